	.target	sm_80

	.elftype	@"ET_EXEC"


//--------------------- .note.nv.tkinfo           --------------------------
	.section	.note.nv.tkinfo,"",@"SHT_NOTE"
	.sectionflags	@"SHF_NOTE_NV_TKINFO"
	.tkinfo
        /*0018*/ 	.word	0x00000002
        /*0030*/ 	.string	""
        /*0030*/ 	.string	"ptxas"
        /*0030*/ 	.string	"Cuda compilation tools, release 13.0, V13.0.88"
        /*0030*/ 	.string	"Build cuda_13.0.r13.0/compiler.36424714_0"
        /*0030*/ 	.string	"-v  -suppress-debug-info  -lineinfo  -arch sm_80 "



//--------------------- .note.nv.cuinfo           --------------------------
	.section	.note.nv.cuinfo,"",@"SHT_NOTE"
	.sectionflags	@"SHF_NOTE_NV_CUINFO"
        /*0018*/ 	.short	0x0002
        /*001a*/ 	.short	0x0050
        /*001c*/ 	.short	0x0082
	.zero		2


//--------------------- .nv.info                  --------------------------
	.section	.nv.info,"",@"SHT_CUDA_INFO"
	.align	4


	//----- nvinfo : EIATTR_REGCOUNT
	.align		4
        /*0000*/ 	.byte	0x04, 0x2f
        /*0002*/ 	.short	(.L_1 - .L_0)
	.align		4
.L_0:
        /*0004*/ 	.word	index@(matmul_kernel)
        /*0008*/ 	.word	0x00000020


	//----- nvinfo : EIATTR_FRAME_SIZE
	.align		4
.L_1:
        /*000c*/ 	.byte	0x04, 0x11
        /*000e*/ 	.short	(.L_3 - .L_2)
	.align		4
.L_2:
        /*0010*/ 	.word	index@(matmul_kernel)
        /*0014*/ 	.word	0x00005950


	//----- nvinfo : EIATTR_MIN_STACK_SIZE
	.align		4
.L_3:
        /*0018*/ 	.byte	0x04, 0x12
        /*001a*/ 	.short	(.L_5 - .L_4)
	.align		4
.L_4:
        /*001c*/ 	.word	index@(matmul_kernel)
        /*0020*/ 	.word	0x00005950
.L_5:


//--------------------- .nv.info.matmul_kernel    --------------------------
	.section	.nv.info.matmul_kernel,"",@"SHT_CUDA_INFO"
	.sectionflags	@""
	.align	4


	//----- nvinfo : EIATTR_CUDA_API_VERSION
	.align		4
        /*0000*/ 	.byte	0x04, 0x37
        /*0002*/ 	.short	(.L_7 - .L_6)
.L_6:
        /*0004*/ 	.word	0x00000082


	//----- nvinfo : EIATTR_SW2861232_WAR
	.align		4
.L_7:
        /*0008*/ 	.byte	0x01, 0x35
	.zero		2


	//----- nvinfo : EIATTR_PARAM_CBANK
	.align		4
        /*000c*/ 	.byte	0x04, 0x0a
        /*000e*/ 	.short	(.L_9 - .L_8)
	.align		4
.L_8:
        /*0010*/ 	.word	index@(.nv.constant0.matmul_kernel)
        /*0014*/ 	.short	0x0160
        /*0016*/ 	.short	0x0050


	//----- nvinfo : EIATTR_CBANK_PARAM_SIZE
	.align		4
.L_9:
        /*0018*/ 	.byte	0x03, 0x19
        /*001a*/ 	.short	0x0050


	//----- nvinfo : EIATTR_KPARAM_INFO
	.align		4
        /*001c*/ 	.byte	0x04, 0x17
        /*001e*/ 	.short	(.L_11 - .L_10)
.L_10:
        /*0020*/ 	.word	0x00000000
        /*0024*/ 	.short	0x000d
        /*0026*/ 	.short	0x0048
        /*0028*/ 	.byte	0x00, 0xf4, 0x21, 0x00


	//----- nvinfo : EIATTR_KPARAM_INFO
	.align		4
.L_11:
        /*002c*/ 	.byte	0x04, 0x17
        /*002e*/ 	.short	(.L_13 - .L_12)
.L_12:
        /*0030*/ 	.word	0x00000000
        /*0034*/ 	.short	0x000c
        /*0036*/ 	.short	0x0040
        /*0038*/ 	.byte	0x00, 0xf4, 0x21, 0x00


	//----- nvinfo : EIATTR_KPARAM_INFO
	.align		4
.L_13:
        /*003c*/ 	.byte	0x04, 0x17
        /*003e*/ 	.short	(.L_15 - .L_14)
.L_14:
        /*0040*/ 	.word	0x00000000
        /*0044*/ 	.short	0x000b
        /*0046*/ 	.short	0x0038
        /*0048*/ 	.byte	0x00, 0xf0, 0x11, 0x00


	//----- nvinfo : EIATTR_KPARAM_INFO
	.align		4
.L_15:
        /*004c*/ 	.byte	0x04, 0x17
        /*004e*/ 	.short	(.L_17 - .L_16)
.L_16:
        /*0050*/ 	.word	0x00000000
        /*0054*/ 	.short	0x000a
        /*0056*/ 	.short	0x0034
        /*0058*/ 	.byte	0x00, 0xf0, 0x11, 0x00


	//----- nvinfo : EIATTR_KPARAM_INFO
	.align		4
.L_17:
        /*005c*/ 	.byte	0x04, 0x17
        /*005e*/ 	.short	(.L_19 - .L_18)
.L_18:
        /*0060*/ 	.word	0x00000000
        /*0064*/ 	.short	0x0009
        /*0066*/ 	.short	0x0030
        /*0068*/ 	.byte	0x00, 0xf0, 0x11, 0x00


	//----- nvinfo : EIATTR_KPARAM_INFO
	.align		4
.L_19:
        /*006c*/ 	.byte	0x04, 0x17
        /*006e*/ 	.short	(.L_21 - .L_20)
.L_20:
        /*0070*/ 	.word	0x00000000
        /*0074*/ 	.short	0x0008
        /*0076*/ 	.short	0x002c
        /*0078*/ 	.byte	0x00, 0xf0, 0x11, 0x00


	//----- nvinfo : EIATTR_KPARAM_INFO
	.align		4
.L_21:
        /*007c*/ 	.byte	0x04, 0x17
        /*007e*/ 	.short	(.L_23 - .L_22)
.L_22:
        /*0080*/ 	.word	0x00000000
        /*0084*/ 	.short	0x0007
        /*0086*/ 	.short	0x0028
        /*0088*/ 	.byte	0x00, 0xf0, 0x11, 0x00


	//----- nvinfo : EIATTR_KPARAM_INFO
	.align		4
.L_23:
        /*008c*/ 	.byte	0x04, 0x17
        /*008e*/ 	.short	(.L_25 - .L_24)
.L_24:
        /*0090*/ 	.word	0x00000000
        /*0094*/ 	.short	0x0006
        /*0096*/ 	.short	0x0024
        /*0098*/ 	.byte	0x00, 0xf0, 0x11, 0x00


	//----- nvinfo : EIATTR_KPARAM_INFO
	.align		4
.L_25:
        /*009c*/ 	.byte	0x04, 0x17
        /*009e*/ 	.short	(.L_27 - .L_26)
.L_26:
        /*00a0*/ 	.word	0x00000000
        /*00a4*/ 	.short	0x0005
        /*00a6*/ 	.short	0x0020
        /*00a8*/ 	.byte	0x00, 0xf0, 0x11, 0x00


	//----- nvinfo : EIATTR_KPARAM_INFO
	.align		4
.L_27:
        /*00ac*/ 	.byte	0x04, 0x17
        /*00ae*/ 	.short	(.L_29 - .L_28)
.L_28:
        /*00b0*/ 	.word	0x00000000
        /*00b4*/ 	.short	0x0004
        /*00b6*/ 	.short	0x001c
        /*00b8*/ 	.byte	0x00, 0xf0, 0x11, 0x00


	//----- nvinfo : EIATTR_KPARAM_INFO
	.align		4
.L_29:
        /*00bc*/ 	.byte	0x04, 0x17
        /*00be*/ 	.short	(.L_31 - .L_30)
.L_30:
        /*00c0*/ 	.word	0x00000000
        /*00c4*/ 	.short	0x0003
        /*00c6*/ 	.short	0x0018
        /*00c8*/ 	.byte	0x00, 0xf0, 0x11, 0x00


	//----- nvinfo : EIATTR_KPARAM_INFO
	.align		4
.L_31:
        /*00cc*/ 	.byte	0x04, 0x17
        /*00ce*/ 	.short	(.L_33 - .L_32)
.L_32:
        /*00d0*/ 	.word	0x00000000
        /*00d4*/ 	.short	0x0002
        /*00d6*/ 	.short	0x0010
        /*00d8*/ 	.byte	0x00, 0xf4, 0x21, 0x00


	//----- nvinfo : EIATTR_KPARAM_INFO
	.align		4
.L_33:
        /*00dc*/ 	.byte	0x04, 0x17
        /*00de*/ 	.short	(.L_35 - .L_34)
.L_34:
        /*00e0*/ 	.word	0x00000000
        /*00e4*/ 	.short	0x0001
        /*00e6*/ 	.short	0x0008
        /*00e8*/ 	.byte	0x00, 0xf4, 0x21, 0x00


	//----- nvinfo : EIATTR_KPARAM_INFO
	.align		4
.L_35:
        /*00ec*/ 	.byte	0x04, 0x17
        /*00ee*/ 	.short	(.L_37 - .L_36)
.L_36:
        /*00f0*/ 	.word	0x00000000
        /*00f4*/ 	.short	0x0000
        /*00f6*/ 	.short	0x0000
        /*00f8*/ 	.byte	0x00, 0xf4, 0x21, 0x00


	//----- nvinfo : EIATTR_MAXREG_COUNT
	.align		4
.L_37:
        /*00fc*/ 	.byte	0x03, 0x1b
        /*00fe*/ 	.short	0x00ff


	//----- nvinfo : EIATTR_NUM_BARRIERS
	.align		4
        /*0100*/ 	.byte	0x02, 0x4c
        /*0102*/ 	.byte	0x01
	.zero		1


	//----- nvinfo : EIATTR_ANNOTATIONS
	.align		4
        /*0104*/ 	.byte	0x04, 0x55
        /*0106*/ 	.short	(.L_39 - .L_38)


	//   ....[0]....
.L_38:
        /*0108*/ 	.word	0x00000001
        /*010c*/ 	.byte	0xe0, 0x04, 0x00, 0x00, 0x01, 0x00, 0x00, 0x00, 0x40, 0x05, 0x00, 0x00, 0x01, 0x00, 0x00, 0x00
        /* <DEDUP_REMOVED lines=2259> */
        /*8e4c*/ 	.byte	0x30, 0xc1, 0x01, 0x00, 0x01, 0x00, 0x00, 0x00, 0x40, 0xc1, 0x01, 0x00


	//----- nvinfo : EIATTR_MERCURY_ISA_VERSION
	.align		4
.L_39:
        /*8e58*/ 	.byte	0x03, 0x5f
        /*8e5a*/ 	.short	0x0000


	//----- nvinfo : EIATTR_EXIT_INSTR_OFFSETS
	.align		4
        /*8e5c*/ 	.byte	0x04, 0x1c
        /*8e5e*/ 	.short	(.L_41 - .L_40)


	//   ....[0]....
.L_40:
        /*8e60*/ 	.word	0x0008a7f0


	//   ....[1]....
        /*8e64*/ 	.word	0x0008a820


	//----- nvinfo : EIATTR_REQNTID
	.align		4
.L_41:
        /*8e68*/ 	.byte	0x04, 0x10
        /*8e6a*/ 	.short	(.L_43 - .L_42)
.L_42:
        /*8e6c*/ 	.word	0x00000040
        /*8e70*/ 	.word	0x00000001
        /*8e74*/ 	.word	0x00000001
.L_43:


//--------------------- .nv.callgraph             --------------------------
	.section	.nv.callgraph,"",@"SHT_CUDA_CALLGRAPH"
	.align	4
	.sectionentsize	8
	.align		4
        /*0000*/ 	.word	0x00000000
	.align		4
        /*0004*/ 	.word	0xffffffff
	.align		4
        /*0008*/ 	.word	0x00000000
	.align		4
        /*000c*/ 	.word	0xfffffffe
	.align		4
        /*0010*/ 	.word	0x00000000
	.align		4
        /*0014*/ 	.word	0xfffffffd
	.align		4
        /*0018*/ 	.word	0x00000000
	.align		4
        /*001c*/ 	.word	0xfffffffc


//--------------------- .nv.rel.action            --------------------------
	.section	.nv.rel.action,"",@"SHT_CUDA_RELOCINFO"
	.align	8
	.sectionentsize	8
        /*0000*/ 	.byte	0x73, 0x00, 0x00, 0x00, 0x00, 0x00, 0x00, 0x00, 0x00, 0x00, 0x00, 0x11, 0x25, 0x00, 0x05, 0x36


//--------------------- .nv.constant0.matmul_kernel --------------------------
	.section	.nv.constant0.matmul_kernel,"a",@progbits
	.sectionflags	@""
	.align	4
.nv.constant0.matmul_kernel:
	.zero		432


//--------------------- .text.matmul_kernel       --------------------------
	.section	.text.matmul_kernel,"ax",@progbits
	.sectioninfo	@"SHI_REGISTERS=32"
	.align	128
        .global         matmul_kernel
        .type           matmul_kernel,@function
        .size           matmul_kernel,(.L_x_5 - matmul_kernel)
        .other          matmul_kernel,@"STO_CUDA_ENTRY STV_DEFAULT"
matmul_kernel:
.text.matmul_kernel:
[----:B------:R-:W-:-:S04]  /*0000*/  IMAD.MOV.U32 R1, RZ, RZ, c[0x0][0x28] ;  /* 0x00000a00ff017624 */ /* 0x000fc800078e00ff */
[----:B------:R-:W-:Y:S01]  /*0010*/  IMAD.MOV.U32 R0, RZ, RZ, 0x1f ;  /* 0x0000001fff007424 */ /* 0x000fe200078e00ff */
[----:B------:R-:W-:Y:S01]  /*0020*/  IADD3 R1, R1, -0x5950, RZ ;  /* 0xffffa6b001017810 */ /* 0x000fe20007ffe0ff */
[----:B------:R-:W0:Y:S01]  /*0030*/  S2R R12, SR_TID.X ;  /* 0x00000000000c7919 */ /* 0x000e220000002100 */
[----:B------:R-:W-:Y:S02]  /*0040*/  ULDC.64 UR6, c[0x0][0x118] ;  /* 0x0000460000067ab9 */ /* 0x000fe40000000a00 */
[----:B------:R-:W-:-:S04]  /*0050*/  IADD3 R0, R0, c[0x0][0x17c], RZ ;  /* 0x00005f0000007a10 */ /* 0x000fc80007ffe0ff */
[----:B------:R-:W-:-:S04]  /*0060*/  SHF.R.S32.HI R3, RZ, 0x1f, R0 ;  /* 0x0000001fff037819 */ /* 0x000fc80000011400 */
[----:B------:R-:W-:-:S04]  /*0070*/  LEA.HI R3, R3, R0, RZ, 0x5 ;  /* 0x0000000003037211 */ /* 0x000fc800078f28ff */
[----:B------:R-:W-:Y:S02]  /*0080*/  SHF.R.S32.HI R0, RZ, 0x5, R3 ;  /* 0x00000005ff007819 */ /* 0x000fe40000011403 */
[----:B------:R-:W1:Y:S03]  /*0090*/  S2R R3, SR_CTAID.X ;  /* 0x0000000000037919 */ /* 0x000e660000002500 */
[----:B------:R-:W-:Y:S01]  /*00a0*/  IMAD.SHL.U32 R0, R0, 0x8, RZ ;  /* 0x0000000800007824 */ /* 0x000fe200078e00ff */
[----:B0-----:R-:W-:-:S04]  /*00b0*/  LOP3.LUT R14, R12, 0x3f, RZ, 0xc0, !PT ;  /* 0x0000003f0c0e7812 */ /* 0x001fc800078ec0ff */
[-C--:B------:R-:W-:Y:S02]  /*00c0*/  IABS R7, R0.reuse ;  /* 0x0000000000077213 */ /* 0x080fe40000000000 */
[----:B------:R-:W-:Y:S02]  /*00d0*/  IABS R10, R0 ;  /* 0x00000000000a7213 */ /* 0x000fe40000000000 */
[----:B------:R-:W0:Y:S01]  /*00e0*/  I2F.RP R2, R7 ;  /* 0x0000000700027306 */ /* 0x000e220000209400 */
[----:B-1----:R-:W-:-:S07]  /*00f0*/  IABS R8, R3 ;  /* 0x0000000300087213 */ /* 0x002fce0000000000 */
[----:B0-----:R-:W0:Y:S02]  /*0100*/  MUFU.RCP R2, R2 ;  /* 0x0000000200027308 */ /* 0x001e240000001000 */
[----:B0-----:R-:W-:Y:S01]  /*0110*/  IADD3 R4, R2, 0xffffffe, RZ ;  /* 0x0ffffffe02047810 */ /* 0x001fe20007ffe0ff */
[----:B------:R-:W-:-:S05]  /*0120*/  IMAD.MOV R2, RZ, RZ, -R10 ;  /* 0x000000ffff027224 */ /* 0x000fca00078e0a0a */
[----:B------:R0:W1:Y:S02]  /*0130*/  F2I.FTZ.U32.TRUNC.NTZ R5, R4 ;  /* 0x0000000400057305 */ /* 0x000064000021f000 */
[----:B0-----:R-:W-:Y:S02]  /*0140*/  IMAD.MOV.U32 R4, RZ, RZ, RZ ;  /* 0x000000ffff047224 */ /* 0x001fe400078e00ff */
[----:B-1----:R-:W-:-:S04]  /*0150*/  IMAD.MOV R6, RZ, RZ, -R5 ;  /* 0x000000ffff067224 */ /* 0x002fc800078e0a05 */
[----:B------:R-:W-:Y:S02]  /*0160*/  IMAD R9, R6, R7, RZ ;  /* 0x0000000706097224 */ /* 0x000fe400078e02ff */
[----:B------:R-:W-:Y:S02]  /*0170*/  IMAD.MOV.U32 R6, RZ, RZ, R8 ;  /* 0x000000ffff067224 */ /* 0x000fe400078e0008 */
[----:B------:R-:W-:-:S06]  /*0180*/  IMAD.HI.U32 R5, R5, R9, R4 ;  /* 0x0000000905057227 */ /* 0x000fcc00078e0004 */
[----:B------:R-:W-:-:S04]  /*0190*/  IMAD.HI.U32 R5, R5, R6, RZ ;  /* 0x0000000605057227 */ /* 0x000fc800078e00ff */
[----:B------:R-:W-:-:S05]  /*01a0*/  IMAD R2, R5, R2, R6 ;  /* 0x0000000205027224 */ /* 0x000fca00078e0206 */
[----:B------:R-:W-:-:S13]  /*01b0*/  ISETP.GT.U32.AND P1, PT, R7, R2, PT ;  /* 0x000000020700720c */ /* 0x000fda0003f24070 */
[----:B------:R-:W-:Y:S01]  /*01c0*/  @!P1 IMAD.IADD R2, R2, 0x1, -R7 ;  /* 0x0000000102029824 */ /* 0x000fe200078e0a07 */
[----:B------:R-:W-:Y:S02]  /*01d0*/  @!P1 IADD3 R5, R5, 0x1, RZ ;  /* 0x0000000105059810 */ /* 0x000fe40007ffe0ff */
[----:B------:R-:W-:Y:S02]  /*01e0*/  ISETP.NE.AND P1, PT, R0, RZ, PT ;  /* 0x000000ff0000720c */ /* 0x000fe40003f25270 */
[----:B------:R-:W-:Y:S02]  /*01f0*/  ISETP.GE.U32.AND P0, PT, R2, R7, PT ;  /* 0x000000070200720c */ /* 0x000fe40003f06070 */
[----:B------:R-:W-:-:S04]  /*0200*/  LOP3.LUT R2, R3, R0, RZ, 0x3c, !PT ;  /* 0x0000000003027212 */ /* 0x000fc800078e3cff */
[----:B------:R-:W-:Y:S01]  /*0210*/  ISETP.GE.AND P2, PT, R2, RZ, PT ;  /* 0x000000ff0200720c */ /* 0x000fe20003f46270 */
[----:B------:R-:W-:-:S05]  /*0220*/  IMAD.MOV.U32 R2, RZ, RZ, c[0x0][0x178] ;  /* 0x00005e00ff027624 */ /* 0x000fca00078e00ff */
[----:B------:R-:W-:Y:S02]  /*0230*/  IADD3 R2, R2, 0x1ff, RZ ;  /* 0x000001ff02027810 */ /* 0x000fe40007ffe0ff */
[----:B------:R-:W-:-:S05]  /*0240*/  @P0 IADD3 R5, R5, 0x1, RZ ;  /* 0x0000000105050810 */ /* 0x000fca0007ffe0ff */
[----:B------:R-:W-:Y:S01]  /*0250*/  IMAD.MOV.U32 R4, RZ, RZ, R5 ;  /* 0x000000ffff047224 */ /* 0x000fe200078e0005 */
[----:B------:R-:W-:-:S03]  /*0260*/  SHF.R.S32.HI R5, RZ, 0x1f, R2 ;  /* 0x0000001fff057819 */ /* 0x000fc60000011402 */
[----:B------:R-:W-:Y:S01]  /*0270*/  @!P2 IMAD.MOV R4, RZ, RZ, -R4 ;  /* 0x000000ffff04a224 */ /* 0x000fe200078e0a04 */
[----:B------:R-:W-:Y:S02]  /*0280*/  @!P1 LOP3.LUT R4, RZ, R0, RZ, 0x33, !PT ;  /* 0x00000000ff049212 */ /* 0x000fe400078e33ff */
[----:B------:R-:W-:-:S03]  /*0290*/  LEA.HI R5, R5, R2, RZ, 0x9 ;  /* 0x0000000205057211 */ /* 0x000fc600078f48ff */
[----:B------:R-:W-:Y:S02]  /*02a0*/  IMAD.SHL.U32 R2, R4, 0x8, RZ ;  /* 0x0000000804027824 */ /* 0x000fe400078e00ff */
[----:B------:R-:W-:-:S03]  /*02b0*/  IMAD.MOV R4, RZ, RZ, -R4 ;  /* 0x000000ffff047224 */ /* 0x000fc600078e0a04 */
[----:B------:R-:W-:Y:S01]  /*02c0*/  LEA.HI.SX32 R5, R5, -R2, 0x17 ;  /* 0x8000000205057211 */ /* 0x000fe200078fbaff */
[----:B------:R-:W-:Y:S02]  /*02d0*/  IMAD R13, R0, R4, R3 ;  /* 0x00000004000d7224 */ /* 0x000fe400078e0203 */
[----:B------:R-:W-:Y:S01]  /*02e0*/  IMAD.MOV.U32 R4, RZ, RZ, RZ ;  /* 0x000000ffff047224 */ /* 0x000fe200078e00ff */
[----:B------:R-:W-:Y:S02]  /*02f0*/  IMNMX R6, R5, 0x8, PT ;  /* 0x0000000805067817 */ /* 0x000fe40003800200 */
[----:B------:R-:W-:Y:S02]  /*0300*/  IABS R11, R13 ;  /* 0x0000000d000b7213 */ /* 0x000fe40000000000 */
[----:B------:R-:W-:-:S04]  /*0310*/  IABS R9, R6 ;  /* 0x0000000600097213 */ /* 0x000fc80000000000 */
[----:B------:R-:W0:Y:S08]  /*0320*/  I2F.RP R7, R9 ;  /* 0x0000000900077306 */ /* 0x000e300000209400 */
[----:B0-----:R-:W0:Y:S02]  /*0330*/  MUFU.RCP R7, R7 ;  /* 0x0000000700077308 */ /* 0x001e240000001000 */
[----:B0-----:R-:W-:-:S06]  /*0340*/  IADD3 R5, R7, 0xffffffe, RZ ;  /* 0x0ffffffe07057810 */ /* 0x001fcc0007ffe0ff */
[----:B------:R-:W0:Y:S02]  /*0350*/  F2I.FTZ.U32.TRUNC.NTZ R5, R5 ;  /* 0x0000000500057305 */ /* 0x000e24000021f000 */
[----:B0-----:R-:W-:-:S04]  /*0360*/  IMAD.MOV R8, RZ, RZ, -R5 ;  /* 0x000000ffff087224 */ /* 0x001fc800078e0a05 */
[----:B------:R-:W-:-:S04]  /*0370*/  IMAD.MOV.U32 R0, RZ, RZ, R8 ;  /* 0x000000ffff007224 */ /* 0x000fc800078e0008 */
[----:B------:R-:W-:Y:S01]  /*0380*/  IMAD R3, R0, R9, RZ ;  /* 0x0000000900037224 */ /* 0x000fe200078e02ff */
[----:B------:R-:W-:-:S03]  /*0390*/  IABS R0, R6 ;  /* 0x0000000600007213 */ /* 0x000fc60000000000 */
[----:B------:R-:W-:-:S04]  /*03a0*/  IMAD.HI.U32 R4, R5, R3, R4 ;  /* 0x0000000305047227 */ /* 0x000fc800078e0004 */
[----:B------:R-:W-:Y:S02]  /*03b0*/  IMAD.MOV R0, RZ, RZ, -R0 ;  /* 0x000000ffff007224 */ /* 0x000fe400078e0a00 */
        /* <DEDUP_REMOVED lines=9> */
[----:B------:R-:W-:-:S05]  /*0450*/  IMAD.MOV.U32 R0, RZ, RZ, 0x7f ;  /* 0x0000007fff007424 */ /* 0x000fca00078e00ff */
[----:B------:R-:W-:Y:S02]  /*0460*/  IADD3 R15, R0, c[0x0][0x180], RZ ;  /* 0x00006000000f7a10 */ /* 0x000fe40007ffe0ff */
[----:B------:R-:W-:Y:S02]  /*0470*/  @P0 IADD3 R4, R4, 0x1, RZ ;  /* 0x0000000104040810 */ /* 0x000fe40007ffe0ff */
[----:B------:R-:W-:-:S03]  /*0480*/  ISETP.GT.AND P0, PT, R15, 0x7f, PT ;  /* 0x0000007f0f00780c */ /* 0x000fc60003f04270 */
[----:B------:R-:W-:Y:S01]  /*0490*/  @!P2 IMAD.MOV R4, RZ, RZ, -R4 ;  /* 0x000000ffff04a224 */ /* 0x000fe200078e0a04 */
[----:B------:R-:W-:-:S05]  /*04a0*/  @!P1 LOP3.LUT R4, RZ, R6, RZ, 0x33, !PT ;  /* 0x00000006ff049212 */ /* 0x000fca00078e33ff */
[----:B------:R-:W-:Y:S02]  /*04b0*/  IMAD.MOV R3, RZ, RZ, -R4 ;  /* 0x000000ffff037224 */ /* 0x000fe400078e0a04 */
[----:B------:R-:W-:Y:S02]  /*04c0*/  IMAD.SHL.U32 R28, R4, 0x20, RZ ;  /* 0x00000020041c7824 */ /* 0x000fe400078e00ff */
[----:B------:R-:W-:-:S03]  /*04d0*/  IMAD R3, R6, R3, R13 ;  /* 0x0000000306037224 */ /* 0x000fc600078e020d */
[----:B------:R-:W-:Y:S01]  /*04e0*/  STL [R1+0x35d4], R28 ;  /* 0x0035d41c01007387 */ /* 0x000fe20000100800 */
[----:B------:R-:W-:Y:S01]  /*04f0*/  IMAD.IADD R0, R2, 0x1, R3 ;  /* 0x0000000102007824 */ /* 0x000fe200078e0203 */
[C---:B------:R-:W-:Y:S02]  /*0500*/  IADD3 R2, R28.reuse, 0x1, RZ ;  /* 0x000000011c027810 */ /* 0x040fe40007ffe0ff */
[----:B------:R-:W-:Y:S01]  /*0510*/  IADD3 R3, R28, 0x2, RZ ;  /* 0x000000021c037810 */ /* 0x000fe20007ffe0ff */
[----:B------:R-:W-:Y:S01]  /*0520*/  IMAD.SHL.U32 R0, R0, 0x200, RZ ;  /* 0x0000020000007824 */ /* 0x000fe200078e00ff */
[C---:B------:R-:W-:Y:S01]  /*0530*/  IADD3 R4, R28.reuse, 0x3, RZ ;  /* 0x000000031c047810 */ /* 0x040fe20007ffe0ff */
[----:B------:R0:W-:Y:S01]  /*0540*/  STL [R1+0x3604], R2 ;  /* 0x0036040201007387 */ /* 0x0001e20000100800 */
[----:B------:R-:W-:-:S03]  /*0550*/  IADD3 R29, R28, 0x1f, RZ ;  /* 0x0000001f1c1d7810 */ /* 0x000fc60007ffe0ff */
[----:B------:R1:W-:Y:S04]  /*0560*/  STL [R1+0x3600], R3 ;  /* 0x0036000301007387 */ /* 0x0003e80000100800 */
[----:B------:R2:W-:Y:S01]  /*0570*/  STL [R1+0x360c], R4 ;  /* 0x00360c0401007387 */ /* 0x0005e20000100800 */
[C---:B0-----:R-:W-:Y:S02]  /*0580*/  IADD3 R2, R28.reuse, 0x4, RZ ;  /* 0x000000041c027810 */ /* 0x041fe40007ffe0ff */
[----:B-1----:R-:W-:-:S03]  /*0590*/  IADD3 R3, R28, 0x5, RZ ;  /* 0x000000051c037810 */ /* 0x002fc60007ffe0ff */
[----:B------:R0:W-:Y:S01]  /*05a0*/  STL [R1+0x3608], R2 ;  /* 0x0036080201007387 */ /* 0x0001e20000100800 */
[----:B--2---:R-:W-:-:S03]  /*05b0*/  IADD3 R4, R28, 0x6, RZ ;  /* 0x000000061c047810 */ /* 0x004fc60007ffe0ff */
        /* <DEDUP_REMOVED lines=42> */
[----:B------:R1:W-:Y:S01]  /*0860*/  STL [R1+0x3664], R3 ;  /* 0x0036640301007387 */ /* 0x0003e20000100800 */
[C---:B0-----:R-:W-:Y:S02]  /*0870*/  IADD3 R2, R28.reuse, 0x1b, RZ ;  /* 0x0000001b1c027810 */ /* 0x041fe40007ffe0ff */
[----:B-1----:R-:W-:-:S03]  /*0880*/  IADD3 R3, R28, 0x1c, RZ ;  /* 0x0000001c1c037810 */ /* 0x002fc60007ffe0ff */
[----:B------:R0:W-:Y:S04]  /*0890*/  STL [R1+0x3668], R2 ;  /* 0x0036680201007387 */ /* 0x0001e80000100800 */
[----:B------:R1:W-:Y:S04]  /*08a0*/  STL [R1+0x3670], R3 ;  /* 0x0036700301007387 */ /* 0x0003e80000100800 */
[----:B------:R2:W-:Y:S01]  /*08b0*/  STL [R1+0x366c], R4 ;  /* 0x00366c0401007387 */ /* 0x0005e20000100800 */
[----:B0-----:R-:W-:Y:S02]  /*08c0*/  LOP3.LUT R2, R0, 0x3f, R12, 0xf8, !PT ;  /* 0x0000003f00027812 */ /* 0x001fe400078ef80c */
[----:B-1----:R-:W-:-:S03]  /*08d0*/  IADD3 R3, R28, 0x1e, RZ ;  /* 0x0000001e1c037810 */ /* 0x002fc60007ffe0ff */
[----:B------:R-:W-:Y:S01]  /*08e0*/  STL [R1+0x35d0], R2 ;  /* 0x0035d00201007387 */ /* 0x000fe20000100800 */
[----:B------:R-:W-:Y:S02]  /*08f0*/  LOP3.LUT R5, R2, 0x100, RZ, 0xfc, !PT ;  /* 0x0000010002057812 */ /* 0x000fe400078efcff */
[----:B--2---:R-:W-:Y:S02]  /*0900*/  LOP3.LUT R4, R0, 0x40, R14, 0xfe, !PT ;  /* 0x0000004000047812 */ /* 0x004fe400078efe0e */
[----:B------:R-:W-:-:S03]  /*0910*/  LOP3.LUT R0, R2, 0x80, RZ, 0xfc, !PT ;  /* 0x0000008002007812 */ /* 0x000fc600078efcff */
[----:B------:R0:W-:Y:S04]  /*0920*/  STL [R1+0x35d8], R4 ;  /* 0x0035d80401007387 */ /* 0x0001e80000100800 */
[----:B------:R-:W-:Y:S04]  /*0930*/  STL [R1+0x3674], R3 ;  /* 0x0036740301007387 */ /* 0x000fe80000100800 */
[----:B------:R-:W-:Y:S01]  /*0940*/  STL [R1+0x3678], R29 ;  /* 0x0036781d01007387 */ /* 0x000fe20000100800 */
[----:B0-----:R-:W-:-:S03]  /*0950*/  LOP3.LUT R4, R2, 0x140, RZ, 0xfc, !PT ;  /* 0x0000014002047812 */ /* 0x001fc600078efcff */
[----:B------:R0:W-:Y:S02]  /*0960*/  STL [R1+0x35dc], R0 ;  /* 0x0035dc0001007387 */ /* 0x0001e40000100800 */
[----:B0-----:R-:W-:-:S05]  /*0970*/  LOP3.LUT R0, R2, 0xc0, RZ, 0xfc, !PT ;  /* 0x000000c002007812 */ /* 0x001fca00078efcff */
[----:B------:R0:W-:Y:S04]  /*0980*/  STL [R1+0x35e0], R0 ;  /* 0x0035e00001007387 */ /* 0x0001e80000100800 */
[----:B------:R1:W-:Y:S04]  /*0990*/  STL [R1+0x35e4], R5 ;  /* 0x0035e40501007387 */ /* 0x0003e80000100800 */
[----:B------:R1:W-:Y:S01]  /*09a0*/  STL [R1+0x35e8], R4 ;  /* 0x0035e80401007387 */ /* 0x0003e20000100800 */
[C---:B0-----:R-:W-:Y:S02]  /*09b0*/  LOP3.LUT R0, R2.reuse, 0x180, RZ, 0xfc, !PT ;  /* 0x0000018002007812 */ /* 0x041fe400078efcff */
[----:B------:R-:W-:-:S03]  /*09c0*/  LOP3.LUT R2, R2, 0x1c0, RZ, 0xfc, !PT ;  /* 0x000001c002027812 */ /* 0x000fc600078efcff */
[----:B------:R1:W-:Y:S04]  /*09d0*/  STL [R1+0x35f0], R0 ;  /* 0x0035f00001007387 */ /* 0x0003e80000100800 */
[----:B------:R1:W-:Y:S01]  /*09e0*/  STL [R1+0x35ec], R2 ;  /* 0x0035ec0201007387 */ /* 0x0003e20000100800 */
[----:B------:R-:W-:Y:S05]  /*09f0*/  @P0 BRA `(.L_x_0) ;  /* 0x0000077000000947 */ /* 0x000fea0003800000 */
[----:B-1----:R-:W-:Y:S01]  /*0a00*/  IMAD.SHL.U32 R0, R12, 0x200, RZ ;  /* 0x000002000c007824 */ /* 0x002fe200078e00ff */
[----:B------:R-:W-:Y:S01]  /*0a10*/  CS2R R24, SRZ ;  /* 0x0000000000187805 */ /* 0x000fe2000001ff00 */
[----:B------:R-:W-:Y:S01]  /*0a20*/  CS2R R26, SRZ ;  /* 0x00000000001a7805 */ /* 0x000fe2000001ff00 */
[----:B------:R-:W-:Y:S01]  /*0a30*/  CS2R R20, SRZ ;  /* 0x0000000000147805 */ /* 0x000fe2000001ff00 */
[----:B------:R-:W-:Y:S01]  /*0a40*/  CS2R R22, SRZ ;  /* 0x0000000000167805 */ /* 0x000fe2000001ff00 */
[----:B------:R0:W-:Y:S01]  /*0a50*/  STL [R1+0x35fc], R0 ;  /* 0x0035fc0001007387 */ /* 0x0001e20000100800 */
[----:B------:R-:W-:Y:S01]  /*0a60*/  CS2R R16, SRZ ;  /* 0x0000000000107805 */ /* 0x000fe2000001ff00 */
[----:B------:R-:W-:Y:S01]  /*0a70*/  CS2R R18, SRZ ;  /* 0x0000000000127805 */ /* 0x000fe2000001ff00 */
[----:B------:R-:W-:Y:S01]  /*0a80*/  CS2R R12, SRZ ;  /* 0x00000000000c7805 */ /* 0x000fe2000001ff00 */
[----:B------:R0:W-:Y:S01]  /*0a90*/  STL [R1], RZ ;  /* 0x000000ff01007387 */ /* 0x0001e20000100800 */
[----:B------:R-:W-:Y:S01]  /*0aa0*/  CS2R R14, SRZ ;  /* 0x00000000000e7805 */ /* 0x000fe2000001ff00 */
[----:B------:R-:W-:Y:S01]  /*0ab0*/  CS2R R8, SRZ ;  /* 0x0000000000087805 */ /* 0x000fe2000001ff00 */
[----:B------:R-:W-:Y:S01]  /*0ac0*/  CS2R R10, SRZ ;  /* 0x00000000000a7805 */ /* 0x000fe2000001ff00 */
[----:B------:R0:W-:Y:S01]  /*0ad0*/  STL [R1+0x4], RZ ;  /* 0x000004ff01007387 */ /* 0x0001e20000100800 */
[----:B------:R-:W-:Y:S01]  /*0ae0*/  CS2R R4, SRZ ;  /* 0x0000000000047805 */ /* 0x000fe2000001ff00 */
[----:B------:R-:W-:-:S02]  /*0af0*/  CS2R R6, SRZ ;  /* 0x0000000000067805 */ /* 0x000fc4000001ff00 */
[----:B------:R0:W-:Y:S04]  /*0b00*/  STL [R1+0x8], RZ ;  /* 0x000008ff01007387 */ /* 0x0001e80000100800 */
        /* <DEDUP_REMOVED lines=100> */
[----:B------:R0:W-:Y:S01]  /*1150*/  STL [R1+0x19c], RZ ;  /* 0x00019cff01007387 */ /* 0x0001e20000100800 */
[----:B------:R-:W-:Y:S05]  /*1160*/  BRA `(.L_x_1) ;  /* 0x0008194000007947 */ /* 0x000fea0003800000 */
.L_x_0:
[----:B------:R-:W2:Y:S04]  /*1170*/  LDL R8, [R1+0x35d0] ;  /* 0x0035d00001087983 */ /* 0x000ea80000100800 */
[----:B------:R-:W3:Y:S04]  /*1180*/  LDL R6, [R1+0x35d8] ;  /* 0x0035d80001067983 */ /* 0x000ee80000100800 */
[----:B------:R-:W4:Y:S04]  /*1190*/  LDL R21, [R1+0x35e0] ;  /* 0x0035e00001157983 */ /* 0x000f280000100800 */
[----:B------:R-:W5:Y:S04]  /*11a0*/  LDL R22, [R1+0x35e4] ;  /* 0x0035e40001167983 */ /* 0x000f680000100800 */
        /* <DEDUP_REMOVED lines=10> */
[----:B------:R-:W5:Y:S01]  /*1250*/  LDL R11, [R1+0x3654] ;  /* 0x00365400010b7983 */ /* 0x000f620000100800 */
[----:B------:R-:W-:Y:S01]  /*1260*/  IMAD.MOV.U32 R16, RZ, RZ, R0 ;  /* 0x000000ffff107224 */ /* 0x000fe200078e0000 */
[----:B-1----:R-:W-:-:S05]  /*1270*/  IABS R0, c[0x0][0x178] ;  /* 0x00005e0000007a13 */ /* 0x002fca0000000000 */
[----:B------:R-:W-:-:S04]  /*1280*/  IMAD.MOV.U32 R20, RZ, RZ, R0 ;  /* 0x000000ffff147224 */ /* 0x000fc800078e0000 */
[----:B------:R-:W0:Y:S01]  /*1290*/  I2F.RP R0, R20 ;  /* 0x0000001400007306 */ /* 0x000e220000209400 */
[----:B------:R-:W-:Y:S01]  /*12a0*/  IMAD.MOV.U32 R17, RZ, RZ, R29 ;  /* 0x000000ffff117224 */ /* 0x000fe200078e001d */
[----:B------:R-:W-:-:S06]  /*12b0*/  IABS R29, c[0x0][0x17c] ;  /* 0x00005f00001d7a13 */ /* 0x000fcc0000000000 */
[----:B------:R-:W1:Y:S08]  /*12c0*/  I2F.RP R4, R29 ;  /* 0x0000001d00047306 */ /* 0x000e700000209400 */
[----:B0-----:R-:W0:Y:S01]  /*12d0*/  MUFU.RCP R0, R0 ;  /* 0x0000000000007308 */ /* 0x001e220000001000 */
[----:B------:R-:W-:-:S07]  /*12e0*/  IMAD.MOV.U32 R18, RZ, RZ, R3 ;  /* 0x000000ffff127224 */ /* 0x000fce00078e0003 */
[----:B-1----:R-:W1:Y:S01]  /*12f0*/  MUFU.RCP R4, R4 ;  /* 0x0000000400047308 */ /* 0x002e620000001000 */
[----:B0-----:R-:W-:-:S07]  /*1300*/  IADD3 R0, R0, 0xffffffe, RZ ;  /* 0x0ffffffe00007810 */ /* 0x001fce0007ffe0ff */
[----:B------:R-:W0:Y:S01]  /*1310*/  F2I.FTZ.U32.TRUNC.NTZ R3, R0 ;  /* 0x0000000000037305 */ /* 0x000e22000021f000 */
[----:B-1----:R-:W-:-:S07]  /*1320*/  IADD3 R4, R4, 0xffffffe, RZ ;  /* 0x0ffffffe04047810 */ /* 0x002fce0007ffe0ff */
[----:B------:R1:W1:Y:S01]  /*1330*/  F2I.FTZ.U32.TRUNC.NTZ R5, R4 ;  /* 0x0000000400057305 */ /* 0x000262000021f000 */
[----:B------:R-:W-:Y:S02]  /*1340*/  IMAD.MOV.U32 R2, RZ, RZ, RZ ;  /* 0x000000ffff027224 */ /* 0x000fe400078e00ff */
[----:B0-----:R-:W-:-:S04]  /*1350*/  IMAD.MOV R0, RZ, RZ, -R3 ;  /* 0x000000ffff007224 */ /* 0x001fc800078e0a03 */
[----:B------:R-:W-:-:S04]  /*1360*/  IMAD R0, R0, R20, RZ ;  /* 0x0000001400007224 */ /* 0x000fc800078e02ff */
[----:B------:R-:W-:-:S04]  /*1370*/  IMAD.HI.U32 R2, R3, R0, R2 ;  /* 0x0000000003027227 */ /* 0x000fc800078e0002 */
[----:B-1----:R-:W-:Y:S01]  /*1380*/  IMAD.MOV.U32 R4, RZ, RZ, RZ ;  /* 0x000000ffff047224 */ /* 0x002fe200078e00ff */
[----:B--2---:R-:W-:Y:S02]  /*1390*/  IABS R8, R8 ;  /* 0x0000000800087213 */ /* 0x004fe40000000000 */
[----:B---3--:R-:W-:Y:S01]  /*13a0*/  IABS R6, R6 ;  /* 0x0000000600067213 */ /* 0x008fe20000000000 */
[----:B----4-:R-:W-:Y:S02]  /*13b0*/  IMAD.MOV.U32 R25, RZ, RZ, R21 ;  /* 0x000000ffff197224 */ /* 0x010fe400078e0015 */
[----:B-----5:R-:W-:Y:S02]  /*13c0*/  IMAD.MOV.U32 R26, RZ, RZ, R22 ;  /* 0x000000ffff1a7224 */ /* 0x020fe400078e0016 */
[----:B------:R-:W-:Y:S01]  /*13d0*/  IMAD.MOV.U32 R22, RZ, RZ, R16 ;  /* 0x000000ffff167224 */ /* 0x000fe200078e0010 */
[----:B------:R-:W-:Y:S01]  /*13e0*/  IABS R0, R27 ;  /* 0x0000001b00007213 */ /* 0x000fe20000000000 */
[----:B------:R-:W-:-:S02]  /*13f0*/  IMAD.MOV.U32 R16, RZ, RZ, R18 ;  /* 0x000000ffff107224 */ /* 0x000fc400078e0012 */
[----:B------:R-:W-:Y:S02]  /*1400*/  IMAD.MOV.U32 R21, RZ, RZ, R23 ;  /* 0x000000ffff157224 */ /* 0x000fe400078e0017 */
[----:B------:R-:W-:Y:S02]  /*1410*/  IMAD.MOV.U32 R23, RZ, RZ, R17 ;  /* 0x000000ffff177224 */ /* 0x000fe400078e0011 */
[----:B------:R-:W-:Y:S02]  /*1420*/  IMAD.MOV.U32 R18, RZ, RZ, R9 ;  /* 0x000000ffff127224 */ /* 0x000fe400078e0009 */
[----:B------:R-:W-:Y:S02]  /*1430*/  IMAD.MOV R27, RZ, RZ, -R5 ;  /* 0x000000ffff1b7224 */ /* 0x000fe400078e0a05 */
[----:B------:R-:W-:Y:S02]  /*1440*/  IMAD.MOV.U32 R17, RZ, RZ, R19 ;  /* 0x000000ffff117224 */ /* 0x000fe400078e0013 */
[----:B------:R-:W-:-:S04]  /*1450*/  IMAD.HI.U32 R9, R2, R8, RZ ;  /* 0x0000000802097227 */ /* 0x000fc800078e00ff */
[----:B------:R-:W-:Y:S02]  /*1460*/  IMAD.MOV.U32 R19, RZ, RZ, R7 ;  /* 0x000000ffff137224 */ /* 0x000fe400078e0007 */
[----:B------:R-:W-:-:S04]  /*1470*/  IMAD.HI.U32 R7, R2, R6, RZ ;  /* 0x0000000602077227 */ /* 0x000fc800078e00ff */
[----:B------:R-:W-:-:S04]  /*1480*/  IMAD.HI.U32 R3, R2, R0, RZ ;  /* 0x0000000002037227 */ /* 0x000fc800078e00ff */
[----:B------:R-:W-:Y:S02]  /*1490*/  IMAD R27, R27, R29, RZ ;  /* 0x0000001d1b1b7224 */ /* 0x000fe400078e02ff */
[----:B------:R-:W-:Y:S02]  /*14a0*/  IMAD.MOV R9, RZ, RZ, -R9 ;  /* 0x000000ffff097224 */ /* 0x000fe400078e0a09 */
[----:B------:R-:W-:Y:S02]  /*14b0*/  IMAD.MOV R7, RZ, RZ, -R7 ;  /* 0x000000ffff077224 */ /* 0x000fe400078e0a07 */
[----:B------:R-:W-:Y:S02]  /*14c0*/  IMAD.MOV R3, RZ, RZ, -R3 ;  /* 0x000000ffff037224 */ /* 0x000fe400078e0a03 */
[----:B------:R-:W-:-:S04]  /*14d0*/  IMAD.HI.U32 R27, R5, R27, R4 ;  /* 0x0000001b051b7227 */ /* 0x000fc800078e0004 */
[C---:B------:R-:W-:Y:S02]  /*14e0*/  IMAD R5, R20.reuse, R9, R8 ;  /* 0x0000000914057224 */ /* 0x040fe400078e0208 */
[C---:B------:R-:W-:Y:S02]  /*14f0*/  IMAD R4, R20.reuse, R7, R6 ;  /* 0x0000000714047224 */ /* 0x040fe400078e0206 */
[----:B------:R-:W-:Y:S01]  /*1500*/  IMAD R0, R20, R3, R0 ;  /* 0x0000000314007224 */ /* 0x000fe200078e0200 */
[----:B------:R-:W-:Y:S01]  /*1510*/  IABS R9, R25 ;  /* 0x0000001900097213 */ /* 0x000fe20000000000 */
[----:B------:R0:W-:Y:S01]  /*1520*/  STL [R1+0x2c], R5 ;  /* 0x00002c0501007387 */ /* 0x0001e20000100800 */
[----:B------:R-:W-:Y:S02]  /*1530*/  IABS R7, R26 ;  /* 0x0000001a00077213 */ /* 0x000fe40000000000 */
[----:B------:R-:W-:Y:S01]  /*1540*/  IABS R3, R22 ;  /* 0x0000001600037213 */ /* 0x000fe20000000000 */
[----:B------:R-:W-:Y:S04]  /*1550*/  STL [R1+0x28], R4 ;  /* 0x0000280401007387 */ /* 0x000fe80000100800 */
[----:B------:R1:W-:Y:S01]  /*1560*/  STL [R1+0x24], R0 ;  /* 0x0000240001007387 */ /* 0x0003e20000100800 */
[----:B0-----:R-:W-:Y:S01]  /*1570*/  IABS R5, R21 ;  /* 0x0000001500057213 */ /* 0x001fe20000000000 */
[----:B------:R-:W-:-:S04]  /*1580*/  IMAD.HI.U32 R8, R2, R7, RZ ;  /* 0x0000000702087227 */ /* 0x000fc800078e00ff */
[----:B------:R-:W-:Y:S01]  /*1590*/  IMAD.HI.U32 R6, R2, R5, RZ ;  /* 0x0000000502067227 */ /* 0x000fe200078e00ff */
[----:B-1----:R-:W-:-:S03]  /*15a0*/  IABS R0, R10 ;  /* 0x0000000a00007213 */ /* 0x002fc60000000000 */
[----:B------:R-:W-:-:S04]  /*15b0*/  IMAD.HI.U32 R10, R2, R9, RZ ;  /* 0x00000009020a7227 */ /* 0x000fc800078e00ff */
[----:B------:R-:W-:-:S04]  /*15c0*/  IMAD.HI.U32 R4, R2, R3, RZ ;  /* 0x0000000302047227 */ /* 0x000fc800078e00ff */
[----:B------:R-:W-:-:S04]  /*15d0*/  IMAD.HI.U32 R2, R2, R0, RZ ;  /* 0x0000000002027227 */ /* 0x000fc800078e00ff */
[----:B------:R-:W-:Y:S02]  /*15e0*/  IMAD.MOV R10, RZ, RZ, -R10 ;  /* 0x000000ffff0a7224 */ /* 0x000fe400078e0a0a */
[----:B------:R-:W-:Y:S02]  /*15f0*/  IMAD.MOV R8, RZ, RZ, -R8 ;  /* 0x000000ffff087224 */ /* 0x000fe400078e0a08 */
[----:B------:R-:W-:Y:S02]  /*1600*/  IMAD.MOV R6, RZ, RZ, -R6 ;  /* 0x000000ffff067224 */ /* 0x000fe400078e0a06 */
[----:B------:R-:W-:Y:S02]  /*1610*/  IMAD.MOV R4, RZ, RZ, -R4 ;  /* 0x000000ffff047224 */ /* 0x000fe400078e0a04 */
[----:B------:R-:W-:Y:S02]  /*1620*/  IMAD.MOV R2, RZ, RZ, -R2 ;  /* 0x000000ffff027224 */ /* 0x000fe400078e0a02 */
[----:B------:R-:W-:-:S02]  /*1630*/  IMAD R9, R20, R10, R9 ;  /* 0x0000000a14097224 */ /* 0x000fc400078e0209 */
[C---:B------:R-:W-:Y:S02]  /*1640*/  IMAD R7, R20.reuse, R8, R7 ;  /* 0x0000000814077224 */ /* 0x040fe400078e0207 */
[C---:B------:R-:W-:Y:S02]  /*1650*/  IMAD R5, R20.reuse, R6, R5 ;  /* 0x0000000614057224 */ /* 0x040fe400078e0205 */
[C---:B------:R-:W-:Y:S01]  /*1660*/  IMAD R3, R20.reuse, R4, R3 ;  /* 0x0000000414037224 */ /* 0x040fe200078e0203 */
[----:B------:R0:W-:Y:S01]  /*1670*/  STL [R1+0x20], R9 ;  /* 0x0000200901007387 */ /* 0x0001e20000100800 */
[----:B------:R-:W-:-:S03]  /*1680*/  IMAD R0, R20, R2, R0 ;  /* 0x0000000214007224 */ /* 0x000fc600078e0200 */
[----:B------:R1:W-:Y:S04]  /*1690*/  STL [R1+0x1c], R7 ;  /* 0x00001c0701007387 */ /* 0x0003e80000100800 */
[----:B------:R2:W-:Y:S01]  /*16a0*/  STL [R1+0x18], R5 ;  /* 0x0000180501007387 */ /* 0x0005e20000100800 */
[----:B0-----:R-:W-:-:S03]  /*16b0*/  IABS R9, R23 ;  /* 0x0000001700097213 */ /* 0x001fc60000000000 */
[----:B------:R0:W-:Y:S01]  /*16c0*/  STL [R1+0x14], R3 ;  /* 0x0000140301007387 */ /* 0x0001e20000100800 */
[----:B-1----:R-:W-:-:S03]  /*16d0*/  IABS R7, R16 ;  /* 0x0000001000077213 */ /* 0x002fc60000000000 */
[----:B------:R1:W-:Y:S01]  /*16e0*/  STL [R1+0x10], R0 ;  /* 0x0000100001007387 */ /* 0x0003e20000100800 */
[----:B--2---:R-:W-:Y:S01]  /*16f0*/  IABS R5, R17 ;  /* 0x0000001100057213 */ /* 0x004fe20000000000 */
[----:B------:R-:W-:Y:S01]  /*1700*/  IMAD.HI.U32 R10, R27, R9, RZ ;  /* 0x000000091b0a7227 */ /* 0x000fe200078e00ff */
[----:B0-----:R-:W-:-:S03]  /*1710*/  IABS R3, R18 ;  /* 0x0000001200037213 */ /* 0x001fc60000000000 */
        /* <DEDUP_REMOVED lines=14> */
[----:B------:R-:W-:Y:S01]  /*1800*/  STL [R1+0xc], R9 ;  /* 0x00000c0901007387 */ /* 0x000fe20000100800 */
[----:B------:R-:W-:-:S03]  /*1810*/  IMAD R3, R29, R4, R3 ;  /* 0x000000041d037224 */ /* 0x000fc600078e0203 */
[----:B------:R-:W-:Y:S01]  /*1820*/  STL [R1+0x8], R7 ;  /* 0x0000080701007387 */ /* 0x000fe20000100800 */
[----:B------:R-:W-:-:S03]  /*1830*/  IABS R2, R12 ;  /* 0x0000000c00027213 */ /* 0x000fc60000000000 */
[----:B------:R0:W-:Y:S04]  /*1840*/  STL [R1+0x4], R5 ;  /* 0x0000040501007387 */ /* 0x0001e80000100800 */
[----:B------:R-:W-:Y:S01]  /*1850*/  STL [R1+0x37c4], R0 ;  /* 0x0037c40001007387 */ /* 0x000fe20000100800 */
[----:B------:R-:W-:-:S03]  /*1860*/  IABS R4, R14 ;  /* 0x0000000e00047213 */ /* 0x000fc60000000000 */
[----:B------:R1:W-:Y:S01]  /*1870*/  STL [R1], R3 ;  /* 0x0000000301007387 */ /* 0x0003e20000100800 */
[----:B0-----:R-:W-:-:S03]  /*1880*/  IABS R5, R15 ;  /* 0x0000000f00057213 */ /* 0x001fc60000000000 */
[----:B------:R-:W2:Y:S01]  /*1890*/  LDL R15, [R1+0x3650] ;  /* 0x00365000010f7983 */ /* 0x000ea20000100800 */
[----:B------:R-:W-:-:S03]  /*18a0*/  IABS R6, R11 ;  /* 0x0000000b00067213 */ /* 0x000fc60000000000 */
[----:B------:R-:W3:Y:S01]  /*18b0*/  LDL R19, [R1+0x364c] ;  /* 0x00364c0001137983 */ /* 0x000ee20000100800 */
[----:B-1----:R-:W-:-:S03]  /*18c0*/  IABS R3, R13 ;  /* 0x0000000d00037213 */ /* 0x002fc60000000000 */
[----:B------:R-:W4:Y:S01]  /*18d0*/  LDL R12, [R1+0x3648] ;  /* 0x00364800010c7983 */ /* 0x000f220000100800 */
[----:B------:R-:W-:-:S03]  /*18e0*/  IMAD.HI.U32 R11, R27, R2, RZ ;  /* 0x000000021b0b7227 */ /* 0x000fc600078e00ff */
[----:B------:R-:W5:Y:S01]  /*18f0*/  LDL R13, [R1+0x3644] ;  /* 0x00364400010d7983 */ /* 0x000f620000100800 */
[----:B------:R-:W-:-:S03]  /*1900*/  IMAD.HI.U32 R10, R27, R3, RZ ;  /* 0x000000031b0a7227 */ /* 0x000fc600078e00ff */
[----:B------:R-:W5:Y:S01]  /*1910*/  LDL R14, [R1+0x3640] ;  /* 0x00364000010e7983 */ /* 0x000f620000100800 */
        /* <DEDUP_REMOVED lines=14> */
[----:B------:R-:W-:Y:S04]  /*1a00*/  STL [R1+0x37a8], R3 ;  /* 0x0037a80301007387 */ /* 0x000fe80000100800 */
[----:B------:R1:W-:Y:S04]  /*1a10*/  STL [R1+0x37a0], R4 ;  /* 0x0037a00401007387 */ /* 0x0003e80000100800 */
[----:B------:R-:W-:Y:S04]  /*1a20*/  STL [R1+0x379c], R5 ;  /* 0x00379c0501007387 */ /* 0x000fe80000100800 */
[----:B------:R0:W-:Y:S04]  /*1a30*/  STL [R1+0x37ac], R6 ;  /* 0x0037ac0601007387 */ /* 0x0001e80000100800 */
[----:B------:R-:W5:Y:S04]  /*1a40*/  LDL R22, [R1+0x363c] ;  /* 0x00363c0001167983 */ /* 0x000f680000100800 */
[----:B------:R-:W5:Y:S04]  /*1a50*/  LDL R23, [R1+0x3638] ;  /* 0x0036380001177983 */ /* 0x000f680000100800 */
[----:B------:R-:W5:Y:S04]  /*1a60*/  LDL R17, [R1+0x3634] ;  /* 0x0036340001117983 */ /* 0x000f680000100800 */
[----:B------:R-:W5:Y:S01]  /*1a70*/  LDL R18, [R1+0x3630] ;  /* 0x0036300001127983 */ /* 0x000f620000100800 */
[----:B--2---:R-:W-:-:S02]  /*1a80*/  IABS R15, R15 ;  /* 0x0000000f000f7213 */ /* 0x004fc40000000000 */
[----:B---3--:R-:W-:-:S03]  /*1a90*/  IABS R8, R19 ;  /* 0x0000001300087213 */ /* 0x008fc60000000000 */
[----:B------:R-:W-:Y:S01]  /*1aa0*/  IMAD.HI.U32 R7, R27, R15, RZ ;  /* 0x0000000f1b077227 */ /* 0x000fe200078e00ff */
[----:B------:R-:W2:Y:S01]  /*1ab0*/  LDL R19, [R1+0x362c] ;  /* 0x00362c0001137983 */ /* 0x000ea20000100800 */
[----:B----4-:R-:W-:Y:S02]  /*1ac0*/  IABS R9, R12 ;  /* 0x0000000c00097213 */ /* 0x010fe40000000000 */
[----:B-----5:R-:W-:-:S03]  /*1ad0*/  IABS R10, R13 ;  /* 0x0000000d000a7213 */ /* 0x020fc60000000000 */
[----:B------:R-:W-:Y:S01]  /*1ae0*/  IMAD.HI.U32 R13, R27, R9, RZ ;  /* 0x000000091b0d7227 */ /* 0x000fe200078e00ff */
[----:B------:R-:W-:-:S03]  /*1af0*/  IABS R11, R14 ;  /* 0x0000000e000b7213 */ /* 0x000fc60000000000 */
        /* <DEDUP_REMOVED lines=14> */
[----:B------:R3:W-:Y:S04]  /*1be0*/  STL [R1+0x37b4], R8 ;  /* 0x0037b40801007387 */ /* 0x0007e80000100800 */
[----:B------:R-:W-:Y:S04]  /*1bf0*/  STL [R1+0x37b8], R9 ;  /* 0x0037b80901007387 */ /* 0x000fe80000100800 */
[----:B------:R-:W-:Y:S04]  /*1c00*/  STL [R1+0x37bc], R10 ;  /* 0x0037bc0a01007387 */ /* 0x000fe80000100800 */
[----:B------:R-:W-:Y:S01]  /*1c10*/  STL [R1+0x37c0], R11 ;  /* 0x0037c00b01007387 */ /* 0x000fe20000100800 */
[----:B------:R-:W-:-:S03]  /*1c20*/  IABS R12, R22 ;  /* 0x00000016000c7213 */ /* 0x000fc60000000000 */
[----:B------:R-:W4:Y:S04]  /*1c30*/  LDL R26, [R1+0x3620] ;  /* 0x00362000011a7983 */ /* 0x000f280000100800 */
[----:B------:R-:W5:Y:S01]  /*1c40*/  LDL R24, [R1+0x3628] ;  /* 0x0036280001187983 */ /* 0x000f620000100800 */
[----:B------:R-:W-:-:S03]  /*1c50*/  IABS R13, R23 ;  /* 0x00000017000d7213 */ /* 0x000fc60000000000 */
[----:B------:R-:W3:Y:S04]  /*1c60*/  LDL R22, [R1+0x361c] ;  /* 0x00361c0001167983 */ /* 0x000ee80000100800 */
[----:B------:R-:W3:Y:S04]  /*1c70*/  LDL R25, [R1+0x3624] ;  /* 0x0036240001197983 */ /* 0x000ee80000100800 */
[----:B------:R-:W3:Y:S04]  /*1c80*/  LDL R23, [R1+0x3618] ;  /* 0x0036180001177983 */ /* 0x000ee80000100800 */
[----:B0-----:R-:W3:Y:S04]  /*1c90*/  LDL R2, [R1+0x3608] ;  /* 0x0036080001027983 */ /* 0x001ee80000100800 */
[----:B-1----:R-:W3:Y:S04]  /*1ca0*/  LDL R4, [R1+0x3614] ;  /* 0x0036140001047983 */ /* 0x002ee80000100800 */
[----:B------:R-:W3:Y:S04]  /*1cb0*/  LDL R0, [R1+0x360c] ;  /* 0x00360c0001007983 */ /* 0x000ee80000100800 */
[----:B------:R-:W3:Y:S01]  /*1cc0*/  LDL R3, [R1+0x3610] ;  /* 0x0036100001037983 */ /* 0x000ee20000100800 */
[----:B------:R-:W-:-:S02]  /*1cd0*/  IABS R14, R17 ;  /* 0x00000011000e7213 */ /* 0x000fc40000000000 */
[----:B------:R-:W-:Y:S01]  /*1ce0*/  IABS R15, R18 ;  /* 0x00000012000f7213 */ /* 0x000fe20000000000 */
[----:B------:R-:W-:-:S04]  /*1cf0*/  IMAD.HI.U32 R17, R27, R12, RZ ;  /* 0x0000000c1b117227 */ /* 0x000fc800078e00ff */
[----:B------:R-:W-:-:S04]  /*1d00*/  IMAD.HI.U32 R20, R27, R15, RZ ;  /* 0x0000000f1b147227 */ /* 0x000fc800078e00ff */
[----:B------:R-:W-:-:S04]  /*1d10*/  IMAD.HI.U32 R18, R27, R13, RZ ;  /* 0x0000000d1b127227 */ /* 0x000fc800078e00ff */
[----:B------:R-:W-:Y:S02]  /*1d20*/  IMAD.MOV R17, RZ, RZ, -R17 ;  /* 0x000000ffff117224 */ /* 0x000fe400078e0a11 */
[----:B------:R-:W-:Y:S02]  /*1d30*/  IMAD.MOV R20, RZ, RZ, -R20 ;  /* 0x000000ffff147224 */ /* 0x000fe400078e0a14 */
[----:B------:R-:W-:Y:S02]  /*1d40*/  IMAD.MOV R18, RZ, RZ, -R18 ;  /* 0x000000ffff127224 */ /* 0x000fe400078e0a12 */
[C---:B------:R-:W-:Y:S02]  /*1d50*/  IMAD R12, R29.reuse, R17, R12 ;  /* 0x000000111d0c7224 */ /* 0x040fe400078e020c */
[C---:B------:R-:W-:Y:S02]  /*1d60*/  IMAD R15, R29.reuse, R20, R15 ;  /* 0x000000141d0f7224 */ /* 0x040fe400078e020f */
[----:B------:R-:W-:Y:S01]  /*1d70*/  IMAD R13, R29, R18, R13 ;  /* 0x000000121d0d7224 */ /* 0x000fe200078e020d */
[----:B------:R-:W-:Y:S04]  /*1d80*/  STL [R1+0x3798], R12 ;  /* 0x0037980c01007387 */ /* 0x000fe80000100800 */
[----:B------:R0:W-:Y:S01]  /*1d90*/  STL [R1+0x37c8], R13 ;  /* 0x0037c80d01007387 */ /* 0x0001e20000100800 */
[----:B--2---:R-:W-:Y:S01]  /*1da0*/  IABS R16, R19 ;  /* 0x0000001300107213 */ /* 0x004fe20000000000 */
[----:B------:R-:W-:-:S04]  /*1db0*/  IMAD.HI.U32 R19, R27, R14, RZ ;  /* 0x0000000e1b137227 */ /* 0x000fc800078e00ff */
[----:B------:R-:W-:Y:S02]  /*1dc0*/  IMAD.MOV R19, RZ, RZ, -R19 ;  /* 0x000000ffff137224 */ /* 0x000fe400078e0a13 */
[----:B------:R-:W-:-:S04]  /*1dd0*/  IMAD.HI.U32 R21, R27, R16, RZ ;  /* 0x000000101b157227 */ /* 0x000fc800078e00ff */
[----:B------:R-:W-:Y:S02]  /*1de0*/  IMAD R14, R29, R19, R14 ;  /* 0x000000131d0e7224 */ /* 0x000fe400078e020e */
[----:B------:R-:W-:-:S04]  /*1df0*/  IMAD.MOV R21, RZ, RZ, -R21 ;  /* 0x000000ffff157224 */ /* 0x000fc800078e0a15 */
[----:B------:R-:W-:Y:S01]  /*1e00*/  IMAD R16, R29, R21, R16 ;  /* 0x000000151d107224 */ /* 0x000fe200078e0210 */
[----:B------:R1:W-:Y:S04]  /*1e10*/  STL [R1+0x37cc], R14 ;  /* 0x0037cc0e01007387 */ /* 0x0003e80000100800 */
[----:B------:R-:W2:Y:S04]  /*1e20*/  LDL.LU R6, [R1+0x2c] ;  /* 0x00002c0001067983 */ /* 0x000ea80000300800 */
[----:B------:R-:W2:Y:S01]  /*1e30*/  LDL R5, [R1+0x28] ;  /* 0x0000280001057983 */ /* 0x000ea20000100800 */
[----:B----4-:R-:W-:-:S02]  /*1e40*/  IABS R19, R26 ;  /* 0x0000001a00137213 */ /* 0x010fc40000000000 */
[----:B-----5:R-:W-:Y:S02]  /*1e50*/  IABS R17, R24 ;  /* 0x0000001800117213 */ /* 0x020fe40000000000 */
[----:B---3--:R-:W-:Y:S01]  /*1e60*/  IABS R20, R22 ;  /* 0x0000001600147213 */ /* 0x008fe20000000000 */
[----:B------:R-:W-:Y:S01]  /*1e70*/  IMAD.HI.U32 R24, R27, R19, RZ ;  /* 0x000000131b187227 */ /* 0x000fe200078e00ff */
[----:B------:R-:W-:-:S03]  /*1e80*/  IABS R18, R25 ;  /* 0x0000001900127213 */ /* 0x000fc60000000000 */
[----:B------:R-:W-:Y:S01]  /*1e90*/  IMAD.HI.U32 R22, R27, R17, RZ ;  /* 0x000000111b167227 */ /* 0x000fe200078e00ff */
[----:B------:R-:W-:-:S03]  /*1ea0*/  IABS R21, R23 ;  /* 0x0000001700157213 */ /* 0x000fc60000000000 */
[----:B------:R-:W-:-:S04]  /*1eb0*/  IMAD.HI.U32 R25, R27, R20, RZ ;  /* 0x000000141b197227 */ /* 0x000fc800078e00ff */
[----:B------:R-:W-:Y:S02]  /*1ec0*/  IMAD.MOV R24, RZ, RZ, -R24 ;  /* 0x000000ffff187224 */ /* 0x000fe400078e0a18 */
[----:B------:R-:W-:-:S04]  /*1ed0*/  IMAD.HI.U32 R26, R27, R21, RZ ;  /* 0x000000151b1a7227 */ /* 0x000fc800078e00ff */
[----:B------:R-:W-:Y:S02]  /*1ee0*/  IMAD.MOV R22, RZ, RZ, -R22 ;  /* 0x000000ffff167224 */ /* 0x000fe400078e0a16 */
[----:B------:R-:W-:Y:S02]  /*1ef0*/  IMAD.MOV R25, RZ, RZ, -R25 ;  /* 0x000000ffff197224 */ /* 0x000fe400078e0a19 */
[----:B------:R-:W-:-:S04]  /*1f00*/  IMAD.HI.U32 R23, R27, R18, RZ ;  /* 0x000000121b177227 */ /* 0x000fc800078e00ff */
[C---:B------:R-:W-:Y:S01]  /*1f10*/  IMAD R19, R29.reuse, R24, R19 ;  /* 0x000000181d137224 */ /* 0x040fe200078e0213 */
[----:B------:R-:W-:Y:S01]  /*1f20*/  IABS R24, R2 ;  /* 0x0000000200187213 */ /* 0x000fe20000000000 */
[----:B------:R-:W-:Y:S01]  /*1f30*/  IMAD.MOV R26, RZ, RZ, -R26 ;  /* 0x000000ffff1a7224 */ /* 0x000fe200078e0a1a */
[----:B------:R-:W3:Y:S01]  /*1f40*/  LDL R2, [R1+0x3604] ;  /* 0x0036040001027983 */ /* 0x000ee20000100800 */
[C---:B------:R-:W-:Y:S01]  /*1f50*/  IMAD R17, R29.reuse, R22, R17 ;  /* 0x000000161d117224 */ /* 0x040fe200078e0211 */
[----:B------:R-:W-:Y:S01]  /*1f60*/  IABS R22, R4 ;  /* 0x0000000400167213 */ /* 0x000fe20000000000 */
[C---:B------:R-:W-:Y:S01]  /*1f70*/  IMAD R20, R29.reuse, R25, R20 ;  /* 0x000000191d147224 */ /* 0x040fe200078e0214 */
[----:B------:R-:W-:Y:S01]  /*1f80*/  IABS R25, R0 ;  /* 0x0000000000197213 */ /* 0x000fe20000000000 */
[----:B------:R-:W-:Y:S01]  /*1f90*/  IMAD.MOV R23, RZ, RZ, -R23 ;  /* 0x000000ffff177224 */ /* 0x000fe200078e0a17 */
[----:B------:R-:W4:Y:S01]  /*1fa0*/  LDL R4, [R1+0x3600] ;  /* 0x0036000001047983 */ /* 0x000f220000100800 */
[C---:B------:R-:W-:Y:S01]  /*1fb0*/  IMAD R21, R29.reuse, R26, R21 ;  /* 0x0000001a1d157224 */ /* 0x040fe200078e0215 */
[----:B------:R-:W-:Y:S01]  /*1fc0*/  IABS R26, R28 ;  /* 0x0000001c001a7213 */ /* 0x000fe20000000000 */
[----:B------:R-:W-:Y:S01]  /*1fd0*/  IMAD R18, R29, R23, R18 ;  /* 0x000000171d127224 */ /* 0x000fe200078e0212 */
[----:B------:R-:W-:Y:S01]  /*1fe0*/  IABS R23, R3 ;  /* 0x0000000300177213 */ /* 0x000fe20000000000 */
[C---:B------:R-:W-:Y:S01]  /*1ff0*/  IMAD.HI.U32 R8, R27.reuse, R24, RZ ;  /* 0x000000181b087227 */ /* 0x040fe200078e00ff */
[----:B0-----:R-:W5:Y:S03]  /*2000*/  LDL.LU R13, [R1+0x24] ;  /* 0x00002400010d7983 */ /* 0x001f660000300800 */
[C---:B------:R-:W-:Y:S01]  /*2010*/  IMAD.HI.U32 R28, R27.reuse, R22, RZ ;  /* 0x000000161b1c7227 */ /* 0x040fe200078e00ff */
[----:B-1----:R-:W3:Y:S03]  /*2020*/  LDL R14, [R1+0x10] ;  /* 0x00001000010e7983 */ /* 0x002ee60000100800 */
[----:B------:R-:W-:Y:S01]  /*2030*/  IMAD.HI.U32 R7, R27, R25, RZ ;  /* 0x000000191b077227 */ /* 0x000fe200078e00ff */
[----:B------:R-:W3:Y:S03]  /*2040*/  LDL.LU R0, [R1+0x20] ;  /* 0x0000200001007983 */ /* 0x000ee60000300800 */
[----:B------:R-:W-:Y:S01]  /*2050*/  IMAD.MOV R12, RZ, RZ, -R8 ;  /* 0x000000ffff0c7224 */ /* 0x000fe200078e0a08 */
[----:B------:R-:W4:Y:S01]  /*2060*/  LDL.LU R11, [R1+0x1c] ;  /* 0x00001c00010b7983 */ /* 0x000f220000300800 */
[----:B------:R-:W-:-:S02]  /*2070*/  IMAD.MOV R28, RZ, RZ, -R28 ;  /* 0x000000ffff1c7224 */ /* 0x000fc400078e0a1c */
[----:B------:R-:W-:Y:S01]  /*2080*/  IMAD.MOV R8, RZ, RZ, -R7 ;  /* 0x000000ffff087224 */ /* 0x000fe200078e0a07 */
[----:B------:R-:W4:Y:S01]  /*2090*/  LDL.LU R10, [R1+0x18] ;  /* 0x00001800010a7983 */ /* 0x000f220000300800 */
[----:B------:R-:W-:-:S03]  /*20a0*/  IMAD.HI.U32 R3, R27, R23, RZ ;  /* 0x000000171b037227 */ /* 0x000fc600078e00ff */
[----:B------:R-:W4:Y:S01]  /*20b0*/  LDL.LU R9, [R1+0x14] ;  /* 0x0000140001097983 */ /* 0x000f220000300800 */
[----:B------:R-:W-:-:S04]  /*20c0*/  IMAD.HI.U32 R7, R27, R26, RZ ;  /* 0x0000001a1b077227 */ /* 0x000fc800078e00ff */
[C---:B------:R-:W-:Y:S02]  /*20d0*/  IMAD R22, R29.reuse, R28, R22 ;  /* 0x0000001c1d167224 */ /* 0x040fe400078e0216 */
[----:B------:R-:W-:Y:S02]  /*20e0*/  IMAD.MOV R3, RZ, RZ, -R3 ;  /* 0x000000ffff037224 */ /* 0x000fe400078e0a03 */
[----:B------:R-:W-:Y:S02]  /*20f0*/  IMAD.MOV R28, RZ, RZ, -R7 ;  /* 0x000000ffff1c7224 */ /* 0x000fe400078e0a07 */
[C---:B------:R-:W-:Y:S02]  /*2100*/  IMAD R23, R29.reuse, R3, R23 ;  /* 0x000000031d177224 */ /* 0x040fe400078e0217 */
[C---:B------:R-:W-:Y:S02]  /*2110*/  IMAD R24, R29.reuse, R12, R24 ;  /* 0x0000000c1d187224 */ /* 0x040fe400078e0218 */
[----:B------:R-:W-:-:S02]  /*2120*/  IMAD R25, R29, R8, R25 ;  /* 0x000000081d197224 */ /* 0x000fc400078e0219 */
[----:B------:R-:W-:Y:S02]  /*2130*/  IMAD R26, R29, R28, R26 ;  /* 0x0000001c1d1a7224 */ /* 0x000fe400078e021a */
[----:B------:R-:W4:Y:S01]  /*2140*/  LDL.LU R29, [R1+0x28] ;  /* 0x00002800011d7983 */ /* 0x000f220000300800 */
[----:B------:R-:W-:-:S04]  /*2150*/  IABS R3, c[0x0][0x178] ;  /* 0x00005e0000037a13 */ /* 0x000fc80000000000 */
[C---:B--2---:R-:W-:Y:S02]  /*2160*/  ISETP.GT.U32.AND P1, PT, R3.reuse, R6, PT ;  /* 0x000000060300720c */ /* 0x044fe40003f24070 */
[----:B------:R-:W-:-:S11]  /*2170*/  ISETP.GT.U32.AND P0, PT, R3, R5, PT ;  /* 0x000000050300720c */ /* 0x000fd60003f04070 */
[----:B------:R-:W-:Y:S01]  /*2180*/  @!P1 IMAD.IADD R6, R6, 0x1, -R3 ;  /* 0x0000000106069824 */ /* 0x000fe200078e0a03 */
[C---:B-----5:R-:W-:Y:S02]  /*2190*/  ISETP.GT.U32.AND P3, PT, R3.reuse, R13, PT ;  /* 0x0000000d0300720c */ /* 0x060fe40003f64070 */
[C---:B---3--:R-:W-:Y:S02]  /*21a0*/  ISETP.GT.U32.AND P5, PT, R3.reuse, R0, PT ;  /* 0x000000000300720c */ /* 0x048fe40003fa4070 */
[----:B----4-:R-:W-:-:S09]  /*21b0*/  ISETP.GT.U32.AND P6, PT, R3, R11, PT ;  /* 0x0000000b0300720c */ /* 0x010fd20003fc4070 */
[--C-:B------:R-:W-:Y:S01]  /*21c0*/  @!P3 IMAD.IADD R13, R13, 0x1, -R3.reuse ;  /* 0x000000010d0db824 */ /* 0x100fe200078e0a03 */
[C---:B------:R-:W-:Y:S02]  /*21d0*/  ISETP.GT.U32.AND P1, PT, R3.reuse, R14, PT ;  /* 0x0000000e0300720c */ /* 0x040fe40003f24070 */
[C---:B------:R-:W-:Y:S01]  /*21e0*/  ISETP.GT.U32.AND P4, PT, R3.reuse, R10, PT ;  /* 0x0000000a0300720c */ /* 0x040fe20003f84070 */
[--C-:B------:R-:W-:Y:S01]  /*21f0*/  @!P5 IMAD.IADD R0, R0, 0x1, -R3.reuse ;  /* 0x000000010000d824 */ /* 0x100fe200078e0a03 */
[----:B------:R-:W-:Y:S01]  /*2200*/  ISETP.GT.U32.AND P5, PT, R3, R13, PT ;  /* 0x0000000d0300720c */ /* 0x000fe20003fa4070 */
[----:B------:R-:W-:-:S03]  /*2210*/  @!P6 IMAD.IADD R11, R11, 0x1, -R3 ;  /* 0x000000010b0be824 */ /* 0x000fc600078e0a03 */
[----:B------:R-:W-:Y:S02]  /*2220*/  ISETP.GT.U32.AND P6, PT, R3, R0, PT ;  /* 0x000000000300720c */ /* 0x000fe40003fc4070 */
[----:B------:R-:W-:Y:S01]  /*2230*/  IABS R2, R2 ;  /* 0x0000000200027213 */ /* 0x000fe20000000000 */
[----:B------:R-:W-:Y:S01]  /*2240*/  @!P0 IMAD.IADD R29, R29, 0x1, -R3 ;  /* 0x000000011d1d8824 */ /* 0x000fe200078e0a03 */
[----:B------:R-:W-:-:S04]  /*2250*/  ISETP.GT.U32.AND P0, PT, R3, R6, PT ;  /* 0x000000060300720c */ /* 0x000fc80003f04070 */
[----:B------:R-:W-:Y:S02]  /*2260*/  ISETP.GT.U32.AND P3, PT, R3, R29, PT ;  /* 0x0000001d0300720c */ /* 0x000fe40003f64070 */
[----:B------:R-:W-:Y:S01]  /*2270*/  IABS R4, R4 ;  /* 0x0000000400047213 */ /* 0x000fe20000000000 */
[----:B------:R-:W-:Y:S02]  /*2280*/  IMAD.MOV.U32 R7, RZ, RZ, R2 ;  /* 0x000000ffff077224 */ /* 0x000fe400078e0002 */
[--C-:B------:R-:W-:Y:S01]  /*2290*/  @!P1 IMAD.IADD R14, R14, 0x1, -R3.reuse ;  /* 0x000000010e0e9824 */ /* 0x100fe200078e0a03 */
[----:B------:R-:W2:Y:S01]  /*22a0*/  LDL R2, [R1+0x4] ;  /* 0x0000040001027983 */ /* 0x000ea20000100800 */
[----:B------:R-:W-:Y:S02]  /*22b0*/  IMAD.MOV.U32 R28, RZ, RZ, R4 ;  /* 0x000000ffff1c7224 */ /* 0x000fe400078e0004 */
[--C-:B------:R-:W-:Y:S01]  /*22c0*/  @!P0 IMAD.IADD R6, R6, 0x1, -R3.reuse ;  /* 0x0000000106068824 */ /* 0x100fe200078e0a03 */
[----:B------:R-:W3:Y:S01]  /*22d0*/  LDL.LU R4, [R1+0xc] ;  /* 0x00000c0001047983 */ /* 0x000ee20000300800 */
[----:B------:R-:W-:-:S02]  /*22e0*/  @!P5 IMAD.IADD R13, R13, 0x1, -R3 ;  /* 0x000000010d0dd824 */ /* 0x000fc400078e0a03 */
[--C-:B------:R-:W-:Y:S01]  /*22f0*/  @!P3 IMAD.IADD R29, R29, 0x1, -R3.reuse ;  /* 0x000000011d1db824 */ /* 0x100fe200078e0a03 */
[----:B------:R-:W4:Y:S01]  /*2300*/  LDL.LU R5, [R1+0x8] ;  /* 0x0000080001057983 */ /* 0x000f220000300800 */
[----:B------:R-:W-:-:S03]  /*2310*/  @!P4 IMAD.IADD R10, R10, 0x1, -R3 ;  /* 0x000000010a0ac824 */ /* 0x000fc600078e0a03 */
[----:B------:R-:W5:Y:S01]  /*2320*/  LDL.LU R12, [R1] ;  /* 0x00000000010c7983 */ /* 0x000f620000300800 */
[----:B------:R-:W-:Y:S01]  /*2330*/  @!P6 IMAD.IADD R0, R0, 0x1, -R3 ;  /* 0x000000010000e824 */ /* 0x000fe200078e0a03 */
[C---:B------:R-:W-:Y:S02]  /*2340*/  ISETP.GT.U32.AND P4, PT, R3.reuse, R14, PT ;  /* 0x0000000e0300720c */ /* 0x040fe40003f84070 */
[----:B------:R0:W-:Y:S04]  /*2350*/  @!P1 STL [R1+0x10], R14 ;  /* 0x0000100e01009387 */ /* 0x0001e80000100800 */
[----:B------:R-:W-:Y:S04]  /*2360*/  STL [R1+0x2c], R6 ;  /* 0x00002c0601007387 */ /* 0x000fe80000100800 */
[----:B------:R-:W-:Y:S04]  /*2370*/  STL [R1+0x28], R29 ;  /* 0x0000281d01007387 */ /* 0x000fe80000100800 */
[----:B0-----:R-:W5:Y:S04]  /*2380*/  LDL.LU R14, [R1+0x37cc] ;  /* 0x0037cc00010e7983 */ /* 0x001f680000300800 */
[----:B------:R0:W-:Y:S04]  /*2390*/  STL [R1+0x24], R13 ;  /* 0x0000240d01007387 */ /* 0x0001e80000100800 */
[----:B0-----:R-:W5:Y:S04]  /*23a0*/  LDL.LU R13, [R1+0x37c8] ;  /* 0x0037c800010d7983 */ /* 0x001f680000300800 */
[----:B------:R0:W-:Y:S04]  /*23b0*/  STL [R1+0x20], R0 ;  /* 0x0000200001007387 */ /* 0x0001e80000100800 */
[----:B0-----:R-:W5:Y:S01]  /*23c0*/  LDL.LU R0, [R1+0x37c4] ;  /* 0x0037c40001007983 */ /* 0x001f620000300800 */
[----:B------:R-:W-:-:S02]  /*23d0*/  ISETP.GT.U32.AND P2, PT, R3, R9, PT ;  /* 0x000000090300720c */ /* 0x000fc40003f44070 */
[----:B------:R-:W-:-:S11]  /*23e0*/  ISETP.GT.U32.AND P1, PT, R3, R10, PT ;  /* 0x0000000a0300720c */ /* 0x000fd60003f24070 */
[----:B------:R-:W-:Y:S01]  /*23f0*/  @!P2 IMAD.IADD R9, R9, 0x1, -R3 ;  /* 0x000000010909a824 */ /* 0x000fe200078e0a03 */
[----:B------:R-:W-:-:S04]  /*2400*/  ISETP.GT.U32.AND P2, PT, R3, R11, PT ;  /* 0x0000000b0300720c */ /* 0x000fc80003f44070 */
[----:B------:R-:W-:Y:S01]  /*2410*/  ISETP.GT.U32.AND P0, PT, R3, R9, PT ;  /* 0x000000090300720c */ /* 0x000fe20003f04070 */
[----:B------:R-:W-:Y:S01]  /*2420*/  IMAD.HI.U32 R8, R27, R28, RZ ;  /* 0x0000001c1b087227 */ /* 0x000fe200078e00ff */
[----:B------:R-:W-:-:S03]  /*2430*/  IABS R29, c[0x0][0x17c] ;  /* 0x00005f00001d7a13 */ /* 0x000fc60000000000 */
[----:B------:R-:W-:-:S04]  /*2440*/  @!P1 IMAD.IADD R10, R10, 0x1, -R3 ;  /* 0x000000010a0a9824 */ /* 0x000fc800078e0a03 */
[----:B------:R-:W-:Y:S02]  /*2450*/  @!P2 IMAD.IADD R11, R11, 0x1, -R3 ;  /* 0x000000010b0ba824 */ /* 0x000fe400078e0a03 */
[----:B------:R-:W-:-:S03]  /*2460*/  IMAD.HI.U32 R27, R27, R7, RZ ;  /* 0x000000071b1b7227 */ /* 0x000fc600078e00ff */
[----:B------:R0:W-:Y:S01]  /*2470*/  STL [R1+0x1c], R11 ;  /* 0x00001c0b01007387 */ /* 0x0001e20000100800 */
[----:B------:R-:W-:Y:S02]  /*2480*/  @!P0 IMAD.IADD R9, R9, 0x1, -R3 ;  /* 0x0000000109098824 */ /* 0x000fe400078e0a03 */
[----:B------:R-:W-:Y:S02]  /*2490*/  IMAD.MOV R8, RZ, RZ, -R8 ;  /* 0x000000ffff087224 */ /* 0x000fe400078e0a08 */
[----:B------:R-:W-:Y:S01]  /*24a0*/  IMAD.MOV R6, RZ, RZ, -R27 ;  /* 0x000000ffff067224 */ /* 0x000fe200078e0a1b */
[----:B0-----:R-:W5:Y:S01]  /*24b0*/  LDL.LU R11, [R1+0x37c0] ;  /* 0x0037c000010b7983 */ /* 0x001f620000300800 */
[----:B------:R-:W-:-:S03]  /*24c0*/  IMAD R27, R29, R8, R28 ;  /* 0x000000081d1b7224 */ /* 0x000fc600078e021c */
[----:B------:R0:W-:Y:S01]  /*24d0*/  STL [R1+0x18], R10 ;  /* 0x0000180a01007387 */ /* 0x0001e20000100800 */
[C---:B------:R-:W-:Y:S01]  /*24e0*/  IMAD R28, R29.reuse, R6, R7 ;  /* 0x000000061d1c7224 */ /* 0x040fe200078e0207 */
[C---:B------:R-:W-:Y:S02]  /*24f0*/  ISETP.GT.U32.AND P3, PT, R29.reuse, R26, PT ;  /* 0x0000001a1d00720c */ /* 0x040fe40003f64070 */
[----:B0-----:R-:W5:Y:S04]  /*2500*/  LDL.LU R10, [R1+0x37bc] ;  /* 0x0037bc00010a7983 */ /* 0x001f680000300800 */
[----:B------:R0:W-:Y:S04]  /*2510*/  STL [R1+0x14], R9 ;  /* 0x0000140901007387 */ /* 0x0001e80000100800 */
[----:B0-----:R-:W5:Y:S04]  /*2520*/  LDL.LU R9, [R1+0x37b8] ;  /* 0x0037b80001097983 */ /* 0x001f680000300800 */
[----:B------:R-:W5:Y:S04]  /*2530*/  LDL.LU R8, [R1+0x37b4] ;  /* 0x0037b40001087983 */ /* 0x000f680000300800 */
[----:B------:R-:W5:Y:S04]  /*2540*/  LDL.LU R7, [R1+0x37b0] ;  /* 0x0037b00001077983 */ /* 0x000f680000300800 */
[----:B------:R-:W5:Y:S01]  /*2550*/  LDL.LU R6, [R1+0x37ac] ;  /* 0x0037ac0001067983 */ /* 0x000f620000300800 */
[----:B--2---:R-:W-:-:S02]  /*2560*/  ISETP.GT.U32.AND P2, PT, R29, R2, PT ;  /* 0x000000021d00720c */ /* 0x004fc40003f44070 */
[C---:B---3--:R-:W-:Y:S02]  /*2570*/  ISETP.GT.U32.AND P5, PT, R29.reuse, R4, PT ;  /* 0x000000041d00720c */ /* 0x048fe40003fa4070 */
[C---:B----4-:R-:W-:Y:S02]  /*2580*/  ISETP.GT.U32.AND P6, PT, R29.reuse, R5, PT ;  /* 0x000000051d00720c */ /* 0x050fe40003fc4070 */
[C---:B-----5:R-:W-:Y:S02]  /*2590*/  ISETP.GT.U32.AND P1, PT, R29.reuse, R12, PT ;  /* 0x0000000c1d00720c */ /* 0x060fe40003f24070 */
[----:B------:R-:W-:Y:S02]  /*25a0*/  ISETP.GT.U32.AND P0, PT, R29, R0, PT ;  /* 0x000000001d00720c */ /* 0x000fe40003f04070 */
[----:B------:R-:W2:Y:S02]  /*25b0*/  LDL R29, [R1+0x10] ;  /* 0x00001000011d7983 */ /* 0x000ea40000100800 */
[----:B--2---:R-:W-:-:S02]  /*25c0*/  @!P4 IMAD.IADD R29, R29, 0x1, -R3 ;  /* 0x000000011d1dc824 */ /* 0x004fc400078e0a03 */
[----:B------:R-:W2:Y:S04]  /*25d0*/  LDL.LU R3, [R1+0x37a8] ;  /* 0x0037a80001037983 */ /* 0x000ea80000300800 */
[----:B------:R0:W-:Y:S02]  /*25e0*/  @!P4 STL [R1+0x10], R29 ;  /* 0x0000101d0100c387 */ /* 0x0001e40000100800 */
[----:B0-----:R-:W-:-:S05]  /*25f0*/  IABS R29, c[0x0][0x17c] ;  /* 0x00005f00001d7a13 */ /* 0x001fca0000000000 */
[----:B------:R-:W-:-:S05]  /*2600*/  @!P3 IMAD.IADD R26, R26, 0x1, -R29 ;  /* 0x000000011a1ab824 */ /* 0x000fca00078e0a1d */
[----:B------:R-:W-:Y:S01]  /*2610*/  ISETP.GT.U32.AND P4, PT, R29, R26, PT ;  /* 0x0000001a1d00720c */ /* 0x000fe20003f84070 */
[--C-:B------:R-:W-:Y:S02]  /*2620*/  @!P2 IMAD.IADD R2, R2, 0x1, -R29.reuse ;  /* 0x000000010202a824 */ /* 0x100fe400078e0a1d */
[----:B------:R-:W-:-:S03]  /*2630*/  @!P0 IMAD.IADD R0, R0, 0x1, -R29 ;  /* 0x0000000100008824 */ /* 0x000fc600078e0a1d */
[----:B------:R0:W-:Y:S01]  /*2640*/  @!P2 STL [R1+0x4], R2 ;  /* 0x000004020100a387 */ /* 0x0001e20000100800 */
[----:B------:R-:W-:-:S06]  /*2650*/  ISETP.GT.U32.AND P0, PT, R29, R2, PT ;  /* 0x000000021d00720c */ /* 0x000fcc0003f04070 */
[--C-:B------:R-:W-:Y:S01]  /*2660*/  @!P4 IMAD.IADD R26, R26, 0x1, -R29.reuse ;  /* 0x000000011a1ac824 */ /* 0x100fe200078e0a1d */
[----:B0-----:R-:W3:Y:S04]  /*2670*/  LDL.LU R2, [R1+0x37a4] ;  /* 0x0037a40001027983 */ /* 0x001ee80000300800 */
[----:B------:R0:W-:Y:S04]  /*2680*/  STL [R1+0x3754], R26 ;  /* 0x0037541a01007387 */ /* 0x0001e80000100800 */
[----:B0-----:R-:W4:Y:S01]  /*2690*/  LDL.LU R26, [R1+0x4] ;  /* 0x00000400011a7983 */ /* 0x001f220000300800 */
[----:B------:R-:W-:-:S02]  /*26a0*/  @!P5 IMAD.IADD R4, R4, 0x1, -R29 ;  /* 0x000000010404d824 */ /* 0x000fc400078e0a1d */
[----:B------:R-:W-:-:S03]  /*26b0*/  @!P6 IMAD.IADD R5, R5, 0x1, -R29 ;  /* 0x000000010505e824 */ /* 0x000fc600078e0a1d */
[C---:B------:R-:W-:Y:S01]  /*26c0*/  ISETP.GT.U32.AND P5, PT, R29.reuse, R4, PT ;  /* 0x000000041d00720c */ /* 0x040fe20003fa4070 */
[----:B------:R-:W-:Y:S01]  /*26d0*/  @!P1 IMAD.IADD R12, R12, 0x1, -R29 ;  /* 0x000000010c0c9824 */ /* 0x000fe200078e0a1d */
[----:B------:R-:W-:-:S11]  /*26e0*/  ISETP.GT.U32.AND P1, PT, R29, R5, PT ;  /* 0x000000051d00720c */ /* 0x000fd60003f24070 */
[--C-:B------:R-:W-:Y:S01]  /*26f0*/  @!P5 IMAD.IADD R4, R4, 0x1, -R29.reuse ;  /* 0x000000010404d824 */ /* 0x100fe200078e0a1d */
[----:B------:R-:W-:Y:S01]  /*2700*/  ISETP.GT.U32.AND P2, PT, R29, R12, PT ;  /* 0x0000000c1d00720c */ /* 0x000fe20003f44070 */
[----:B------:R-:W-:-:S03]  /*2710*/  @!P1 IMAD.IADD R5, R5, 0x1, -R29 ;  /* 0x0000000105059824 */ /* 0x000fc600078e0a1d */
[----:B------:R0:W-:Y:S04]  /*2720*/  STL [R1+0xc], R4 ;  /* 0x00000c0401007387 */ /* 0x0001e80000100800 */
[----:B0-----:R-:W5:Y:S04]  /*2730*/  LDL.LU R4, [R1+0x37a0] ;  /* 0x0037a00001047983 */ /* 0x001f680000300800 */
[----:B------:R0:W-:Y:S01]  /*2740*/  STL [R1+0x8], R5 ;  /* 0x0000080501007387 */ /* 0x0001e20000100800 */
[----:B------:R-:W-:-:S03]  /*2750*/  @!P2 IMAD.IADD R12, R12, 0x1, -R29 ;  /* 0x000000010c0ca824 */ /* 0x000fc600078e0a1d */
[----:B0-----:R-:W2:Y:S01]  /*2760*/  LDL.LU R5, [R1+0x379c] ;  /* 0x00379c0001057983 */ /* 0x001ea20000300800 */
[----:B------:R-:W-:-:S13]  /*2770*/  ISETP.GT.U32.AND P6, PT, R29, R0, PT ;  /* 0x000000001d00720c */ /* 0x000fda0003fc4070 */
[----:B------:R-:W-:Y:S01]  /*2780*/  @!P6 IMAD.IADD R0, R0, 0x1, -R29 ;  /* 0x000000010000e824 */ /* 0x000fe200078e0a1d */
[----:B------:R-:W-:-:S13]  /*2790*/  ISETP.GT.U32.AND P6, PT, R29, R8, PT ;  /* 0x000000081d00720c */ /* 0x000fda0003fc4070 */
[--C-:B------:R-:W-:Y:S02]  /*27a0*/  @!P6 IMAD.IADD R8, R8, 0x1, -R29.reuse ;  /* 0x000000010808e824 */ /* 0x100fe400078e0a1d */
[----:B----4-:R-:W-:-:S05]  /*27b0*/  @!P0 IMAD.IADD R26, R26, 0x1, -R29 ;  /* 0x000000011a1a8824 */ /* 0x010fca00078e0a1d */
[----:B------:R-:W-:Y:S04]  /*27c0*/  STL [R1+0x3770], R26 ;  /* 0x0037701a01007387 */ /* 0x000fe80000100800 */
[----:B------:R0:W-:Y:S04]  /*27d0*/  STL [R1], R12 ;  /* 0x0000000c01007387 */ /* 0x0001e80000100800 */
[----:B0-----:R-:W4:Y:S01]  /*27e0*/  LDL.LU R12, [R1+0x3798] ;  /* 0x00379800010c7983 */ /* 0x001f220000300800 */
[----:B---3--:R-:W-:-:S13]  /*27f0*/  ISETP.GT.U32.AND P3, PT, R29, R2, PT ;  /* 0x000000021d00720c */ /* 0x008fda0003f64070 */
[----:B------:R-:W-:-:S05]  /*2800*/  @!P3 IMAD.IADD R2, R2, 0x1, -R29 ;  /* 0x000000010202b824 */ /* 0x000fca00078e0a1d */
[----:B------:R-:W-:Y:S01]  /*2810*/  ISETP.GT.U32.AND P6, PT, R29, R2, PT ;  /* 0x000000021d00720c */ /* 0x000fe20003fc4070 */
[----:B------:R-:W-:-:S12]  /*2820*/  STL [R1+0x3768], R0 ;  /* 0x0037680001007387 */ /* 0x000fd80000100800 */
[----:B------:R-:W-:-:S05]  /*2830*/  @!P6 IMAD.IADD R2, R2, 0x1, -R29 ;  /* 0x000000010202e824 */ /* 0x000fca00078e0a1d */
[----:B------:R0:W-:Y:S04]  /*2840*/  STL [R1+0x3764], R2 ;  /* 0x0037640201007387 */ /* 0x0001e80000100800 */
[----:B0-----:R-:W3:Y:S01]  /*2850*/  LDL R2, [R1+0x35d0] ;  /* 0x0035d00001027983 */ /* 0x001ee20000100800 */
[C---:B------:R-:W-:Y:S02]  /*2860*/  ISETP.GT.U32.AND P0, PT, R29.reuse, R6, PT ;  /* 0x000000061d00720c */ /* 0x040fe40003f04070 */
[C---:B--2---:R-:W-:Y:S02]  /*2870*/  ISETP.GT.U32.AND P4, PT, R29.reuse, R3, PT ;  /* 0x000000031d00720c */ /* 0x044fe40003f84070 */
[C---:B-----5:R-:W-:Y:S02]  /*2880*/  ISETP.GT.U32.AND P5, PT, R29.reuse, R4, PT ;  /* 0x000000041d00720c */ /* 0x060fe40003fa4070 */
[----:B------:R-:W-:-:S02]  /*2890*/  ISETP.GT.U32.AND P1, PT, R29, R5, PT ;  /* 0x000000051d00720c */ /* 0x000fc40003f24070 */
[C---:B------:R-:W-:Y:S02]  /*28a0*/  ISETP.GT.U32.AND P2, PT, R29.reuse, R7, PT ;  /* 0x000000071d00720c */ /* 0x040fe40003f44070 */
[----:B------:R-:W-:-:S03]  /*28b0*/  ISETP.GT.U32.AND P3, PT, R29, R9, PT ;  /* 0x000000091d00720c */ /* 0x000fc60003f64070 */
[--C-:B------:R-:W-:Y:S01]  /*28c0*/  @!P0 IMAD.IADD R6, R6, 0x1, -R29.reuse ;  /* 0x0000000106068824 */ /* 0x100fe200078e0a1d */
[----:B------:R-:W-:Y:S01]  /*28d0*/  ISETP.GT.U32.AND P0, PT, R29, R13, PT ;  /* 0x0000000d1d00720c */ /* 0x000fe20003f04070 */
[--C-:B------:R-:W-:Y:S01]  /*28e0*/  @!P4 IMAD.IADD R3, R3, 0x1, -R29.reuse ;  /* 0x000000010303c824 */ /* 0x100fe200078e0a1d */
[C---:B------:R-:W-:Y:S01]  /*28f0*/  ISETP.GT.U32.AND P4, PT, R29.reuse, R10, PT ;  /* 0x0000000a1d00720c */ /* 0x040fe20003f84070 */
[--C-:B------:R-:W-:Y:S01]  /*2900*/  @!P5 IMAD.IADD R4, R4, 0x1, -R29.reuse ;  /* 0x000000010404d824 */ /* 0x100fe200078e0a1d */
[----:B------:R-:W-:Y:S01]  /*2910*/  ISETP.GT.U32.AND P5, PT, R29, R11, PT ;  /* 0x0000000b1d00720c */ /* 0x000fe20003fa4070 */
[--C-:B------:R-:W-:Y:S02]  /*2920*/  @!P1 IMAD.IADD R5, R5, 0x1, -R29.reuse ;  /* 0x0000000105059824 */ /* 0x100fe400078e0a1d */
[--C-:B------:R-:W-:Y:S01]  /*2930*/  @!P2 IMAD.IADD R7, R7, 0x1, -R29.reuse ;  /* 0x000000010707a824 */ /* 0x100fe200078e0a1d */
[----:B------:R-:W-:Y:S01]  /*2940*/  ISETP.GT.U32.AND P2, PT, R29, R14, PT ;  /* 0x0000000e1d00720c */ /* 0x000fe20003f44070 */
[----:B------:R-:W-:Y:S01]  /*2950*/  @!P3 IMAD.IADD R9, R9, 0x1, -R29 ;  /* 0x000000010909b824 */ /* 0x000fe200078e0a1d */
[----:B------:R-:W-:-:S03]  /*2960*/  ISETP.GT.U32.AND P3, PT, R29, R3, PT ;  /* 0x000000031d00720c */ /* 0x000fc60003f64070 */
[--C-:B------:R-:W-:Y:S01]  /*2970*/  @!P0 IMAD.IADD R13, R13, 0x1, -R29.reuse ;  /* 0x000000010d0d8824 */ /* 0x100fe200078e0a1d */
[C---:B------:R-:W-:Y:S01]  /*2980*/  ISETP.GT.U32.AND P0, PT, R29.reuse, R7, PT ;  /* 0x000000071d00720c */ /* 0x040fe20003f04070 */
[--C-:B------:R-:W-:Y:S01]  /*2990*/  @!P4 IMAD.IADD R10, R10, 0x1, -R29.reuse ;  /* 0x000000010a0ac824 */ /* 0x100fe200078e0a1d */
[----:B------:R-:W-:Y:S01]  /*29a0*/  ISETP.GT.U32.AND P4, PT, R29, R4, PT ;  /* 0x000000041d00720c */ /* 0x000fe20003f84070 */
[----:B------:R-:W-:Y:S01]  /*29b0*/  @!P5 IMAD.IADD R11, R11, 0x1, -R29 ;  /* 0x000000010b0bd824 */ /* 0x000fe200078e0a1d */
[----:B------:R-:W-:-:S03]  /*29c0*/  ISETP.GT.U32.AND P5, PT, R29, R5, PT ;  /* 0x000000051d00720c */ /* 0x000fc60003fa4070 */
        /* <DEDUP_REMOVED lines=8> */
[--C-:B------:R-:W-:Y:S01]  /*2a50*/  @!P5 IMAD.IADD R5, R5, 0x1, -R29.reuse ;  /* 0x000000010505d824 */ /* 0x100fe200078e0a1d */
[----:B------:R-:W-:Y:S01]  /*2a60*/  ISETP.GT.U32.AND P5, PT, R29, R11, PT ;  /* 0x0000000b1d00720c */ /* 0x000fe20003fa4070 */
[----:B------:R-:W-:Y:S02]  /*2a70*/  STL [R1+0x376c], R3 ;  /* 0x00376c0301007387 */ /* 0x000fe40000100800 */
[--C-:B------:R-:W-:Y:S02]  /*2a80*/  @!P2 IMAD.IADD R8, R8, 0x1, -R29.reuse ;  /* 0x000000010808a824 */ /* 0x100fe400078e0a1d */
[----:B------:R-:W-:Y:S01]  /*2a90*/  STL [R1+0x375c], R4 ;  /* 0x00375c0401007387 */ /* 0x000fe20000100800 */
[----:B------:R-:W-:-:S03]  /*2aa0*/  @!P3 IMAD.IADD R9, R9, 0x1, -R29 ;  /* 0x000000010909b824 */ /* 0x000fc600078e0a1d */
[----:B------:R-:W-:Y:S01]  /*2ab0*/  STL [R1+0x3760], R5 ;  /* 0x0037600501007387 */ /* 0x000fe20000100800 */
[--C-:B------:R-:W-:Y:S01]  /*2ac0*/  @!P0 IMAD.IADD R13, R13, 0x1, -R29.reuse ;  /* 0x000000010d0d8824 */ /* 0x100fe200078e0a1d */
[----:B------:R-:W-:Y:S01]  /*2ad0*/  ISETP.GT.U32.AND P0, PT, R29, R20, PT ;  /* 0x000000141d00720c */ /* 0x000fe20003f04070 */
[--C-:B------:R-:W-:Y:S02]  /*2ae0*/  @!P4 IMAD.IADD R10, R10, 0x1, -R29.reuse ;  /* 0x000000010a0ac824 */ /* 0x100fe400078e0a1d */
[----:B------:R-:W-:Y:S01]  /*2af0*/  @!P5 IMAD.IADD R11, R11, 0x1, -R29 ;  /* 0x000000010b0bd824 */ /* 0x000fe200078e0a1d */
[----:B------:R-:W0:Y:S01]  /*2b00*/  S2R R26, SR_TID.X ;  /* 0x00000000001a7919 */ /* 0x000e220000002100 */
[----:B------:R-:W-:-:S08]  /*2b10*/  ISETP.GT.U32.AND P2, PT, R29, R15, PT ;  /* 0x0000000f1d00720c */ /* 0x000fd00003f44070 */
[----:B------:R-:W-:Y:S01]  /*2b20*/  @!P0 IMAD.IADD R20, R20, 0x1, -R29 ;  /* 0x0000000114148824 */ /* 0x000fe200078e0a1d */
[----:B------:R-:W-:-:S04]  /*2b30*/  ISETP.GT.U32.AND P0, PT, R29, R28, PT ;  /* 0x0000001c1d00720c */ /* 0x000fc80003f04070 */
[----:B------:R-:W-:-:S09]  /*2b40*/  @!P2 IMAD.IADD R15, R15, 0x1, -R29 ;  /* 0x000000010f0fa824 */ /* 0x000fd200078e0a1d */
[----:B------:R-:W-:Y:S02]  /*2b50*/  @!P0 IMAD.IADD R28, R28, 0x1, -R29 ;  /* 0x000000011c1c8824 */ /* 0x000fe400078e0a1d */
[----:B0-----:R-:W-:-:S05]  /*2b60*/  IMAD.SHL.U32 R26, R26, 0x2, RZ ;  /* 0x000000021a1a7824 */ /* 0x001fca00078e00ff */
[----:B------:R-:W-:Y:S02]  /*2b70*/  LOP3.LUT R0, R26, 0x10, RZ, 0xc0, !PT ;  /* 0x000000101a007812 */ /* 0x000fe400078ec0ff */
[----:B----4-:R-:W-:-:S13]  /*2b80*/  ISETP.GT.U32.AND P1, PT, R29, R12, PT ;  /* 0x0000000c1d00720c */ /* 0x010fda0003f24070 */
[----:B------:R-:W-:Y:S01]  /*2b90*/  @!P1 IMAD.IADD R12, R12, 0x1, -R29 ;  /* 0x000000010c0c9824 */ /* 0x000fe200078e0a1d */
[----:B------:R-:W-:-:S13]  /*2ba0*/  ISETP.GT.U32.AND P1, PT, R29, R6, PT ;  /* 0x000000061d00720c */ /* 0x000fda0003f24070 */
[----:B------:R-:W-:Y:S01]  /*2bb0*/  @!P1 IMAD.IADD R6, R6, 0x1, -R29 ;  /* 0x0000000106069824 */ /* 0x000fe200078e0a1d */
[----:B------:R-:W-:-:S04]  /*2bc0*/  ISETP.GT.U32.AND P1, PT, R29, R14, PT ;  /* 0x0000000e1d00720c */ /* 0x000fc80003f24070 */
[----:B------:R-:W-:Y:S04]  /*2bd0*/  STL [R1+0x3774], R6 ;  /* 0x0037740601007387 */ /* 0x000fe80000100800 */
[----:B------:R-:W-:Y:S04]  /*2be0*/  STL [R1+0x3778], R7 ;  /* 0x0037780701007387 */ /* 0x000fe80000100800 */
[----:B------:R0:W-:Y:S01]  /*2bf0*/  STL [R1+0x377c], R8 ;  /* 0x00377c0801007387 */ /* 0x0001e20000100800 */
[C---:B------:R-:W-:Y:S01]  /*2c00*/  ISETP.GT.U32.AND P6, PT, R29.reuse, R12, PT ;  /* 0x0000000c1d00720c */ /* 0x040fe20003fc4070 */
[--C-:B------:R-:W-:Y:S01]  /*2c10*/  @!P1 IMAD.IADD R14, R14, 0x1, -R29.reuse ;  /* 0x000000010e0e9824 */ /* 0x100fe200078e0a1d */
[----:B------:R-:W-:Y:S01]  /*2c20*/  ISETP.GT.U32.AND P1, PT, R29, R21, PT ;  /* 0x000000151d00720c */ /* 0x000fe20003f24070 */
[----:B0-----:R-:W2:Y:S04]  /*2c30*/  LDL R8, [R1+0x35d8] ;  /* 0x0035d80001087983 */ /* 0x001ea80000100800 */
[----:B------:R-:W-:Y:S04]  /*2c40*/  STL [R1+0x3780], R9 ;  /* 0x0037800901007387 */ /* 0x000fe80000100800 */
[----:B------:R-:W-:Y:S04]  /*2c50*/  STL [R1+0x3784], R10 ;  /* 0x0037840a01007387 */ /* 0x000fe80000100800 */
[----:B------:R0:W-:Y:S04]  /*2c60*/  STL [R1+0x3788], R11 ;  /* 0x0037880b01007387 */ /* 0x0001e80000100800 */
[----:B0-----:R-:W0:Y:S01]  /*2c70*/  S2R R11, SR_TID.X ;  /* 0x00000000000b7919 */ /* 0x001e220000002100 */
[----:B------:R-:W-:-:S02]  /*2c80*/  @!P6 IMAD.IADD R12, R12, 0x1, -R29 ;  /* 0x000000010c0ce824 */ /* 0x000fc400078e0a1d */
[----:B------:R-:W-:Y:S01]  /*2c90*/  @!P1 IMAD.IADD R21, R21, 0x1, -R29 ;  /* 0x0000000115159824 */ /* 0x000fe200078e0a1d */
[C---:B------:R-:W-:Y:S02]  /*2ca0*/  ISETP.GT.U32.AND P1, PT, R29.reuse, R15, PT ;  /* 0x0000000f1d00720c */ /* 0x040fe40003f24070 */
[----:B------:R-:W-:Y:S04]  /*2cb0*/  STL [R1+0x378c], R12 ;  /* 0x00378c0c01007387 */ /* 0x000fe80000100800 */
[----:B------:R1:W-:Y:S01]  /*2cc0*/  STL [R1+0x3790], R13 ;  /* 0x0037900d01007387 */ /* 0x0003e20000100800 */
[----:B------:R-:W-:Y:S01]  /*2cd0*/  ISETP.GT.U32.AND P0, PT, R29, R21, PT ;  /* 0x000000151d00720c */ /* 0x000fe20003f04070 */
[----:B-1----:R-:W-:Y:S01]  /*2ce0*/  IMAD.MOV.U32 R13, RZ, RZ, 0x7f ;  /* 0x0000007fff0d7424 */ /* 0x002fe200078e00ff */
[----:B0-----:R-:W-:-:S04]  /*2cf0*/  LOP3.LUT R4, R11, 0x7, RZ, 0xc0, !PT ;  /* 0x000000070b047812 */ /* 0x001fc800078ec0ff */
[----:B------:R-:W-:Y:S01]  /*2d00*/  IADD3 R13, R13, c[0x0][0x180], RZ ;  /* 0x000060000d0d7a10 */ /* 0x000fe20007ffe0ff */
[----:B------:R-:W-:Y:S02]  /*2d10*/  @!P1 IMAD.IADD R15, R15, 0x1, -R29 ;  /* 0x000000010f0f9824 */ /* 0x000fe400078e0a1d */
[C---:B------:R-:W-:Y:S01]  /*2d20*/  IMAD R10, R4.reuse, 0x110, RZ ;  /* 0x00000110040a7824 */ /* 0x040fe200078e02ff */
[----:B------:R-:W-:Y:S01]  /*2d30*/  SHF.R.S32.HI R12, RZ, 0x1f, R13 ;  /* 0x0000001fff0c7819 */ /* 0x000fe2000001140d */
[----:B------:R-:W-:Y:S01]  /*2d40*/  IMAD R4, R4, 0x410, RZ ;  /* 0x0000041004047824 */ /* 0x000fe200078e02ff */
[----:B------:R-:W-:Y:S01]  /*2d50*/  LOP3.LUT R9, R0, 0x20, R11, 0xf8, !PT ;  /* 0x0000002000097812 */ /* 0x000fe200078ef80b */
[----:B------:R-:W-:Y:S01]  /*2d60*/  STL [R1+0x3758], R14 ;  /* 0x0037580e01007387 */ /* 0x000fe20000100800 */
[----:B------:R-:W-:Y:S01]  /*2d70*/  LEA.HI R12, R12, R13, RZ, 0x7 ;  /* 0x0000000d0c0c7211 */ /* 0x000fe200078f38ff */
[----:B------:R-:W-:Y:S01]  /*2d80*/  @!P0 IMAD.IADD R21, R21, 0x1, -R29 ;  /* 0x0000000115158824 */ /* 0x000fe200078e0a1d */
[----:B------:R-:W-:Y:S01]  /*2d90*/  LOP3.LUT R9, R4, R9, RZ, 0x3c, !PT ;  /* 0x0000000904097212 */ /* 0x000fe200078e3cff */
[----:B------:R-:W4:Y:S01]  /*2da0*/  LDL R7, [R1+0x35dc] ;  /* 0x0035dc0001077983 */ /* 0x000f220000100800 */
[----:B---3--:R-:W-:-:S03]  /*2db0*/  ISETP.GE.AND P0, PT, R2, RZ, PT ;  /* 0x000000ff0200720c */ /* 0x008fc60003f06270 */
[----:B------:R-:W3:Y:S04]  /*2dc0*/  LDL R6, [R1+0x35e0] ;  /* 0x0035e00001067983 */ /* 0x000ee80000100800 */
[----:B------:R-:W5:Y:S04]  /*2dd0*/  LDL R5, [R1+0x35e4] ;  /* 0x0035e40001057983 */ /* 0x000f680000100800 */
[----:B------:R-:W3:Y:S04]  /*2de0*/  LDL R3, [R1+0x35e8] ;  /* 0x0035e80001037983 */ /* 0x000ee80000100800 */
[----:B------:R-:W3:Y:S04]  /*2df0*/  LDL R0, [R1+0x35f0] ;  /* 0x0035f00001007983 */ /* 0x000ee80000100800 */
[----:B------:R-:W3:Y:S04]  /*2e00*/  LDL R26, [R1+0x35ec] ;  /* 0x0035ec00011a7983 */ /* 0x000ee80000100800 */
[----:B------:R0:W-:Y:S04]  /*2e10*/  STL [R1+0x3794], R15 ;  /* 0x0037940f01007387 */ /* 0x0001e80000100800 */
[----:B------:R-:W3:Y:S04]  /*2e20*/  LDL R4, [R1+0x3678] ;  /* 0x0036780001047983 */ /* 0x000ee80000100800 */
[----:B------:R-:W3:Y:S04]  /*2e30*/  LDL R2, [R1+0x3674] ;  /* 0x0036740001027983 */ /* 0x000ee80000100800 */
[----:B0-----:R-:W3:Y:S04]  /*2e40*/  LDL R15, [R1+0x366c] ;  /* 0x00366c00010f7983 */ /* 0x001ee80000100800 */
[----:B------:R-:W3:Y:S04]  /*2e50*/  LDL.LU R13, [R1+0x2c] ;  /* 0x00002c00010d7983 */ /* 0x000ee80000300800 */
[----:B------:R-:W3:Y:S01]  /*2e60*/  LDL.LU R12, [R1+0x28] ;  /* 0x00002800010c7983 */ /* 0x000ee20000300800 */
[----:B------:R-:W-:-:S13]  /*2e70*/  ISETP.GT.U32.AND P2, PT, R29, R22, PT ;  /* 0x000000161d00720c */ /* 0x000fda0003f44070 */
[----:B------:R-:W-:-:S05]  /*2e80*/  @!P2 IMAD.IADD R22, R22, 0x1, -R29 ;  /* 0x000000011616a824 */ /* 0x000fca00078e0a1d */
[----:B------:R-:W-:Y:S01]  /*2e90*/  ISETP.GT.U32.AND P1, PT, R29, R22, PT ;  /* 0x000000161d00720c */ /* 0x000fe20003f24070 */
[----:B------:R-:W-:-:S12]  /*2ea0*/  IMAD.SHL.U32 R11, R11, 0x2, RZ ;  /* 0x000000020b0b7824 */ /* 0x000fd800078e00ff */
[----:B------:R-:W-:Y:S01]  /*2eb0*/  @!P1 IMAD.IADD R22, R22, 0x1, -R29 ;  /* 0x0000000116169824 */ /* 0x000fe200078e0a1d */
[----:B------:R-:W-:Y:S02]  /*2ec0*/  LOP3.LUT R10, R10, 0x30, R11, 0x78, !PT ;  /* 0x000000300a0a7812 */ /* 0x000fe400078e780b */
[----:B------:R-:W4:Y:S04]  /*2ed0*/  LDL.LU R11, [R1+0x24] ;  /* 0x00002400010b7983 */ /* 0x000f280000300800 */
[----:B------:R-:W4:Y:S01]  /*2ee0*/  LDL.LU R10, [R1+0x20] ;  /* 0x00002000010a7983 */ /* 0x000f220000300800 */
[----:B--2---:R-:W-:-:S13]  /*2ef0*/  ISETP.GE.AND P1, PT, R8, RZ, PT ;  /* 0x000000ff0800720c */ /* 0x004fda0003f26270 */
[----:B---3--:R-:W-:Y:S01]  /*2f00*/  @!P1 IMAD.MOV R12, RZ, RZ, -R12 ;  /* 0x000000ffff0c9224 */ /* 0x008fe200078e0a0c */
[----:B------:R-:W-:Y:S02]  /*2f10*/  ISETP.GE.AND P1, PT, R26, RZ, PT ;  /* 0x000000ff1a00720c */ /* 0x000fe40003f26270 */
[----:B------:R-:W2:Y:S04]  /*2f20*/  LDL R26, [R1+0x3670] ;  /* 0x00367000011a7983 */ /* 0x000ea80000100800 */
[----:B------:R-:W3:Y:S01]  /*2f30*/  LDL.LU R9, [R1+0x1c] ;  /* 0x00001c0001097983 */ /* 0x000ee20000300800 */
[C---:B------:R-:W-:Y:S02]  /*2f40*/  ISETP.GT.U32.AND P3, PT, R29.reuse, R16, PT ;  /* 0x000000101d00720c */ /* 0x040fe40003f64070 */
[----:B------:R-:W-:-:S02]  /*2f50*/  ISETP.GT.U32.AND P4, PT, R29, R17, PT ;  /* 0x000000111d00720c */ /* 0x000fc40003f84070 */
[C---:B------:R-:W-:Y:S02]  /*2f60*/  ISETP.GT.U32.AND P5, PT, R29.reuse, R18, PT ;  /* 0x000000121d00720c */ /* 0x040fe40003fa4070 */
[C---:B------:R-:W-:Y:S01]  /*2f70*/  ISETP.GT.U32.AND P6, PT, R29.reuse, R19, PT ;  /* 0x000000131d00720c */ /* 0x040fe20003fc4070 */
[----:B------:R-:W-:Y:S01]  /*2f80*/  @!P0 IMAD.MOV R13, RZ, RZ, -R13 ;  /* 0x000000ffff0d8224 */ /* 0x000fe200078e0a0d */
[----:B------:R-:W2:Y:S05]  /*2f90*/  LDL R14, [R1+0x3668] ;  /* 0x00366800010e7983 */ /* 0x000eaa0000100800 */
[--C-:B------:R-:W-:Y:S01]  /*2fa0*/  @!P3 IMAD.IADD R16, R16, 0x1, -R29.reuse ;  /* 0x000000011010b824 */ /* 0x100fe200078e0a1d */
[----:B------:R-:W-:Y:S01]  /*2fb0*/  ISETP.GT.U32.AND P3, PT, R29, R23, PT ;  /* 0x000000171d00720c */ /* 0x000fe20003f64070 */
[--C-:B------:R-:W-:Y:S01]  /*2fc0*/  @!P4 IMAD.IADD R17, R17, 0x1, -R29.reuse ;  /* 0x000000011111c824 */ /* 0x100fe200078e0a1d */
[C---:B------:R-:W-:Y:S01]  /*2fd0*/  ISETP.GT.U32.AND P4, PT, R29.reuse, R24, PT ;  /* 0x000000181d00720c */ /* 0x040fe20003f84070 */
[----:B------:R-:W-:Y:S01]  /*2fe0*/  @!P5 IMAD.IADD R18, R18, 0x1, -R29 ;  /* 0x000000011212d824 */ /* 0x000fe200078e0a1d */
[----:B------:R-:W-:-:S09]  /*2ff0*/  ISETP.GT.U32.AND P5, PT, R29, R25, PT ;  /* 0x000000191d00720c */ /* 0x000fd20003fa4070 */
[--C-:B------:R-:W-:Y:S01]  /*3000*/  @!P3 IMAD.IADD R23, R23, 0x1, -R29.reuse ;  /* 0x000000011717b824 */ /* 0x100fe200078e0a1d */
[----:B------:R-:W-:Y:S01]  /*3010*/  ISETP.GT.U32.AND P3, PT, R29, R17, PT ;  /* 0x000000111d00720c */ /* 0x000fe20003f64070 */
[--C-:B------:R-:W-:Y:S01]  /*3020*/  @!P6 IMAD.IADD R19, R19, 0x1, -R29.reuse ;  /* 0x000000011313e824 */ /* 0x100fe200078e0a1d */
[C---:B------:R-:W-:Y:S01]  /*3030*/  ISETP.GT.U32.AND P6, PT, R29.reuse, R27, PT ;  /* 0x0000001b1d00720c */ /* 0x040fe20003fc4070 */
[--C-:B------:R-:W-:Y:S01]  /*3040*/  @!P4 IMAD.IADD R24, R24, 0x1, -R29.reuse ;  /* 0x000000011818c824 */ /* 0x100fe200078e0a1d */
[----:B------:R-:W-:Y:S01]  /*3050*/  ISETP.GT.U32.AND P2, PT, R29, R16, PT ;  /* 0x000000101d00720c */ /* 0x000fe20003f44070 */
[----:B------:R-:W-:Y:S01]  /*3060*/  @!P5 IMAD.IADD R25, R25, 0x1, -R29 ;  /* 0x000000011919d824 */ /* 0x000fe200078e0a1d */
[----:B------:R-:W-:-:S07]  /*3070*/  ISETP.GT.U32.AND P5, PT, R29, R19, PT ;  /* 0x000000131d00720c */ /* 0x000fce0003fa4070 */
[--C-:B------:R-:W-:Y:S01]  /*3080*/  @!P3 IMAD.IADD R17, R17, 0x1, -R29.reuse ;  /* 0x000000011111b824 */ /* 0x100fe200078e0a1d */
[----:B------:R-:W-:Y:S01]  /*3090*/  ISETP.GT.U32.AND P3, PT, R29, R24, PT ;  /* 0x000000181d00720c */ /* 0x000fe20003f64070 */
[--C-:B------:R-:W-:Y:S01]  /*30a0*/  @!P6 IMAD.IADD R27, R27, 0x1, -R29.reuse ;  /* 0x000000011b1be824 */ /* 0x100fe200078e0a1d */
[C---:B------:R-:W-:Y:S02]  /*30b0*/  ISETP.GT.U32.AND P4, PT, R29.reuse, R18, PT ;  /* 0x000000121d00720c */ /* 0x040fe40003f84070 */
[C---:B------:R-:W-:Y:S01]  /*30c0*/  ISETP.GT.U32.AND P6, PT, R29.reuse, R20, PT ;  /* 0x000000141d00720c */ /* 0x040fe20003fc4070 */
[--C-:B------:R-:W-:Y:S01]  /*30d0*/  @!P2 IMAD.IADD R16, R16, 0x1, -R29.reuse ;  /* 0x000000011010a824 */ /* 0x100fe200078e0a1d */
[----:B------:R-:W-:Y:S01]  /*30e0*/  ISETP.GT.U32.AND P2, PT, R29, R23, PT ;  /* 0x000000171d00720c */ /* 0x000fe20003f44070 */
[----:B------:R-:W-:-:S06]  /*30f0*/  @!P5 IMAD.IADD R19, R19, 0x1, -R29 ;  /* 0x000000011313d824 */ /* 0x000fcc00078e0a1d */
[--C-:B------:R-:W-:Y:S01]  /*3100*/  @!P3 IMAD.IADD R24, R24, 0x1, -R29.reuse ;  /* 0x000000011818b824 */ /* 0x100fe200078e0a1d */
[----:B-----5:R-:W-:Y:S02]  /*3110*/  ISETP.GE.AND P3, PT, R5, RZ, PT ;  /* 0x000000ff0500720c */ /* 0x020fe40003f66270 */
[C---:B------:R-:W-:Y:S01]  /*3120*/  ISETP.GT.U32.AND P5, PT, R29.reuse, R28, PT ;  /* 0x0000001c1d00720c */ /* 0x040fe20003fa4070 */
[--C-:B------:R-:W-:Y:S01]  /*3130*/  @!P4 IMAD.IADD R18, R18, 0x1, -R29.reuse ;  /* 0x000000011212c824 */ /* 0x100fe200078e0a1d */
[C---:B------:R-:W-:Y:S01]  /*3140*/  ISETP.GT.U32.AND P4, PT, R29.reuse, R25, PT ;  /* 0x000000191d00720c */ /* 0x040fe20003f84070 */
[--C-:B------:R-:W-:Y:S01]  /*3150*/  @!P6 IMAD.IADD R20, R20, 0x1, -R29.reuse ;  /* 0x000000011414e824 */ /* 0x100fe200078e0a1d */
[----:B------:R-:W-:Y:S01]  /*3160*/  ISETP.GT.U32.AND P6, PT, R29, R27, PT ;  /* 0x0000001b1d00720c */ /* 0x000fe20003fc4070 */
[--C-:B------:R-:W-:Y:S01]  /*3170*/  @!P2 IMAD.IADD R23, R23, 0x1, -R29.reuse ;  /* 0x000000011717a824 */ /* 0x100fe200078e0a1d */
[----:B------:R-:W-:Y:S02]  /*3180*/  ISETP.GE.AND P2, PT, R3, RZ, PT ;  /* 0x000000ff0300720c */ /* 0x000fe40003f46270 */
[----:B------:R-:W-:Y:S01]  /*3190*/  ISETP.GE.AND P0, PT, R0, RZ, PT ;  /* 0x000000ff0000720c */ /* 0x000fe20003f06270 */
[----:B------:R-:W5:Y:S04]  /*31a0*/  LDL R3, [R1+0x3664] ;  /* 0x0036640001037983 */ /* 0x000f680000100800 */
[----:B------:R-:W2:Y:S01]  /*31b0*/  LDL R0, [R1+0x3660] ;  /* 0x0036600001007983 */ /* 0x000ea20000100800 */
[--C-:B------:R-:W-:Y:S01]  /*31c0*/  @!P5 IMAD.IADD R28, R28, 0x1, -R29.reuse ;  /* 0x000000011c1cd824 */ /* 0x100fe200078e0a1d */
[----:B----4-:R-:W-:Y:S01]  /*31d0*/  ISETP.GE.AND P5, PT, R7, RZ, PT ;  /* 0x000000ff0700720c */ /* 0x010fe20003fa6270 */
[----:B------:R-:W-:-:S02]  /*31e0*/  @!P4 IMAD.IADD R25, R25, 0x1, -R29 ;  /* 0x000000011919c824 */ /* 0x000fc400078e0a1d */
[----:B------:R-:W-:Y:S02]  /*31f0*/  @!P6 IMAD.IADD R27, R27, 0x1, -R29 ;  /* 0x000000011b1be824 */ /* 0x000fe400078e0a1d */
[----:B---3--:R-:W-:Y:S01]  /*3200*/  @!P3 IMAD.MOV R9, RZ, RZ, -R9 ;  /* 0x000000ffff09b224 */ /* 0x008fe200078e0a09 */
[----:B------:R-:W-:Y:S02]  /*3210*/  ISETP.GE.AND P3, PT, R2, RZ, PT ;  /* 0x000000ff0200720c */ /* 0x000fe40003f66270 */
[----:B------:R-:W3:Y:S04]  /*3220*/  LDL R2, [R1+0x365c] ;  /* 0x00365c0001027983 */ /* 0x000ee80000100800 */
[----:B------:R-:W4:Y:S04]  /*3230*/  LDL.LU R8, [R1+0x18] ;  /* 0x0000180001087983 */ /* 0x000f280000300800 */
[----:B------:R-:W2:Y:S04]  /*3240*/  LDL R5, [R1+0x3658] ;  /* 0x0036580001057983 */ /* 0x000ea80000100800 */
[----:B------:R-:W2:Y:S04]  /*3250*/  LDL.LU R7, [R1+0x14] ;  /* 0x0000140001077983 */ /* 0x000ea80000300800 */
[----:B------:R-:W3:Y:S01]  /*3260*/  LDL.LU R29, [R1+0x10] ;  /* 0x00001000011d7983 */ /* 0x000ee20000300800 */
[----:B------:R-:W-:Y:S01]  /*3270*/  ISETP.GE.AND P4, PT, R6, RZ, PT ;  /* 0x000000ff0600720c */ /* 0x000fe20003f86270 */
[----:B------:R-:W-:Y:S01]  /*3280*/  @!P5 IMAD.MOV R11, RZ, RZ, -R11 ;  /* 0x000000ffff0bd224 */ /* 0x000fe200078e0a0b */
[----:B------:R-:W-:-:S02]  /*3290*/  ISETP.NE.AND P5, PT, RZ, c[0x0][0x178], PT ;  /* 0x00005e00ff007a0c */ /* 0x000fc40003fa5270 */
[----:B------:R-:W-:-:S04]  /*32a0*/  LOP3.LUT R6, RZ, c[0x0][0x178], RZ, 0x33, !PT ;  /* 0x00005e00ff067a12 */ /* 0x000fc800078e33ff */
[C---:B------:R-:W-:Y:S02]  /*32b0*/  SEL R13, R6.reuse, R13, !P5 ;  /* 0x0000000d060d7207 */ /* 0x040fe40006800000 */
[----:B------:R-:W-:-:S03]  /*32c0*/  SEL R12, R6, R12, !P5 ;  /* 0x0000000c060c7207 */ /* 0x000fc60006800000 */
[----:B------:R-:W-:Y:S01]  /*32d0*/  @!P4 IMAD.MOV R10, RZ, RZ, -R10 ;  /* 0x000000ffff0ac224 */ /* 0x000fe200078e0a0a */
[----:B------:R-:W-:Y:S02]  /*32e0*/  ISETP.GE.AND P4, PT, R4, RZ, PT ;  /* 0x000000ff0400720c */ /* 0x000fe40003f86270 */
[----:B------:R-:W5:Y:S01]  /*32f0*/  LDL R4, [R1+0x3654] ;  /* 0x0036540001047983 */ /* 0x000f620000100800 */
[C---:B------:R-:W-:Y:S02]  /*3300*/  SEL R11, R6.reuse, R11, !P5 ;  /* 0x0000000b060b7207 */ /* 0x040fe40006800000 */
[C---:B------:R-:W-:Y:S02]  /*3310*/  SEL R10, R6.reuse, R10, !P5 ;  /* 0x0000000a060a7207 */ /* 0x040fe40006800000 */
[----:B------:R-:W-:Y:S01]  /*3320*/  SEL R9, R6, R9, !P5 ;  /* 0x0000000906097207 */ /* 0x000fe20006800000 */
[----:B----4-:R-:W-:Y:S01]  /*3330*/  @!P2 IMAD.MOV R8, RZ, RZ, -R8 ;  /* 0x000000ffff08a224 */ /* 0x010fe200078e0a08 */
[----:B------:R-:W-:-:S02]  /*3340*/  ISETP.GE.AND P2, PT, R15, RZ, PT ;  /* 0x000000ff0f00720c */ /* 0x000fc40003f46270 */
[----:B------:R-:W4:Y:S04]  /*3350*/  LDL.LU R15, [R1+0x3794] ;  /* 0x00379400010f7983 */ /* 0x000f280000300800 */
[----:B------:R0:W-:Y:S01]  /*3360*/  STL [R1+0x1b0], R13 ;  /* 0x0001b00d01007387 */ /* 0x0001e20000100800 */
[----:B--2---:R-:W-:Y:S01]  /*3370*/  @!P0 IMAD.MOV R7, RZ, RZ, -R7 ;  /* 0x000000ffff078224 */ /* 0x004fe200078e0a07 */
[C---:B------:R-:W-:Y:S01]  /*3380*/  SEL R8, R6.reuse, R8, !P5 ;  /* 0x0000000806087207 */ /* 0x040fe20006800000 */
[----:B---3--:R-:W-:Y:S01]  /*3390*/  @!P1 IMAD.MOV R29, RZ, RZ, -R29 ;  /* 0x000000ffff1d9224 */ /* 0x008fe200078e0a1d */
[----:B0-----:R-:W2:Y:S04]  /*33a0*/  LDL.LU R13, [R1+0x3790] ;  /* 0x00379000010d7983 */ /* 0x001ea80000300800 */
[----:B------:R0:W-:Y:S01]  /*33b0*/  STL [R1+0x1b4], R12 ;  /* 0x0001b40c01007387 */ /* 0x0001e20000100800 */
[----:B------:R-:W-:-:S02]  /*33c0*/  SEL R7, R6, R7, !P5 ;  /* 0x0000000706077207 */ /* 0x000fc40006800000 */
[----:B------:R-:W-:Y:S01]  /*33d0*/  SEL R29, R6, R29, !P5 ;  /* 0x0000001d061d7207 */ /* 0x000fe20006800000 */
[----:B0-----:R-:W3:Y:S04]  /*33e0*/  LDL.LU R12, [R1+0x378c] ;  /* 0x00378c00010c7983 */ /* 0x001ee80000300800 */
[----:B------:R0:W-:Y:S04]  /*33f0*/  STL [R1+0x1ac], R11 ;  /* 0x0001ac0b01007387 */ /* 0x0001e80000100800 */
[----:B0-----:R-:W2:Y:S04]  /*3400*/  LDL.LU R11, [R1+0x3788] ;  /* 0x00378800010b7983 */ /* 0x001ea80000300800 */
[----:B------:R0:W-:Y:S01]  /*3410*/  STL [R1+0x1a8], R10 ;  /* 0x0001a80a01007387 */ /* 0x0001e20000100800 */
[----:B------:R-:W-:-:S03]  /*3420*/  ISETP.GE.AND P5, PT, R26, RZ, PT ;  /* 0x000000ff1a00720c */ /* 0x000fc60003fa6270 */
[----:B0-----:R-:W2:Y:S04]  /*3430*/  LDL.LU R10, [R1+0x3784] ;  /* 0x00378400010a7983 */ /* 0x001ea80000300800 */
[----:B------:R0:W-:Y:S04]  /*3440*/  STL [R1+0x1a4], R9 ;  /* 0x0001a40901007387 */ /* 0x0001e80000100800 */
[----:B0-----:R-:W2:Y:S04]  /*3450*/  LDL.LU R9, [R1+0x3780] ;  /* 0x0037800001097983 */ /* 0x001ea80000300800 */
[----:B------:R0:W-:Y:S04]  /*3460*/  STL [R1+0x1a0], R8 ;  /* 0x0001a00801007387 */ /* 0x0001e80000100800 */
[----:B0-----:R-:W2:Y:S04]  /*3470*/  LDL.LU R8, [R1+0x377c] ;  /* 0x00377c0001087983 */ /* 0x001ea80000300800 */
[----:B------:R0:W-:Y:S04]  /*3480*/  STL [R1+0x19c], R7 ;  /* 0x00019c0701007387 */ /* 0x0001e80000100800 */
[----:B0-----:R-:W2:Y:S04]  /*3490*/  LDL.LU R7, [R1+0x3778] ;  /* 0x0037780001077983 */ /* 0x001ea80000300800 */
[----:B------:R-:W2:Y:S04]  /*34a0*/  LDL.LU R6, [R1+0x3774] ;  /* 0x0037740001067983 */ /* 0x000ea80000300800 */
[----:B------:R0:W-:Y:S04]  /*34b0*/  STL [R1+0x198], R29 ;  /* 0x0001981d01007387 */ /* 0x0001e80000100800 */
[----:B0-----:R-:W2:Y:S04]  /*34c0*/  LDL R29, [R1+0x3648] ;  /* 0x00364800011d7983 */ /* 0x001ea80000100800 */
[----:B------:R-:W2:Y:S01]  /*34d0*/  LDL.LU R26, [R1+0xc] ;  /* 0x00000c00011a7983 */ /* 0x000ea20000300800 */
[----:B------:R-:W-:-:S02]  /*34e0*/  ISETP.GE.AND P1, PT, R14, RZ, PT ;  /* 0x000000ff0e00720c */ /* 0x000fc40003f26270 */
[----:B-----5:R-:W-:Y:S01]  /*34f0*/  ISETP.GE.AND P0, PT, R3, RZ, PT ;  /* 0x000000ff0300720c */ /* 0x020fe20003f06270 */
[----:B------:R-:W5:Y:S04]  /*3500*/  LDL R14, [R1+0x3644] ;  /* 0x00364400010e7983 */ /* 0x000f680000100800 */
[----:B------:R-:W3:Y:S01]  /*3510*/  LDL.LU R3, [R1+0x8] ;  /* 0x0000080001037983 */ /* 0x000ee20000300800 */
[----:B--2---:R-:W-:-:S05]  /*3520*/  @!P4 IMAD.MOV R26, RZ, RZ, -R26 ;  /* 0x000000ffff1ac224 */ /* 0x004fca00078e0a1a */
[----:B------:R0:W-:Y:S04]  /*3530*/  STL [R1+0x18], R26 ;  /* 0x0000181a01007387 */ /* 0x0001e80000100800 */
[----:B0-----:R-:W2:Y:S01]  /*3540*/  LDL.LU R26, [R1+0x3770] ;  /* 0x00377000011a7983 */ /* 0x001ea20000300800 */
[----:B------:R-:W-:Y:S01]  /*3550*/  ISETP.GE.AND P4, PT, R0, RZ, PT ;  /* 0x000000ff0000720c */ /* 0x000fe20003f86270 */
[----:B---3--:R-:W-:Y:S01]  /*3560*/  @!P3 IMAD.MOV R3, RZ, RZ, -R3 ;  /* 0x000000ffff03b224 */ /* 0x008fe200078e0a03 */
[----:B------:R-:W-:Y:S01]  /*3570*/  ISETP.GE.AND P3, PT, R2, RZ, PT ;  /* 0x000000ff0200720c */ /* 0x000fe20003f66270 */
[----:B--2---:R-:W-:Y:S02]  /*3580*/  IMAD.MOV.U32 R0, RZ, RZ, R26 ;  /* 0x000000ffff007224 */ /* 0x004fe400078e001a */
[----:B------:R-:W2:Y:S02]  /*3590*/  LDL R26, [R1+0x3640] ;  /* 0x00364000011a7983 */ /* 0x000ea40000100800 */
[----:B------:R-:W-:-:S02]  /*35a0*/  @!P2 IMAD.MOV R0, RZ, RZ, -R0 ;  /* 0x000000ffff00a224 */ /* 0x000fc400078e0a00 */
[----:B------:R0:W-:Y:S04]  /*35b0*/  STL [R1+0x14], R3 ;  /* 0x0000140301007387 */ /* 0x0001e80000100800 */
[----:B0-----:R-:W3:Y:S04]  /*35c0*/  LDL.LU R3, [R1+0x376c] ;  /* 0x00376c0001037983 */ /* 0x001ee80000300800 */
[----:B------:R-:W2:Y:S04]  /*35d0*/  LDL.LU R2, [R1] ;  /* 0x0000000001027983 */ /* 0x000ea80000300800 */
[----:B------:R0:W-:Y:S04]  /*35e0*/  STL [R1+0x10], R0 ;  /* 0x0000100001007387 */ /* 0x0001e80000100800 */
[----:B0-----:R-:W3:Y:S01]  /*35f0*/  LDL.LU R0, [R1+0x3768] ;  /* 0x0037680001007983 */ /* 0x001ee20000300800 */
[----:B------:R-:W-:Y:S01]  /*3600*/  ISETP.GE.AND P2, PT, R5, RZ, PT ;  /* 0x000000ff0500720c */ /* 0x000fe20003f46270 */
[----:B--2---:R-:W-:-:S02]  /*3610*/  @!P5 IMAD.MOV R2, RZ, RZ, -R2 ;  /* 0x000000ffff02d224 */ /* 0x004fc400078e0a02 */
[----:B---3--:R-:W-:Y:S02]  /*3620*/  IMAD.MOV.U32 R5, RZ, RZ, R0 ;  /* 0x000000ffff057224 */ /* 0x008fe400078e0000 */
[----:B------:R-:W2:Y:S04]  /*3630*/  LDL R0, [R1+0x3650] ;  /* 0x0036500001007983 */ /* 0x000ea80000100800 */
[----:B------:R0:W-:Y:S04]  /*3640*/  STL [R1+0xc], R2 ;  /* 0x00000c0201007387 */ /* 0x0001e80000100800 */
[----:B0-----:R-:W3:Y:S01]  /*3650*/  LDL.LU R2, [R1+0x3764] ;  /* 0x0037640001027983 */ /* 0x001ee20000300800 */
[----:B------:R-:W-:Y:S01]  /*3660*/  ISETP.GE.AND P5, PT, R4, RZ, PT ;  /* 0x000000ff0400720c */ /* 0x000fe20003fa6270 */
[----:B------:R-:W-:-:S05]  /*3670*/  @!P1 IMAD.MOV R5, RZ, RZ, -R5 ;  /* 0x000000ffff059224 */ /* 0x000fca00078e0a05 */
[----:B------:R0:W-:Y:S04]  /*3680*/  STL [R1+0x8], R5 ;  /* 0x0000080501007387 */ /* 0x0001e80000100800 */
[----:B0-----:R-:W4:Y:S01]  /*3690*/  LDL.LU R5, [R1+0x3760] ;  /* 0x0037600001057983 */ /* 0x001f220000300800 */
[----:B--2---:R-:W-:Y:S01]  /*36a0*/  ISETP.GE.AND P1, PT, R0, RZ, PT ;  /* 0x000000ff0000720c */ /* 0x004fe20003f26270 */
[----:B------:R-:W-:Y:S02]  /*36b0*/  IMAD.MOV.U32 R0, RZ, RZ, R3 ;  /* 0x000000ffff007224 */ /* 0x000fe400078e0003 */
[----:B------:R-:W2:Y:S01]  /*36c0*/  LDL R3, [R1+0x364c] ;  /* 0x00364c0001037983 */ /* 0x000ea20000100800 */
[----:B---3--:R-:W-:-:S03]  /*36d0*/  IMAD.MOV.U32 R4, RZ, RZ, R2 ;  /* 0x000000ffff047224 */ /* 0x008fc600078e0002 */
[----:B------:R-:W3:Y:S01]  /*36e0*/  LDL R2, [R1+0x3634] ;  /* 0x0036340001027983 */ /* 0x000ee20000100800 */
[----:B------:R-:W-:-:S05]  /*36f0*/  @!P0 IMAD.MOV R4, RZ, RZ, -R4 ;  /* 0x000000ffff048224 */ /* 0x000fca00078e0a04 */
[----:B------:R0:W-:Y:S04]  /*3700*/  STL [R1+0x4], R4 ;  /* 0x0000040401007387 */ /* 0x0001e80000100800 */
[----:B0-----:R-:W3:Y:S01]  /*3710*/  LDL.LU R4, [R1+0x375c] ;  /* 0x00375c0001047983 */ /* 0x001ee20000300800 */
[----:B------:R-:W-:Y:S02]  /*3720*/  @!P4 IMAD.MOV R0, RZ, RZ, -R0 ;  /* 0x000000ffff00c224 */ /* 0x000fe400078e0a00 */
[----:B----4-:R-:W-:Y:S01]  /*3730*/  @!P2 IMAD.MOV R5, RZ, RZ, -R5 ;  /* 0x000000ffff05a224 */ /* 0x010fe200078e0a05 */
[----:B------:R-:W-:Y:S02]  /*3740*/  ISETP.GE.AND P4, PT, R29, RZ, PT ;  /* 0x000000ff1d00720c */ /* 0x000fe40003f86270 */
[----:B--2---:R-:W-:-:S02]  /*3750*/  ISETP.GE.AND P0, PT, R3, RZ, PT ;  /* 0x000000ff0300720c */ /* 0x004fc40003f06270 */
[----:B------:R-:W2:Y:S04]  /*3760*/  LDL R3, [R1+0x3630] ;  /* 0x0036300001037983 */ /* 0x000ea80000100800 */
[----:B------:R0:W-:Y:S04]  /*3770*/  STL [R1], R0 ;  /* 0x0000000001007387 */ /* 0x0001e80000100800 */
[----:B0-----:R-:W4:Y:S01]  /*3780*/  LDL R0, [R1+0x362c] ;  /* 0x00362c0001007983 */ /* 0x001f220000100800 */
[----:B---3--:R-:W-:-:S05]  /*3790*/  @!P3 IMAD.MOV R4, RZ, RZ, -R4 ;  /* 0x000000ffff04b224 */ /* 0x008fca00078e0a04 */
[----:B------:R0:W-:Y:S04]  /*37a0*/  STL [R1+0x3744], R4 ;  /* 0x0037440401007387 */ /* 0x0001e80000100800 */
[----:B------:R-:W3:Y:S04]  /*37b0*/  LDL R29, [R1+0x3628] ;  /* 0x00362800011d7983 */ /* 0x000ee80000100800 */
[----:B0-----:R-:W3:Y:S04]  /*37c0*/  LDL R4, [R1+0x3638] ;  /* 0x0036380001047983 */ /* 0x001ee80000100800 */
[----:B------:R0:W-:Y:S04]  /*37d0*/  STL [R1+0x3748], R5 ;  /* 0x0037480501007387 */ /* 0x0001e80000100800 */
[----:B0-----:R-:W3:Y:S01]  /*37e0*/  LDL R5, [R1+0x363c] ;  /* 0x00363c0001057983 */ /* 0x001ee20000100800 */
[----:B-----5:R-:W-:-:S03]  /*37f0*/  ISETP.GE.AND P3, PT, R14, RZ, PT ;  /* 0x000000ff0e00720c */ /* 0x020fc60003f66270 */
[----:B------:R-:W5:Y:S01]  /*3800*/  LDL R14, [R1+0x3624] ;  /* 0x00362400010e7983 */ /* 0x000f620000100800 */
[----:B------:R-:W-:Y:S02]  /*3810*/  @!P5 IMAD.MOV R6, RZ, RZ, -R6 ;  /* 0x000000ffff06d224 */ /* 0x000fe400078e0a06 */
[----:B------:R-:W-:Y:S01]  /*3820*/  @!P1 IMAD.MOV R7, RZ, RZ, -R7 ;  /* 0x000000ffff079224 */ /* 0x000fe200078e0a07 */
[----:B------:R-:W-:Y:S02]  /*3830*/  ISETP.GE.AND P2, PT, R26, RZ, PT ;  /* 0x000000ff1a00720c */ /* 0x000fe40003f46270 */
[----:B------:R-:W5:Y:S04]  /*3840*/  LDL R26, [R1+0x3620] ;  /* 0x00362000011a7983 */ /* 0x000f680000100800 */
[----:B------:R-:W-:Y:S01]  /*3850*/  @!P3 IMAD.MOV R10, RZ, RZ, -R10 ;  /* 0x000000ffff0ab224 */ /* 0x000fe200078e0a0a */
[----:B------:R0:W-:Y:S04]  /*3860*/  STL [R1+0x374c], R6 ;  /* 0x00374c0601007387 */ /* 0x0001e80000100800 */
[----:B------:R1:W-:Y:S01]  /*3870*/  STL [R1+0x3750], R7 ;  /* 0x0037500701007387 */ /* 0x0003e20000100800 */
[----:B------:R-:W-:-:S02]  /*3880*/  @!P0 IMAD.MOV R8, RZ, RZ, -R8 ;  /* 0x000000ffff088224 */ /* 0x000fc400078e0a08 */
[----:B------:R-:W-:Y:S01]  /*3890*/  @!P2 IMAD.MOV R11, RZ, RZ, -R11 ;  /* 0x000000ffff0ba224 */ /* 0x000fe200078e0a0b */
[----:B------:R-:W-:Y:S01]  /*38a0*/  ISETP.GE.AND P0, PT, R2, RZ, PT ;  /* 0x000000ff0200720c */ /* 0x000fe20003f06270 */
[----:B------:R-:W-:Y:S01]  /*38b0*/  @!P4 IMAD.MOV R9, RZ, RZ, -R9 ;  /* 0x000000ffff09c224 */ /* 0x000fe200078e0a09 */
[----:B0-----:R-:W5:Y:S04]  /*38c0*/  LDL R6, [R1+0x3608] ;  /* 0x0036080001067983 */ /* 0x001f680000100800 */
[----:B-1----:R-:W5:Y:S04]  /*38d0*/  LDL R7, [R1+0x3614] ;  /* 0x0036140001077983 */ /* 0x002f680000100800 */
[----:B------:R-:W5:Y:S01]  /*38e0*/  LDL R2, [R1+0x3610] ;  /* 0x0036100001027983 */ /* 0x000f620000100800 */
[----:B--2---:R-:W-:-:S03]  /*38f0*/  ISETP.GE.AND P4, PT, R3, RZ, PT ;  /* 0x000000ff0300720c */ /* 0x004fc60003f86270 */
[----:B------:R-:W2:Y:S01]  /*3900*/  LDL R3, [R1+0x3600] ;  /* 0x0036000001037983 */ /* 0x000ea20000100800 */
[----:B----4-:R-:W-:Y:S01]  /*3910*/  ISETP.GE.AND P3, PT, R0, RZ, PT ;  /* 0x000000ff0000720c */ /* 0x010fe20003f66270 */
[----:B------:R-:W-:Y:S02]  /*3920*/  IMAD.MOV.U32 R0, RZ, RZ, R12 ;  /* 0x000000ffff007224 */ /* 0x000fe400078e000c */
[----:B------:R-:W4:Y:S01]  /*3930*/  LDL R12, [R1+0x3618] ;  /* 0x00361800010c7983 */ /* 0x000f220000100800 */
[----:B---3--:R-:W-:Y:S01]  /*3940*/  ISETP.GE.AND P2, PT, R29, RZ, PT ;  /* 0x000000ff1d00720c */ /* 0x008fe20003f46270 */
[----:B------:R-:W-:Y:S02]  /*3950*/  IMAD.MOV.U32 R29, RZ, RZ, R13 ;  /* 0x000000ffff1d7224 */ /* 0x000fe400078e000d */
[----:B------:R-:W3:Y:S01]  /*3960*/  LDL R13, [R1+0x361c] ;  /* 0x00361c00010d7983 */ /* 0x000ee20000100800 */
[----:B------:R-:W-:-:S03]  /*3970*/  ISETP.GE.AND P1, PT, R4, RZ, PT ;  /* 0x000000ff0400720c */ /* 0x000fc60003f26270 */
[----:B------:R-:W2:Y:S01]  /*3980*/  LDL R4, [R1+0x3604] ;  /* 0x0036040001047983 */ /* 0x000ea20000100800 */
[----:B------:R-:W-:-:S03]  /*3990*/  ISETP.GE.AND P5, PT, R5, RZ, PT ;  /* 0x000000ff0500720c */ /* 0x000fc60003fa6270 */
[----:B------:R-:W3:Y:S10]  /*39a0*/  LDL R5, [R1+0x360c] ;  /* 0x00360c0001057983 */ /* 0x000ef40000100800 */
[----:B------:R-:W-:Y:S01]  /*39b0*/  @!P5 IMAD.MOV R0, RZ, RZ, -R0 ;  /* 0x000000ffff00d224 */ /* 0x000fe200078e0a00 */
[----:B-----5:R-:W-:-:S02]  /*39c0*/  ISETP.GE.AND P5, PT, R14, RZ, PT ;  /* 0x000000ff0e00720c */ /* 0x020fc40003fa6270 */
[----:B------:R-:W5:Y:S01]  /*39d0*/  LDL.LU R14, [R1+0x3758] ;  /* 0x00375800010e7983 */ /* 0x000f620000300800 */
[----:B------:R-:W-:Y:S01]  /*39e0*/  @!P1 IMAD.MOV R29, RZ, RZ, -R29 ;  /* 0x000000ffff1d9224 */ /* 0x000fe200078e0a1d */
[----:B------:R-:W-:Y:S01]  /*39f0*/  ISETP.GE.AND P1, PT, R26, RZ, PT ;  /* 0x000000ff1a00720c */ /* 0x000fe20003f26270 */
[----:B------:R-:W-:Y:S01]  /*3a00*/  @!P4 IMAD.MOV R15, RZ, RZ, -R15 ;  /* 0x000000ffff0fc224 */ /* 0x000fe200078e0a0f */
[----:B------:R-:W5:Y:S01]  /*3a10*/  LDL.LU R26, [R1+0x3754] ;  /* 0x00375400011a7983 */ /* 0x000f620000300800 */
[----:B------:R-:W-:-:S06]  /*3a20*/  @!P3 IMAD.MOV R16, RZ, RZ, -R16 ;  /* 0x000000ffff10b224 */ /* 0x000fcc00078e0a10 */
[----:B------:R-:W-:Y:S01]  /*3a30*/  @!P5 IMAD.MOV R18, RZ, RZ, -R18 ;  /* 0x000000ffff12d224 */ /* 0x000fe200078e0a12 */
[----:B------:R-:W-:Y:S02]  /*3a40*/  ISETP.GE.AND P5, PT, R6, RZ, PT ;  /* 0x000000ff0600720c */ /* 0x000fe40003fa6270 */
[----:B------:R-:W-:Y:S01]  /*3a50*/  ISETP.GE.AND P3, PT, R7, RZ, PT ;  /* 0x000000ff0700720c */ /* 0x000fe20003f66270 */
[----:B------:R-:W-:Y:S01]  /*3a60*/  @!P1 IMAD.MOV R19, RZ, RZ, -R19 ;  /* 0x000000ffff139224 */ /* 0x000fe200078e0a13 */
[----:B------:R-:W5:Y:S04]  /*3a70*/  LDL.LU R7, [R1+0x18] ;  /* 0x0000180001077983 */ /* 0x000f680000300800 */
[----:B------:R-:W5:Y:S01]  /*3a80*/  LDL.LU R6, [R1+0x14] ;  /* 0x0000140001067983 */ /* 0x000f620000300800 */
[----:B----4-:R-:W-:-:S13]  /*3a90*/  ISETP.GE.AND P4, PT, R12, RZ, PT ;  /* 0x000000ff0c00720c */ /* 0x010fda0003f86270 */
[----:B------:R-:W-:Y:S01]  /*3aa0*/  @!P4 IMAD.MOV R21, RZ, RZ, -R21 ;  /* 0x000000ffff15c224 */ /* 0x000fe200078e0a15 */
[----:B--2---:R-:W-:Y:S02]  /*3ab0*/  ISETP.GE.AND P4, PT, R4, RZ, PT ;  /* 0x000000ff0400720c */ /* 0x004fe40003f86270 */
[----:B---3--:R-:W-:Y:S02]  /*3ac0*/  ISETP.GE.AND P1, PT, R5, RZ, PT ;  /* 0x000000ff0500720c */ /* 0x008fe40003f26270 */
[----:B------:R-:W2:Y:S04]  /*3ad0*/  LDL.LU R5, [R1+0x10] ;  /* 0x0000100001057983 */ /* 0x000ea80000300800 */
[----:B------:R-:W3:Y:S01]  /*3ae0*/  LDL.LU R4, [R1+0xc] ;  /* 0x00000c0001047983 */ /* 0x000ee20000300800 */
[----:B-----5:R-:W-:Y:S01]  /*3af0*/  @!P0 IMAD.MOV R14, RZ, RZ, -R14 ;  /* 0x000000ffff0e8224 */ /* 0x020fe200078e0a0e */
[----:B------:R-:W-:-:S02]  /*3b00*/  ISETP.GE.AND P0, PT, R13, RZ, PT ;  /* 0x000000ff0d00720c */ /* 0x000fc40003f06270 */
[----:B------:R-:W4:Y:S01]  /*3b10*/  LDL R13, [R1+0x35d4] ;  /* 0x0035d400010d7983 */ /* 0x000f220000100800 */
[----:B------:R-:W-:Y:S01]  /*3b20*/  @!P2 IMAD.MOV R17, RZ, RZ, -R17 ;  /* 0x000000ffff11a224 */ /* 0x000fe200078e0a11 */
[----:B------:R-:W-:Y:S02]  /*3b30*/  ISETP.GE.AND P2, PT, R2, RZ, PT ;  /* 0x000000ff0200720c */ /* 0x000fe40003f46270 */
[----:B------:R-:W0:Y:S01]  /*3b40*/  S2R R2, SR_TID.X ;  /* 0x0000000000027919 */ /* 0x000e220000002100 */
[----:B------:R-:W-:-:S06]  /*3b50*/  @!P3 IMAD.MOV R22, RZ, RZ, -R22 ;  /* 0x000000ffff16b224 */ /* 0x000fcc00078e0a16 */
[----:B------:R-:W-:Y:S01]  /*3b60*/  @!P0 IMAD.MOV R20, RZ, RZ, -R20 ;  /* 0x000000ffff148224 */ /* 0x000fe200078e0a14 */
[----:B------:R-:W-:Y:S02]  /*3b70*/  ISETP.GE.AND P0, PT, R3, RZ, PT ;  /* 0x000000ff0300720c */ /* 0x000fe40003f06270 */
[----:B0-----:R-:W-:-:S04]  /*3b80*/  LOP3.LUT R2, R2, 0x3f, RZ, 0xc0, !PT ;  /* 0x0000003f02027812 */ /* 0x001fc800078ec0ff */
[----:B------:R-:W-:-:S05]  /*3b90*/  LOP3.LUT R2, R2, 0x40, RZ, 0xfc, !PT ;  /* 0x0000004002027812 */ /* 0x000fca00078efcff */
[----:B------:R-:W-:Y:S02]  /*3ba0*/  IMAD R3, R2, c[0x0][0x18c], RZ ;  /* 0x0000630002037a24 */ /* 0x000fe400078e02ff */
[----:B------:R-:W0:Y:S01]  /*3bb0*/  S2R R2, SR_TID.X ;  /* 0x0000000000027919 */ /* 0x000e220000002100 */
[----:B------:R-:W-:Y:S02]  /*3bc0*/  @!P2 IMAD.MOV R23, RZ, RZ, -R23 ;  /* 0x000000ffff17a224 */ /* 0x000fe400078e0a17 */
[----:B------:R-:W-:-:S05]  /*3bd0*/  LEA R12, P3, R3, c[0x0][0x168], 0x1 ;  /* 0x00005a00030c7a11 */ /* 0x000fca00078608ff */
[----:B------:R1:W-:Y:S01]  /*3be0*/  STL [R1+0x3730], R12 ;  /* 0x0037300c01007387 */ /* 0x0003e20000100800 */
[----:B0-----:R-:W-:-:S05]  /*3bf0*/  LOP3.LUT R2, R2, 0x3f, RZ, 0xc0, !PT ;  /* 0x0000003f02027812 */ /* 0x001fca00078ec0ff */
[----:B------:R-:W-:Y:S01]  /*3c00*/  IMAD R2, R2, c[0x0][0x18c], RZ ;  /* 0x0000630002027a24 */ /* 0x000fe200078e02ff */
[----:B-1----:R-:W-:-:S04]  /*3c10*/  LOP3.LUT R12, RZ, c[0x0][0x17c], RZ, 0x33, !PT ;  /* 0x00005f00ff0c7a12 */ /* 0x002fc800078e33ff */
[----:B------:R-:W-:Y:S02]  /*3c20*/  LEA R2, P6, R2, c[0x0][0x168], 0x1 ;  /* 0x00005a0002027a11 */ /* 0x000fe400078c08ff */
[----:B----4-:R-:W-:Y:S02]  /*3c30*/  ISETP.GE.AND P2, PT, R13, RZ, PT ;  /* 0x000000ff0d00720c */ /* 0x010fe40003f46270 */
[----:B------:R-:W-:Y:S02]  /*3c40*/  LEA.HI.X.SX32 R13, R3, c[0x0][0x16c], 0x1, P3 ;  /* 0x00005b00030d7a11 */ /* 0x000fe400018f0eff */
[----:B------:R-:W0:Y:S01]  /*3c50*/  S2R R3, SR_TID.X ;  /* 0x0000000000037919 */ /* 0x000e220000002100 */
[----:B------:R-:W-:-:S03]  /*3c60*/  ISETP.NE.AND P3, PT, RZ, c[0x0][0x17c], PT ;  /* 0x00005f00ff007a0c */ /* 0x000fc60003f65270 */
[----:B------:R1:W-:Y:S01]  /*3c70*/  STL [R1+0x372c], R13 ;  /* 0x00372c0d01007387 */ /* 0x0003e20000100800 */
[C---:B------:R-:W-:Y:S02]  /*3c80*/  SEL R7, R12.reuse, R7, !P3 ;  /* 0x000000070c077207 */ /* 0x040fe40005800000 */
[----:B------:R-:W-:Y:S02]  /*3c90*/  SEL R6, R12, R6, !P3 ;  /* 0x000000060c067207 */ /* 0x000fe40005800000 */
[----:B0-----:R-:W-:Y:S01]  /*3ca0*/  LOP3.LUT R3, R3, 0x3f, RZ, 0xc0, !PT ;  /* 0x0000003f03037812 */ /* 0x001fe200078ec0ff */
[----:B-1----:R-:W4:Y:S04]  /*3cb0*/  LDL.LU R13, [R1+0x4] ;  /* 0x00000400010d7983 */ /* 0x002f280000300800 */
[----:B------:R-:W-:-:S05]  /*3cc0*/  IMAD R3, R3, c[0x0][0x18c], RZ ;  /* 0x0000630003037a24 */ /* 0x000fca00078e02ff */
[----:B------:R-:W-:Y:S02]  /*3cd0*/  LEA.HI.X.SX32 R3, R3, c[0x0][0x16c], 0x1, P6 ;  /* 0x00005b0003037a11 */ /* 0x000fe400030f0eff */
[----:B--2---:R-:W-:-:S03]  /*3ce0*/  SEL R5, R12, R5, !P3 ;  /* 0x000000050c057207 */ /* 0x004fc60005800000 */
[----:B------:R0:W-:Y:S01]  /*3cf0*/  STL.64 [R1+0x3708], R2 ;  /* 0x0037080201007387 */ /* 0x0001e20000100a00 */
[----:B---3--:R-:W-:-:S03]  /*3d00*/  SEL R12, R12, R4, !P3 ;  /* 0x000000040c0c7207 */ /* 0x008fc60005800000 */
[----:B0-----:R-:W2:Y:S04]  /*3d10*/  LDL.LU R3, [R1+0x8] ;  /* 0x0000080001037983 */ /* 0x001ea80000300800 */
[----:B------:R-:W3:Y:S04]  /*3d20*/  LDL.LU R2, [R1] ;  /* 0x0000000001027983 */ /* 0x000ee80000300800 */
[----:B------:R0:W-:Y:S04]  /*3d30*/  STL [R1+0x18], R7 ;  /* 0x0000180701007387 */ /* 0x0001e80000100800 */
[----:B0-----:R-:W5:Y:S04]  /*3d40*/  LDL.LU R7, [R1+0x3750] ;  /* 0x0037500001077983 */ /* 0x001f680000300800 */
[----:B------:R0:W-:Y:S04]  /*3d50*/  STL [R1+0x14], R6 ;  /* 0x0000140601007387 */ /* 0x0001e80000100800 */
[----:B0-----:R-:W2:Y:S04]  /*3d60*/  LDL.LU R6, [R1+0x374c] ;  /* 0x00374c0001067983 */ /* 0x001ea80000300800 */
[----:B------:R0:W-:Y:S04]  /*3d70*/  STL [R1+0x10], R5 ;  /* 0x0000100501007387 */ /* 0x0001e80000100800 */
[----:B0-----:R-:W2:Y:S04]  /*3d80*/  LDL.LU R5, [R1+0x3748] ;  /* 0x0037480001057983 */ /* 0x001ea80000300800 */
[----:B------:R-:W2:Y:S04]  /*3d90*/  LDL.LU R4, [R1+0x3744] ;  /* 0x0037440001047983 */ /* 0x000ea80000300800 */
[----:B------:R0:W-:Y:S04]  /*3da0*/  STL [R1+0x3734], R12 ;  /* 0x0037340c01007387 */ /* 0x0001e80000100800 */
[----:B0-----:R-:W2:Y:S04]  /*3db0*/  LDL.LU R12, [R1+0x10] ;  /* 0x00001000010c7983 */ /* 0x001ea80000300800 */
[----:B--2---:R0:W-:Y:S04]  /*3dc0*/  STL [R1+0x3738], R12 ;  /* 0x0037380c01007387 */ /* 0x0041e80000100800 */
[----:B0-----:R-:W2:Y:S04]  /*3dd0*/  LDL.LU R12, [R1+0x14] ;  /* 0x00001400010c7983 */ /* 0x001ea80000300800 */
[----:B--2---:R0:W-:Y:S04]  /*3de0*/  STL [R1+0x373c], R12 ;  /* 0x00373c0c01007387 */ /* 0x0041e80000100800 */
[----:B0-----:R-:W2:Y:S01]  /*3df0*/  LDL.LU R12, [R1+0x18] ;  /* 0x00001800010c7983 */ /* 0x001ea20000300800 */
[----:B------:R-:W-:-:S02]  /*3e00*/  @!P5 IMAD.MOV R24, RZ, RZ, -R24 ;  /* 0x000000ffff18d224 */ /* 0x000fc400078e0a18 */
[----:B------:R-:W-:Y:S02]  /*3e10*/  @!P1 IMAD.MOV R25, RZ, RZ, -R25 ;  /* 0x000000ffff199224 */ /* 0x000fe400078e0a19 */
[----:B------:R-:W-:Y:S02]  /*3e20*/  @!P0 IMAD.MOV R27, RZ, RZ, -R27 ;  /* 0x000000ffff1b8224 */ /* 0x000fe400078e0a1b */
[----:B------:R-:W-:Y:S02]  /*3e30*/  @!P4 IMAD.MOV R28, RZ, RZ, -R28 ;  /* 0x000000ffff1cc224 */ /* 0x000fe400078e0a1c */
[----:B------:R-:W-:Y:S01]  /*3e40*/  @!P2 IMAD.MOV R26, RZ, RZ, -R26 ;  /* 0x000000ffff1aa224 */ /* 0x000fe200078e0a1a */
[----:B--2---:R0:W-:Y:S02]  /*3e50*/  STL [R1+0x3740], R12 ;  /* 0x0037400c01007387 */ /* 0x0041e40000100800 */
[----:B0-----:R-:W-:-:S04]  /*3e60*/  LOP3.LUT R12, RZ, c[0x0][0x17c], RZ, 0x33, !PT ;  /* 0x00005f00ff0c7a12 */ /* 0x001fc800078e33ff */
[C---:B------:R-:W-:Y:S02]  /*3e70*/  SEL R3, R12.reuse, R3, !P3 ;  /* 0x000000030c037207 */ /* 0x040fe40005800000 */
[C---:B----4-:R-:W-:Y:S02]  /*3e80*/  SEL R13, R12.reuse, R13, !P3 ;  /* 0x0000000d0c0d7207 */ /* 0x050fe40005800000 */
[C---:B---3--:R-:W-:Y:S02]  /*3e90*/  SEL R2, R12.reuse, R2, !P3 ;  /* 0x000000020c027207 */ /* 0x048fe40005800000 */
[C---:B------:R-:W-:Y:S02]  /*3ea0*/  SEL R4, R12.reuse, R4, !P3 ;  /* 0x000000040c047207 */ /* 0x040fe40005800000 */
[C---:B------:R-:W-:Y:S02]  /*3eb0*/  SEL R5, R12.reuse, R5, !P3 ;  /* 0x000000050c057207 */ /* 0x040fe40005800000 */
[----:B------:R-:W-:-:S02]  /*3ec0*/  SEL R6, R12, R6, !P3 ;  /* 0x000000060c067207 */ /* 0x000fc40005800000 */
[C---:B-----5:R-:W-:Y:S02]  /*3ed0*/  SEL R7, R12.reuse, R7, !P3 ;  /* 0x000000070c077207 */ /* 0x060fe40005800000 */
[C---:B------:R-:W-:Y:S02]  /*3ee0*/  SEL R8, R12.reuse, R8, !P3 ;  /* 0x000000080c087207 */ /* 0x040fe40005800000 */
[C---:B------:R-:W-:Y:S02]  /*3ef0*/  SEL R9, R12.reuse, R9, !P3 ;  /* 0x000000090c097207 */ /* 0x040fe40005800000 */
[C---:B------:R-:W-:Y:S02]  /*3f00*/  SEL R10, R12.reuse, R10, !P3 ;  /* 0x0000000a0c0a7207 */ /* 0x040fe40005800000 */
[C---:B------:R-:W-:Y:S02]  /*3f10*/  SEL R11, R12.reuse, R11, !P3 ;  /* 0x0000000b0c0b7207 */ /* 0x040fe40005800000 */
[----:B------:R-:W-:-:S02]  /*3f20*/  SEL R0, R12, R0, !P3 ;  /* 0x000000000c007207 */ /* 0x000fc40005800000 */
[C---:B------:R-:W-:Y:S02]  /*3f30*/  SEL R29, R12.reuse, R29, !P3 ;  /* 0x0000001d0c1d7207 */ /* 0x040fe40005800000 */
        /* <DEDUP_REMOVED lines=14> */
[----:B------:R-:W-:Y:S02]  /*4020*/  SEL R26, R12, R26, !P3 ;  /* 0x0000001a0c1a7207 */ /* 0x000fe40005800000 */
[----:B------:R-:W2:Y:S02]  /*4030*/  LDL.LU R12, [R1+0x3740] ;  /* 0x00374000010c7983 */ /* 0x000ea40000300800 */
[----:B--2---:R-:W-:-:S05]  /*4040*/  IMAD R12, R12, c[0x0][0x190], RZ ;  /* 0x000064000c0c7a24 */ /* 0x004fca00078e02ff */
[----:B------:R0:W-:Y:S04]  /*4050*/  STL [R1+0x18], R12 ;  /* 0x0000180c01007387 */ /* 0x0001e80000100800 */
[----:B0-----:R-:W2:Y:S02]  /*4060*/  LDL.LU R12, [R1+0x373c] ;  /* 0x00373c00010c7983 */ /* 0x001ea40000300800 */
[----:B--2---:R-:W-:-:S05]  /*4070*/  IMAD R12, R12, c[0x0][0x190], RZ ;  /* 0x000064000c0c7a24 */ /* 0x004fca00078e02ff */
[----:B------:R0:W-:Y:S04]  /*4080*/  STL [R1+0x14], R12 ;  /* 0x0000140c01007387 */ /* 0x0001e80000100800 */
[----:B0-----:R-:W2:Y:S02]  /*4090*/  LDL.LU R12, [R1+0x3738] ;  /* 0x00373800010c7983 */ /* 0x001ea40000300800 */
[----:B--2---:R-:W-:-:S05]  /*40a0*/  IMAD R12, R12, c[0x0][0x190], RZ ;  /* 0x000064000c0c7a24 */ /* 0x004fca00078e02ff */
[----:B------:R0:W-:Y:S04]  /*40b0*/  STL [R1+0x10], R12 ;  /* 0x0000100c01007387 */ /* 0x0001e80000100800 */
[----:B0-----:R-:W2:Y:S01]  /*40c0*/  LDL.LU R12, [R1+0x3734] ;  /* 0x00373400010c7983 */ /* 0x001ea20000300800 */
[----:B------:R-:W-:Y:S02]  /*40d0*/  IMAD R13, R13, c[0x0][0x190], RZ ;  /* 0x000064000d0d7a24 */ /* 0x000fe400078e02ff */
[----:B------:R-:W-:Y:S02]  /*40e0*/  IMAD R3, R3, c[0x0][0x190], RZ ;  /* 0x0000640003037a24 */ /* 0x000fe400078e02ff */
[----:B------:R-:W-:Y:S02]  /*40f0*/  IMAD R2, R2, c[0x0][0x190], RZ ;  /* 0x0000640002027a24 */ /* 0x000fe400078e02ff */
[----:B------:R-:W-:-:S02]  /*4100*/  IMAD R4, R4, c[0x0][0x190], RZ ;  /* 0x0000640004047a24 */ /* 0x000fc400078e02ff */
[----:B------:R-:W-:Y:S02]  /*4110*/  IMAD R5, R5, c[0x0][0x190], RZ ;  /* 0x0000640005057a24 */ /* 0x000fe400078e02ff */
[----:B--2---:R-:W-:-:S05]  /*4120*/  IMAD R12, R12, c[0x0][0x190], RZ ;  /* 0x000064000c0c7a24 */ /* 0x004fca00078e02ff */
[----:B------:R0:W-:Y:S04]  /*4130*/  STL [R1+0xc], R12 ;  /* 0x00000c0c01007387 */ /* 0x0001e80000100800 */
[----:B0-----:R-:W2:Y:S04]  /*4140*/  LDL.LU R12, [R1+0x3730] ;  /* 0x00373000010c7983 */ /* 0x001ea80000300800 */
[----:B------:R0:W-:Y:S04]  /*4150*/  STL [R1+0x4], R13 ;  /* 0x0000040d01007387 */ /* 0x0001e80000100800 */
[----:B0-----:R-:W2:Y:S04]  /*4160*/  LDL.LU R13, [R1+0x372c] ;  /* 0x00372c00010d7983 */ /* 0x001ea80000300800 */
[----:B------:R-:W-:Y:S04]  /*4170*/  STL [R1+0x8], R3 ;  /* 0x0000080301007387 */ /* 0x000fe80000100800 */
[----:B------:R-:W-:Y:S04]  /*4180*/  STL [R1], R2 ;  /* 0x0000000201007387 */ /* 0x000fe80000100800 */
[----:B------:R0:W-:Y:S04]  /*4190*/  STL.64 [R1+0x3718], R4 ;  /* 0x0037180401007387 */ /* 0x0001e80000100a00 */
[----:B0-----:R-:W3:Y:S04]  /*41a0*/  LDL R5, [R1+0xc] ;  /* 0x00000c0001057983 */ /* 0x001ee80000100800 */
[----:B------:R-:W4:Y:S04]  /*41b0*/  LDL R4, [R1+0x10] ;  /* 0x0000100001047983 */ /* 0x000f280000100800 */
[----:B---3--:R0:W-:Y:S04]  /*41c0*/  STL [R1+0x3720], R5 ;  /* 0x0037200501007387 */ /* 0x0081e80000100800 */
[----:B0-----:R-:W3:Y:S04]  /*41d0*/  LDL R5, [R1+0x14] ;  /* 0x0000140001057983 */ /* 0x001ee80000100800 */
[----:B----4-:R0:W-:Y:S04]  /*41e0*/  STL [R1+0x3724], R4 ;  /* 0x0037240401007387 */ /* 0x0101e80000100800 */
[----:B0-----:R-:W2:Y:S01]  /*41f0*/  LDL R4, [R1+0x18] ;  /* 0x0000180001047983 */ /* 0x001ea20000100800 */
[----:B------:R-:W-:-:S03]  /*4200*/  IMAD R2, R25, c[0x0][0x190], RZ ;  /* 0x0000640019027a24 */ /* 0x000fc600078e02ff */
[----:B---3--:R0:W-:Y:S04]  /*4210*/  STL [R1+0x3728], R5 ;  /* 0x0037280501007387 */ /* 0x0081e80000100800 */
[----:B------:R-:W3:Y:S01]  /*4220*/  LDL.LU R25, [R1] ;  /* 0x0000000001197983 */ /* 0x000ee20000300800 */
[----:B0-----:R-:W-:-:S03]  /*4230*/  IMAD R5, R27, c[0x0][0x190], RZ ;  /* 0x000064001b057a24 */ /* 0x001fc600078e02ff */
[----:B------:R0:W-:Y:S04]  /*4240*/  STL [R1+0x90], R2 ;  /* 0x0000900201007387 */ /* 0x0001e80000100800 */
[----:B------:R-:W4:Y:S04]  /*4250*/  LDL.LU R27, [R1+0x90] ;  /* 0x00009000011b7983 */ /* 0x000f280000300800 */
[----:B------:R1:W-:Y:S01]  /*4260*/  STL [R1+0x94], R5 ;  /* 0x0000940501007387 */ /* 0x0003e20000100800 */
[----:B0-----:R-:W-:-:S03]  /*4270*/  IMAD R2, R28, c[0x0][0x190], RZ ;  /* 0x000064001c027a24 */ /* 0x001fc600078e02ff */
[----:B------:R-:W5:Y:S01]  /*4280*/  LDL.LU R28, [R1+0x94] ;  /* 0x00009400011c7983 */ /* 0x000f620000300800 */
[----:B-1----:R-:W-:-:S03]  /*4290*/  IMAD R5, R26, c[0x0][0x190], RZ ;  /* 0x000064001a057a24 */ /* 0x002fc600078e02ff */
[----:B------:R-:W3:Y:S04]  /*42a0*/  LDL.LU R26, [R1+0x4] ;  /* 0x00000400011a7983 */ /* 0x000ee80000300800 */
[----:B------:R-:W-:Y:S04]  /*42b0*/  STL [R1+0x190], R2 ;  /* 0x0001900201007387 */ /* 0x000fe80000100800 */
[----:B------:R2:W-:Y:S04]  /*42c0*/  STL [R1+0x194], R5 ;  /* 0x0001940501007387 */ /* 0x0005e80000100800 */
[----:B------:R-:W-:Y:S01]  /*42d0*/  STL [R1+0x3710], R2 ;  /* 0x0037100201007387 */ /* 0x000fe20000100800 */
[----:B--2---:R-:W-:-:S05]  /*42e0*/  IMAD.WIDE R4, R4, 0x2, R12 ;  /* 0x0000000204047825 */ /* 0x004fca00078e020c */
[----:B------:R0:W-:Y:S04]  /*42f0*/  STL.64 [R1+0x188], R4 ;  /* 0x0001880401007387 */ /* 0x0001e80000100a00 */
[----:B0-----:R-:W2:Y:S02]  /*4300*/  LDL.LU R5, [R1+0x3728] ;  /* 0x0037280001057983 */ /* 0x001ea40000300800 */
[----:B--2---:R-:W-:-:S05]  /*4310*/  IMAD.WIDE R4, R5, 0x2, R12 ;  /* 0x0000000205047825 */ /* 0x004fca00078e020c */
[----:B------:R0:W-:Y:S04]  /*4320*/  STL.64 [R1+0x180], R4 ;  /* 0x0001800401007387 */ /* 0x0001e80000100a00 */
[----:B0-----:R-:W2:Y:S02]  /*4330*/  LDL.LU R4, [R1+0x3724] ;  /* 0x0037240001047983 */ /* 0x001ea40000300800 */
[----:B--2---:R-:W-:-:S05]  /*4340*/  IMAD.WIDE R4, R4, 0x2, R12 ;  /* 0x0000000204047825 */ /* 0x004fca00078e020c */
[----:B------:R0:W-:Y:S04]  /*4350*/  STL.64 [R1+0x178], R4 ;  /* 0x0001780401007387 */ /* 0x0001e80000100a00 */
[----:B0-----:R-:W2:Y:S01]  /*4360*/  LDL.LU R5, [R1+0x3720] ;  /* 0x0037200001057983 */ /* 0x001ea20000300800 */
[----:B------:R-:W-:-:S04]  /*4370*/  IMAD.WIDE R2, R3, 0x2, R12 ;  /* 0x0000000203027825 */ /* 0x000fc800078e020c */
[----:B--2---:R-:W-:-:S05]  /*4380*/  IMAD.WIDE R4, R5, 0x2, R12 ;  /* 0x0000000205047825 */ /* 0x004fca00078e020c */
[----:B------:R0:W-:Y:S04]  /*4390*/  STL.64 [R1+0x170], R4 ;  /* 0x0001700401007387 */ /* 0x0001e80000100a00 */
[----:B0-----:R-:W2:Y:S04]  /*43a0*/  LDL.LU.64 R4, [R1+0x3718] ;  /* 0x0037180001047983 */ /* 0x001ea80000300a00 */
[----:B------:R3:W-:Y:S02]  /*43b0*/  STL.64 [R1+0x168], R2 ;  /* 0x0001680201007387 */ /* 0x0007e40000100a00 */
[----:B---3--:R-:W-:-:S05]  /*43c0*/  IMAD.WIDE R2, R26, 0x2, R12 ;  /* 0x000000021a027825 */ /* 0x008fca00078e020c */
[----:B------:R0:W-:Y:S02]  /*43d0*/  STL.64 [R1+0x160], R2 ;  /* 0x0001600201007387 */ /* 0x0001e40000100a00 */
[----:B0-----:R-:W-:-:S05]  /*43e0*/  IMAD.WIDE R2, R25, 0x2, R12 ;  /* 0x0000000219027825 */ /* 0x001fca00078e020c */
[----:B------:R2:W-:Y:S02]  /*43f0*/  STL.64 [R1+0x158], R2 ;  /* 0x0001580201007387 */ /* 0x0005e40000100a00 */
[----:B--2---:R-:W-:-:S05]  /*4400*/  IMAD.WIDE R2, R4, 0x2, R12 ;  /* 0x0000000204027825 */ /* 0x004fca00078e020c */
[----:B------:R0:W-:Y:S04]  /*4410*/  STL.64 [R1+0x150], R2 ;  /* 0x0001500201007387 */ /* 0x0001e80000100a00 */
[----:B------:R1:W-:Y:S01]  /*4420*/  STL.64 [R1+0x36f0], R4 ;  /* 0x0036f00401007387 */ /* 0x0003e20000100a00 */
[----:B0-----:R-:W-:-:S03]  /*4430*/  IMAD.WIDE R2, R5, 0x2, R12 ;  /* 0x0000000205027825 */ /* 0x001fc600078e020c */
[----:B-1----:R-:W2:Y:S04]  /*4440*/  LDL.LU R4, [R1+0x10] ;  /* 0x0000100001047983 */ /* 0x002ea80000300800 */
[----:B------:R-:W-:Y:S04]  /*4450*/  STL.64 [R1+0x148], R2 ;  /* 0x0001480201007387 */ /* 0x000fe80000100a00 */
[----:B------:R-:W3:Y:S01]  /*4460*/  LDL.LU R5, [R1+0xc] ;  /* 0x00000c0001057983 */ /* 0x000ee20000300800 */
[----:B------:R-:W-:-:S03]  /*4470*/  IMAD R6, R6, c[0x0][0x190], RZ ;  /* 0x0000640006067a24 */ /* 0x000fc600078e02ff */
[----:B---3--:R0:W-:Y:S04]  /*4480*/  STL [R1+0x36f8], R5 ;  /* 0x0036f80501007387 */ /* 0x0081e80000100800 */
[----:B0-----:R-:W3:Y:S01]  /*4490*/  LDL.LU R5, [R1+0x14] ;  /* 0x0000140001057983 */ /* 0x001ee20000300800 */
[----:B------:R-:W-:-:S03]  /*44a0*/  IMAD.WIDE R2, R6, 0x2, R12 ;  /* 0x0000000206027825 */ /* 0x000fc600078e020c */
[----:B--2---:R0:W-:Y:S01]  /*44b0*/  STL [R1+0x36fc], R4 ;  /* 0x0036fc0401007387 */ /* 0x0041e20000100800 */
[----:B------:R-:W-:Y:S02]  /*44c0*/  IMAD R7, R7, c[0x0][0x190], RZ ;  /* 0x0000640007077a24 */ /* 0x000fe400078e02ff */
[----:B------:R-:W-:Y:S01]  /*44d0*/  IMAD R8, R8, c[0x0][0x190], RZ ;  /* 0x0000640008087a24 */ /* 0x000fe200078e02ff */
[----:B0-----:R-:W2:Y:S01]  /*44e0*/  LDL.LU R4, [R1+0x18] ;  /* 0x0000180001047983 */ /* 0x001ea20000300800 */
[----:B------:R-:W-:Y:S02]  /*44f0*/  IMAD R9, R9, c[0x0][0x190], RZ ;  /* 0x0000640009097a24 */ /* 0x000fe400078e02ff */
[----:B------:R-:W-:Y:S02]  /*4500*/  IMAD R10, R10, c[0x0][0x190], RZ ;  /* 0x000064000a0a7a24 */ /* 0x000fe400078e02ff */
[----:B------:R-:W-:Y:S02]  /*4510*/  IMAD R11, R11, c[0x0][0x190], RZ ;  /* 0x000064000b0b7a24 */ /* 0x000fe400078e02ff */
[----:B------:R-:W-:-:S02]  /*4520*/  IMAD R0, R0, c[0x0][0x190], RZ ;  /* 0x0000640000007a24 */ /* 0x000fc400078e02ff */
[----:B------:R-:W-:Y:S02]  /*4530*/  IMAD R29, R29, c[0x0][0x190], RZ ;  /* 0x000064001d1d7a24 */ /* 0x000fe400078e02ff */
[----:B------:R-:W-:Y:S02]  /*4540*/  IMAD R14, R14, c[0x0][0x190], RZ ;  /* 0x000064000e0e7a24 */ /* 0x000fe400078e02ff */
        /* <DEDUP_REMOVED lines=9> */
[----:B------:R-:W-:Y:S01]  /*45e0*/  IMAD R24, R24, c[0x0][0x190], RZ ;  /* 0x0000640018187a24 */ /* 0x000fe200078e02ff */
[----:B---3--:R0:W-:Y:S04]  /*45f0*/  STL [R1+0x3700], R5 ;  /* 0x0037000501007387 */ /* 0x0081e80000100800 */
[----:B0-----:R-:W3:Y:S04]  /*4600*/  LDL R5, [R1+0x194] ;  /* 0x0001940001057983 */ /* 0x001ee80000100800 */
[----:B------:R0:W-:Y:S02]  /*4610*/  STL.64 [R1+0x140], R2 ;  /* 0x0001400201007387 */ /* 0x0001e40000100a00 */
[----:B0-----:R-:W-:-:S05]  /*4620*/  IMAD.WIDE R2, R7, 0x2, R12 ;  /* 0x0000000207027825 */ /* 0x001fca00078e020c */
        /* <DEDUP_REMOVED lines=35> */
[----:B----4-:R-:W-:-:S05]  /*4860*/  IMAD.WIDE R2, R27, 0x2, R12 ;  /* 0x000000021b027825 */ /* 0x010fca00078e020c */
[----:B------:R5:W-:Y:S02]  /*4870*/  STL.64 [R1+0xa8], R2 ;  /* 0x0000a80201007387 */ /* 0x000be40000100a00 */
[----:B-----5:R-:W-:-:S05]  /*4880*/  IMAD.WIDE R2, R28, 0x2, R12 ;  /* 0x000000021c027825 */ /* 0x020fca00078e020c */
[----:B------:R0:W-:Y:S04]  /*4890*/  STL.64 [R1+0xa0], R2 ;  /* 0x0000a00201007387 */ /* 0x0001e80000100a00 */
[----:B0-----:R-:W4:Y:S02]  /*48a0*/  LDL.LU R2, [R1+0x3710] ;  /* 0x0037100001027983 */ /* 0x001f240000300800 */
[----:B----4-:R-:W-:-:S05]  /*48b0*/  IMAD.WIDE R2, R2, 0x2, R12 ;  /* 0x0000000202027825 */ /* 0x010fca00078e020c */
[----:B------:R0:W-:Y:S04]  /*48c0*/  STL.64 [R1+0x98], R2 ;  /* 0x0000980201007387 */ /* 0x0001e80000100a00 */
[----:B0-----:R-:W2:Y:S01]  /*48d0*/  LDL.LU.64 R2, [R1+0x3708] ;  /* 0x0037080001027983 */ /* 0x001ea20000300a00 */
[----:B---3--:R-:W-:-:S05]  /*48e0*/  IMAD.WIDE R12, R5, 0x2, R12 ;  /* 0x00000002050c7825 */ /* 0x008fca00078e020c */
[----:B------:R0:W-:Y:S04]  /*48f0*/  STL.64 [R1+0x88], R12 ;  /* 0x0000880c01007387 */ /* 0x0001e80000100a00 */
[----:B0-----:R-:W3:Y:S01]  /*4900*/  LDL.LU R13, [R1+0x8] ;  /* 0x00000800010d7983 */ /* 0x001ee20000300800 */
        /* <DEDUP_REMOVED lines=9> */
[----:B---3--:R-:W-:-:S04]  /*49a0*/  IMAD.WIDE R12, R13, 0x2, R2 ;  /* 0x000000020d0c7825 */ /* 0x008fc800078e0202 */
[----:B--2---:R-:W-:-:S05]  /*49b0*/  IMAD.WIDE R4, R5, 0x2, R2 ;  /* 0x0000000205047825 */ /* 0x004fca00078e0202 */
[----:B------:R0:W-:Y:S04]  /*49c0*/  STL.64 [R1+0x68], R4 ;  /* 0x0000680401007387 */ /* 0x0001e80000100a00 */
[----:B0-----:R-:W2:Y:S04]  /*49d0*/  LDL.LU.64 R4, [R1+0x36f0] ;  /* 0x0036f00001047983 */ /* 0x001ea80000300a00 */
[----:B------:R0:W-:Y:S02]  /*49e0*/  STL.64 [R1+0x60], R12 ;  /* 0x0000600c01007387 */ /* 0x0001e40000100a00 */
[----:B0-----:R-:W-:-:S05]  /*49f0*/  IMAD.WIDE R12, R26, 0x2, R2 ;  /* 0x000000021a0c7825 */ /* 0x001fca00078e0202 */
[----:B------:R0:W-:Y:S02]  /*4a00*/  STL.64 [R1+0x58], R12 ;  /* 0x0000580c01007387 */ /* 0x0001e40000100a00 */
[----:B0-----:R-:W-:-:S05]  /*4a10*/  IMAD.WIDE R12, R25, 0x2, R2 ;  /* 0x00000002190c7825 */ /* 0x001fca00078e0202 */
[----:B------:R2:W-:Y:S02]  /*4a20*/  STL.64 [R1+0x50], R12 ;  /* 0x0000500c01007387 */ /* 0x0005e40000100a00 */
[----:B--2---:R-:W-:-:S05]  /*4a30*/  IMAD.WIDE R12, R4, 0x2, R2 ;  /* 0x00000002040c7825 */ /* 0x004fca00078e0202 */
[----:B------:R0:W-:Y:S02]  /*4a40*/  STL.64 [R1+0x48], R12 ;  /* 0x0000480c01007387 */ /* 0x0001e40000100a00 */
[----:B0-----:R-:W-:-:S04]  /*4a50*/  IMAD.WIDE R12, R5, 0x2, R2 ;  /* 0x00000002050c7825 */ /* 0x001fc800078e0202 */
[--C-:B------:R-:W-:Y:S01]  /*4a60*/  IMAD.WIDE R4, R6, 0x2, R2.reuse ;  /* 0x0000000206047825 */ /* 0x100fe200078e0202 */
[----:B------:R0:W-:Y:S03]  /*4a70*/  STL.64 [R1+0x40], R12 ;  /* 0x0000400c01007387 */ /* 0x0001e60000100a00 */
[--C-:B------:R-:W-:Y:S01]  /*4a80*/  IMAD.WIDE R6, R7, 0x2, R2.reuse ;  /* 0x0000000207067825 */ /* 0x100fe200078e0202 */
[----:B------:R1:W-:Y:S04]  /*4a90*/  STL.64 [R1+0x38], R4 ;  /* 0x0000380401007387 */ /* 0x0003e80000100a00 */
[----:B------:R2:W-:Y:S01]  /*4aa0*/  STL.64 [R1+0x30], R6 ;  /* 0x0000300601007387 */ /* 0x0005e20000100a00 */
[----:B0-----:R-:W-:-:S04]  /*4ab0*/  IMAD.WIDE R12, R8, 0x2, R2 ;  /* 0x00000002080c7825 */ /* 0x001fc800078e0202 */
[--C-:B-1----:R-:W-:Y:S01]  /*4ac0*/  IMAD.WIDE R4, R9, 0x2, R2.reuse ;  /* 0x0000000209047825 */ /* 0x102fe200078e0202 */
[----:B------:R-:W-:Y:S03]  /*4ad0*/  STL.64 [R1+0x28], R12 ;  /* 0x0000280c01007387 */ /* 0x000fe60000100a00 */
[--C-:B--2---:R-:W-:Y:S01]  /*4ae0*/  IMAD.WIDE R6, R10, 0x2, R2.reuse ;  /* 0x000000020a067825 */ /* 0x104fe200078e0202 */
[----:B------:R0:W-:Y:S03]  /*4af0*/  STL.64 [R1+0x20], R4 ;  /* 0x0000200401007387 */ /* 0x0001e60000100a00 */
[--C-:B------:R-:W-:Y:S01]  /*4b00*/  IMAD.WIDE R8, R11, 0x2, R2.reuse ;  /* 0x000000020b087825 */ /* 0x100fe200078e0202 */
[----:B------:R1:W-:Y:S04]  /*4b10*/  STL.64 [R1+0x18], R6 ;  /* 0x0000180601007387 */ /* 0x0003e80000100a00 */
[----:B------:R-:W-:Y:S01]  /*4b20*/  STL.64 [R1+0x10], R8 ;  /* 0x0000100801007387 */ /* 0x000fe20000100a00 */
[----:B0-----:R-:W-:-:S03]  /*4b30*/  IMAD.WIDE R4, R0, 0x2, R2 ;  /* 0x0000000200047825 */ /* 0x001fc600078e0202 */
[----:B------:R-:W2:Y:S01]  /*4b40*/  LDL.LU R0, [R1+0x194] ;  /* 0x0001940001007983 */ /* 0x000ea20000300800 */
[----:B-1----:R-:W-:-:S03]  /*4b50*/  IMAD.WIDE R6, R29, 0x2, R2 ;  /* 0x000000021d067825 */ /* 0x002fc600078e0202 */
[----:B------:R0:W-:Y:S04]  /*4b60*/  STL.64 [R1+0x8], R4 ;  /* 0x0000080401007387 */ /* 0x0001e80000100a00 */
[----:B------:R-:W-:Y:S01]  /*4b70*/  STL.64 [R1], R6 ;  /* 0x0000000601007387 */ /* 0x000fe20000100a00 */
[----:B0-----:R-:W-:-:S05]  /*4b80*/  IMAD.WIDE R4, R14, 0x2, R2 ;  /* 0x000000020e047825 */ /* 0x001fca00078e0202 */
[----:B------:R0:W-:Y:S04]  /*4b90*/  STL.64 [R1+0x36a0], R4 ;  /* 0x0036a00401007387 */ /* 0x0001e80000100a00 */
[----:B0-----:R-:W3:Y:S01]  /*4ba0*/  LDL.LU R5, [R1+0x190] ;  /* 0x0001900001057983 */ /* 0x001ee20000300800 */
[----:B------:R-:W-:-:S04]  /*4bb0*/  IMAD.WIDE R6, R15, 0x2, R2 ;  /* 0x000000020f067825 */ /* 0x000fc800078e0202 */
[--C-:B------:R-:W-:Y:S01]  /*4bc0*/  IMAD.WIDE R8, R16, 0x2, R2.reuse ;  /* 0x0000000210087825 */ /* 0x100fe200078e0202 */
[----:B------:R0:W-:Y:S03]  /*4bd0*/  STL.64 [R1+0x3698], R6 ;  /* 0x0036980601007387 */ /* 0x0001e60000100a00 */
[----:B------:R-:W-:-:S04]  /*4be0*/  IMAD.WIDE R10, R17, 0x2, R2 ;  /* 0x00000002110a7825 */ /* 0x000fc800078e0202 */
[--C-:B------:R-:W-:Y:S01]  /*4bf0*/  IMAD.WIDE R12, R18, 0x2, R2.reuse ;  /* 0x00000002120c7825 */ /* 0x100fe200078e0202 */
[----:B0-----:R-:W4:Y:S03]  /*4c00*/  LDL.LU.64 R6, [R1+0x188] ;  /* 0x0001880001067983 */ /* 0x001f260000300a00 */
[--C-:B------:R-:W-:Y:S01]  /*4c10*/  IMAD.WIDE R14, R19, 0x2, R2.reuse ;  /* 0x00000002130e7825 */ /* 0x100fe200078e0202 */
[----:B------:R0:W-:Y:S03]  /*4c20*/  STL.64 [R1+0x3690], R8 ;  /* 0x0036900801007387 */ /* 0x0001e60000100a00 */
[----:B------:R-:W-:-:S04]  /*4c30*/  IMAD.WIDE R16, R20, 0x2, R2 ;  /* 0x0000000214107825 */ /* 0x000fc800078e0202 */
[--C-:B------:R-:W-:Y:S01]  /*4c40*/  IMAD.WIDE R18, R21, 0x2, R2.reuse ;  /* 0x0000000215127825 */ /* 0x100fe200078e0202 */
[----:B0-----:R-:W5:Y:S03]  /*4c50*/  LDL.LU.64 R8, [R1+0x80] ;  /* 0x0000800001087983 */ /* 0x001f660000300a00 */
[--C-:B------:R-:W-:Y:S01]  /*4c60*/  IMAD.WIDE R20, R22, 0x2, R2.reuse ;  /* 0x0000000216147825 */ /* 0x100fe200078e0202 */
[----:B------:R0:W-:Y:S04]  /*4c70*/  STL.64 [R1+0x3688], R10 ;  /* 0x0036880a01007387 */ /* 0x0001e80000100a00 */
[----:B0-----:R-:W5:Y:S04]  /*4c80*/  LDL.LU.64 R10, [R1+0x78] ;  /* 0x00007800010a7983 */ /* 0x001f680000300a00 */
[----:B------:R0:W-:Y:S01]  /*4c90*/  STL.64 [R1+0x3680], R12 ;  /* 0x0036800c01007387 */ /* 0x0001e20000100a00 */
[----:B------:R-:W-:-:S03]  /*4ca0*/  IMAD.WIDE R22, R23, 0x2, R2 ;  /* 0x0000000217167825 */ /* 0x000fc600078e0202 */
[----:B0-----:R-:W5:Y:S04]  /*4cb0*/  LDL.LU.64 R12, [R1+0x70] ;  /* 0x00007000010c7983 */ /* 0x001f680000300a00 */
[----:B------:R-:W-:Y:S04]  /*4cc0*/  STL.64 [R1+0x36a8], R14 ;  /* 0x0036a80e01007387 */ /* 0x000fe80000100a00 */
[----:B------:R-:W-:Y:S04]  /*4cd0*/  STL.64 [R1+0x36b0], R16 ;  /* 0x0036b01001007387 */ /* 0x000fe80000100a00 */
[----:B------:R0:W-:Y:S01]  /*4ce0*/  STL.64 [R1+0x36b8], R18 ;  /* 0x0036b81201007387 */ /* 0x0001e20000100a00 */
[----:B------:R-:W-:-:S03]  /*4cf0*/  IMAD.WIDE R24, R24, 0x2, R2 ;  /* 0x0000000218187825 */ /* 0x000fc600078e0202 */
[----:B0-----:R-:W5:Y:S04]  /*4d00*/  LDL.LU.64 R18, [R1+0x170] ;  /* 0x0001700001127983 */ /* 0x001f680000300a00 */
[----:B------:R0:W-:Y:S01]  /*4d10*/  STL.64 [R1+0x36c0], R20 ;  /* 0x0036c01401007387 */ /* 0x0001e20000100a00 */
[----:B------:R-:W-:-:S03]  /*4d20*/  IMAD.WIDE R26, R27, 0x2, R2 ;  /* 0x000000021b1a7825 */ /* 0x000fc600078e0202 */
[----:B0-----:R-:W5:Y:S04]  /*4d30*/  LDL.LU.64 R20, [R1+0x180] ;  /* 0x0001800001147983 */ /* 0x001f680000300a00 */
[----:B------:R-:W-:Y:S04]  /*4d40*/  STL.64 [R1+0x36c8], R22 ;  /* 0x0036c81601007387 */ /* 0x000fe80000100a00 */
[----:B------:R-:W-:Y:S04]  /*4d50*/  STL.64 [R1+0x36d0], R24 ;  /* 0x0036d01801007387 */ /* 0x000fe80000100a00 */
[----:B------:R-:W5:Y:S04]  /*4d60*/  LDL.LU.64 R16, [R1+0x68] ;  /* 0x0000680001107983 */ /* 0x000f680000300a00 */
[----:B------:R0:W-:Y:S04]  /*4d70*/  STL.64 [R1+0x36d8], R26 ;  /* 0x0036d81a01007387 */ /* 0x0001e80000100a00 */
[----:B0-----:R-:W5:Y:S04]  /*4d80*/  LDL.LU.64 R26, [R1+0x178] ;  /* 0x00017800011a7983 */ /* 0x001f680000300a00 */
[----:B------:R-:W5:Y:S04]  /*4d90*/  LDL.LU.64 R14, [R1+0x168] ;  /* 0x00016800010e7983 */ /* 0x000f680000300a00 */
[----:B------:R-:W5:Y:S01]  /*4da0*/  LDL.LU.64 R24, [R1+0x60] ;  /* 0x0000600001187983 */ /* 0x000f620000300a00 */
[----:B------:R-:W-:-:S05]  /*4db0*/  IMAD.WIDE R28, R28, 0x2, R2 ;  /* 0x000000021c1c7825 */ /* 0x000fca00078e0202 */
[----:B------:R-:W-:Y:S01]  /*4dc0*/  STL.64 [R1+0x36e0], R28 ;  /* 0x0036e01c01007387 */ /* 0x000fe20000100a00 */
[----:B---3--:R-:W-:-:S03]  /*4dd0*/  IMAD.WIDE R22, R5, 0x2, R2 ;  /* 0x0000000205167825 */ /* 0x008fc600078e0202 */
[----:B------:R-:W3:Y:S01]  /*4de0*/  LDL.LU.64 R4, [R1+0x160] ;  /* 0x0001600001047983 */ /* 0x000ee20000300a00 */
[----:B--2---:R-:W-:-:S03]  /*4df0*/  IMAD.WIDE R2, R0, 0x2, R2 ;  /* 0x0000000200027825 */ /* 0x004fc600078e0202 */
[----:B------:R0:W-:Y:S04]  /*4e00*/  STL.64 [R1+0x90], R22 ;  /* 0x0000901601007387 */ /* 0x0001e80000100a00 */
[----:B------:R-:W-:Y:S04]  /*4e10*/  STL.64 [R1+0x36e8], R2 ;  /* 0x0036e80201007387 */ /* 0x000fe80000100a00 */
[----:B----4-:R1:W-:Y:S01]  /*4e20*/  STL [R1+0x35cc], R6 ;  /* 0x0035cc0601007387 */ /* 0x0103e20000100800 */
[----:B------:R-:W-:-:S03]  /*4e30*/  IMAD.MOV.U32 R0, RZ, RZ, R7 ;  /* 0x000000ffff007224 */ /* 0x000fc600078e0007 */
[----:B0-----:R-:W2:Y:S04]  /*4e40*/  LDL.LU.64 R22, [R1+0x58] ;  /* 0x0000580001167983 */ /* 0x001ea80000300a00 */
[----:B-1----:R-:W4:Y:S04]  /*4e50*/  LDL.LU.64 R6, [R1+0x158] ;  /* 0x0001580001067983 */ /* 0x002f280000300a00 */
[----:B------:R0:W-:Y:S04]  /*4e60*/  STL [R1+0x35c4], R0 ;  /* 0x0035c40001007387 */ /* 0x0001e80000100800 */
[----:B-----5:R1:W-:Y:S01]  /*4e70*/  STL [R1+0x35c8], R8 ;  /* 0x0035c80801007387 */ /* 0x0203e20000100800 */
[----:B0-----:R-:W-:-:S03]  /*4e80*/  IMAD.MOV.U32 R0, RZ, RZ, R9 ;  /* 0x000000ffff007224 */ /* 0x001fc600078e0009 */
[----:B------:R-:W-:Y:S04]  /*4e90*/  STL [R1+0x35c0], R20 ;  /* 0x0035c01401007387 */ /* 0x000fe80000100800 */
[----:B------:R0:W-:Y:S04]  /*4ea0*/  STL [R1+0x35bc], R0 ;  /* 0x0035bc0001007387 */ /* 0x0001e80000100800 */
[----:B-1----:R-:W5:Y:S01]  /*4eb0*/  LDL.LU.64 R8, [R1+0x50] ;  /* 0x0000500001087983 */ /* 0x002f620000300a00 */
[----:B0-----:R-:W-:-:S03]  /*4ec0*/  IMAD.MOV.U32 R0, RZ, RZ, R21 ;  /* 0x000000ffff007224 */ /* 0x001fc600078e0015 */
[----:B------:R-:W-:Y:S04]  /*4ed0*/  STL [R1+0x35b8], R10 ;  /* 0x0035b80a01007387 */ /* 0x000fe80000100800 */
[----:B------:R0:W-:Y:S04]  /*4ee0*/  STL [R1+0x35b4], R0 ;  /* 0x0035b40001007387 */ /* 0x0001e80000100800 */
[----:B------:R-:W5:Y:S01]  /*4ef0*/  LDL.LU.64 R20, [R1+0x150] ;  /* 0x0001500001147983 */ /* 0x000f620000300a00 */
[----:B0-----:R-:W-:-:S03]  /*4f00*/  IMAD.MOV.U32 R0, RZ, RZ, R11 ;  /* 0x000000ffff007224 */ /* 0x001fc600078e000b */
[----:B------:R-:W-:Y:S04]  /*4f10*/  STL [R1+0x35b0], R26 ;  /* 0x0035b01a01007387 */ /* 0x000fe80000100800 */
[----:B------:R0:W-:Y:S04]  /*4f20*/  STL [R1+0x35ac], R0 ;  /* 0x0035ac0001007387 */ /* 0x0001e80000100800 */
[----:B------:R-:W5:Y:S01]  /*4f30*/  LDL.LU.64 R10, [R1+0x48] ;  /* 0x00004800010a7983 */ /* 0x000f620000300a00 */
[----:B0-----:R-:W-:-:S03]  /*4f40*/  IMAD.MOV.U32 R0, RZ, RZ, R27 ;  /* 0x000000ffff007224 */ /* 0x001fc600078e001b */
[----:B------:R-:W-:Y:S04]  /*4f50*/  STL [R1+0x35a8], R12 ;  /* 0x0035a80c01007387 */ /* 0x000fe80000100800 */
[----:B------:R0:W-:Y:S02]  /*4f60*/  STL [R1+0x35a4], R0 ;  /* 0x0035a40001007387 */ /* 0x0001e40000100800 */
[----:B0-----:R-:W-:Y:S02]  /*4f70*/  IMAD.MOV.U32 R0, RZ, RZ, R13 ;  /* 0x000000ffff007224 */ /* 0x001fe400078e000d */
[----:B------:R-:W5:Y:S04]  /*4f80*/  LDL.LU.64 R12, [R1+0x148] ;  /* 0x00014800010c7983 */ /* 0x000f680000300a00 */
[----:B------:R0:W-:Y:S04]  /*4f90*/  STL [R1+0x359c], R0 ;  /* 0x00359c0001007387 */ /* 0x0001e80000100800 */
[----:B------:R1:W-:Y:S01]  /*4fa0*/  STL [R1+0x35a0], R18 ;  /* 0x0035a01201007387 */ /* 0x0003e20000100800 */
[----:B0-----:R-:W-:-:S03]  /*4fb0*/  IMAD.MOV.U32 R0, RZ, RZ, R19 ;  /* 0x000000ffff007224 */ /* 0x001fc600078e0013 */
[----:B-1----:R-:W5:Y:S04]  /*4fc0*/  LDL.LU.64 R18, [R1+0x40] ;  /* 0x0000400001127983 */ /* 0x002f680000300a00 */
[----:B------:R0:W-:Y:S04]  /*4fd0*/  STL [R1+0x3594], R0 ;  /* 0x0035940001007387 */ /* 0x0001e80000100800 */
[----:B------:R1:W-:Y:S01]  /*4fe0*/  STL [R1+0x3598], R16 ;  /* 0x0035981001007387 */ /* 0x0003e20000100800 */
[----:B0-----:R-:W-:-:S03]  /*4ff0*/  IMAD.MOV.U32 R0, RZ, RZ, R17 ;  /* 0x000000ffff007224 */ /* 0x001fc600078e0011 */
[----:B-1----:R-:W5:Y:S04]  /*5000*/  LDL.LU.64 R16, [R1+0x140] ;  /* 0x0001400001107983 */ /* 0x002f680000300a00 */
[----:B------:R0:W-:Y:S04]  /*5010*/  STL [R1+0x358c], R0 ;  /* 0x00358c0001007387 */ /* 0x0001e80000100800 */
[----:B------:R1:W-:Y:S01]  /*5020*/  STL [R1+0x3590], R14 ;  /* 0x0035900e01007387 */ /* 0x0003e20000100800 */
[----:B0-----:R-:W-:-:S03]  /*5030*/  IMAD.MOV.U32 R0, RZ, RZ, R15 ;  /* 0x000000ffff007224 */ /* 0x001fc600078e000f */
[----:B------:R-:W-:Y:S04]  /*5040*/  STL [R1+0x3588], R24 ;  /* 0x0035881801007387 */ /* 0x000fe80000100800 */
[----:B------:R0:W-:Y:S04]  /*5050*/  STL [R1+0x3584], R0 ;  /* 0x0035840001007387 */ /* 0x0001e80000100800 */
[----:B-1----:R-:W5:Y:S01]  /*5060*/  LDL.LU.64 R14, [R1+0x38] ;  /* 0x00003800010e7983 */ /* 0x002f620000300a00 */
[----:B0-----:R-:W-:-:S03]  /*5070*/  IMAD.MOV.U32 R0, RZ, RZ, R25 ;  /* 0x000000ffff007224 */ /* 0x001fc600078e0019 */
[----:B---3--:R-:W-:Y:S04]  /*5080*/  STL [R1+0x3580], R4 ;  /* 0x0035800401007387 */ /* 0x008fe80000100800 */
[----:B------:R0:W-:Y:S02]  /*5090*/  STL [R1+0x357c], R0 ;  /* 0x00357c0001007387 */ /* 0x0001e40000100800 */
[----:B0-----:R-:W-:Y:S02]  /*50a0*/  IMAD.MOV.U32 R0, RZ, RZ, R5 ;  /* 0x000000ffff007224 */ /* 0x001fe400078e0005 */
[----:B------:R-:W3:Y:S04]  /*50b0*/  LDL.LU.64 R4, [R1+0x138] ;  /* 0x0001380001047983 */ /* 0x000ee80000300a00 */
[----:B------:R0:W-:Y:S04]  /*50c0*/  STL [R1+0x3574], R0 ;  /* 0x0035740001007387 */ /* 0x0001e80000100800 */
[----:B--2---:R-:W-:Y:S01]  /*50d0*/  STL [R1+0x3578], R22 ;  /* 0x0035781601007387 */ /* 0x004fe20000100800 */
[----:B0-----:R-:W-:-:S03]  /*50e0*/  IMAD.MOV.U32 R0, RZ, RZ, R23 ;  /* 0x000000ffff007224 */ /* 0x001fc600078e0017 */
[----:B----4-:R-:W-:Y:S04]  /*50f0*/  STL [R1+0x3570], R6 ;  /* 0x0035700601007387 */ /* 0x010fe80000100800 */
[----:B------:R0:W-:Y:S04]  /*5100*/  STL [R1+0x356c], R0 ;  /* 0x00356c0001007387 */ /* 0x0001e80000100800 */
[----:B------:R-:W2:Y:S01]  /*5110*/  LDL.LU.64 R2, [R1+0x30] ;  /* 0x0000300001027983 */ /* 0x000ea20000300a00 */
[----:B0-----:R-:W-:-:S03]  /*5120*/  IMAD.MOV.U32 R0, RZ, RZ, R7 ;  /* 0x000000ffff007224 */ /* 0x001fc600078e0007 */
[----:B------:R-:W4:Y:S04]  /*5130*/  LDL.LU.64 R6, [R1+0x130] ;  /* 0x0001300001067983 */ /* 0x000f280000300a00 */
[----:B------:R5:W-:Y:S02]  /*5140*/  STL [R1+0x3564], R0 ;  /* 0x0035640001007387 */ /* 0x000be40000100800 */
[----:B-----5:R-:W-:Y:S02]  /*5150*/  IMAD.MOV.U32 R0, RZ, RZ, R9 ;  /* 0x000000ffff007224 */ /* 0x020fe400078e0009 */
[----:B------:R0:W-:Y:S04]  /*5160*/  STL [R1+0x3568], R8 ;  /* 0x0035680801007387 */ /* 0x0001e80000100800 */
[----:B------:R-:W5:Y:S04]  /*5170*/  LDL.LU.64 R28, [R1+0x28] ;  /* 0x00002800011c7983 */ /* 0x000f680000300a00 */
[----:B------:R1:W-:Y:S04]  /*5180*/  STL [R1+0x355c], R0 ;  /* 0x00355c0001007387 */ /* 0x0003e80000100800 */
[----:B------:R-:W-:Y:S04]  /*5190*/  STL [R1+0x3560], R20 ;  /* 0x0035601401007387 */ /* 0x000fe80000100800 */
[----:B0-----:R-:W5:Y:S01]  /*51a0*/  LDL.LU.64 R8, [R1+0x128] ;  /* 0x0001280001087983 */ /* 0x001f620000300a00 */
[----:B-1----:R-:W-:-:S03]  /*51b0*/  IMAD.MOV.U32 R0, RZ, RZ, R21 ;  /* 0x000000ffff007224 */ /* 0x002fc600078e0015 */
[----:B------:R-:W-:Y:S04]  /*51c0*/  STL [R1+0x3558], R10 ;  /* 0x0035580a01007387 */ /* 0x000fe80000100800 */
[----:B------:R0:W-:Y:S04]  /*51d0*/  STL [R1+0x3554], R0 ;  /* 0x0035540001007387 */ /* 0x0001e80000100800 */
[----:B------:R-:W5:Y:S01]  /*51e0*/  LDL.LU.64 R26, [R1+0x20] ;  /* 0x00002000011a7983 */ /* 0x000f620000300a00 */
[----:B0-----:R-:W-:-:S03]  /*51f0*/  IMAD.MOV.U32 R0, RZ, RZ, R11 ;  /* 0x000000ffff007224 */ /* 0x001fc600078e000b */
[----:B------:R-:W5:Y:S04]  /*5200*/  LDL.LU.64 R10, [R1+0x120] ;  /* 0x00012000010a7983 */ /* 0x000f680000300a00 */
[----:B------:R0:W-:Y:S04]  /*5210*/  STL [R1+0x354c], R0 ;  /* 0x00354c0001007387 */ /* 0x0001e80000100800 */
[----:B------:R-:W-:Y:S04]  /*5220*/  STL [R1+0x3550], R12 ;  /* 0x0035500c01007387 */ /* 0x000fe80000100800 */
[----:B------:R-:W5:Y:S01]  /*5230*/  LDL.LU.64 R24, [R1+0x18] ;  /* 0x0000180001187983 */ /* 0x000f620000300a00 */
[----:B0-----:R-:W-:-:S05]  /*5240*/  IMAD.MOV.U32 R0, RZ, RZ, R13 ;  /* 0x000000ffff007224 */ /* 0x001fca00078e000d */
[----:B------:R0:W-:Y:S04]  /*5250*/  STL [R1+0x3544], R0 ;  /* 0x0035440001007387 */ /* 0x0001e80000100800 */
[----:B------:R-:W-:Y:S01]  /*5260*/  STL [R1+0x3548], R18 ;  /* 0x0035481201007387 */ /* 0x000fe20000100800 */
[----:B0-----:R-:W-:-:S03]  /*5270*/  IMAD.MOV.U32 R0, RZ, RZ, R19 ;  /* 0x000000ffff007224 */ /* 0x001fc600078e0013 */
[----:B------:R-:W5:Y:S04]  /*5280*/  LDL.LU.64 R12, [R1+0x118] ;  /* 0x00011800010c7983 */ /* 0x000f680000300a00 */
[----:B------:R-:W-:Y:S04]  /*5290*/  STL [R1+0x3540], R16 ;  /* 0x0035401001007387 */ /* 0x000fe80000100800 */
[----:B------:R0:W-:Y:S04]  /*52a0*/  STL [R1+0x353c], R0 ;  /* 0x00353c0001007387 */ /* 0x0001e80000100800 */
[----:B------:R-:W5:Y:S04]  /*52b0*/  LDL.LU.64 R22, [R1+0x10] ;  /* 0x0000100001167983 */ /* 0x000f680000300a00 */
[----:B------:R-:W5:Y:S01]  /*52c0*/  LDL.LU.64 R20, [R1+0x110] ;  /* 0x0001100001147983 */ /* 0x000f620000300a00 */
[----:B0-----:R-:W-:-:S05]  /*52d0*/  IMAD.MOV.U32 R0, RZ, RZ, R17 ;  /* 0x000000ffff007224 */ /* 0x001fca00078e0011 */
[----:B------:R0:W-:Y:S04]  /*52e0*/  STL [R1+0x3534], R0 ;  /* 0x0035340001007387 */ /* 0x0001e80000100800 */
[----:B------:R1:W-:Y:S04]  /*52f0*/  STL [R1+0x3538], R14 ;  /* 0x0035380e01007387 */ /* 0x0003e80000100800 */
[----:B------:R-:W5:Y:S01]  /*5300*/  LDL.LU.64 R18, [R1+0x8] ;  /* 0x0000080001127983 */ /* 0x000f620000300a00 */
[----:B0-----:R-:W-:-:S03]  /*5310*/  IMAD.MOV.U32 R0, RZ, RZ, R15 ;  /* 0x000000ffff007224 */ /* 0x001fc600078e000f */
[----:B------:R-:W5:Y:S04]  /*5320*/  LDL.LU.64 R16, [R1+0x108] ;  /* 0x0001080001107983 */ /* 0x000f680000300a00 */
[----:B------:R0:W-:Y:S04]  /*5330*/  STL [R1+0x352c], R0 ;  /* 0x00352c0001007387 */ /* 0x0001e80000100800 */
[----:B---3--:R3:W-:Y:S04]  /*5340*/  STL [R1+0x3530], R4 ;  /* 0x0035300401007387 */ /* 0x0087e80000100800 */
[----:B-1----:R-:W5:Y:S01]  /*5350*/  LDL.LU.64 R14, [R1] ;  /* 0x00000000010e7983 */ /* 0x002f620000300a00 */
[----:B0-----:R-:W-:-:S03]  /*5360*/  IMAD.MOV.U32 R0, RZ, RZ, R5 ;  /* 0x000000ffff007224 */ /* 0x001fc600078e0005 */
[----:B---3--:R-:W3:Y:S04]  /*5370*/  LDL.LU.64 R4, [R1+0x100] ;  /* 0x0001000001047983 */ /* 0x008ee80000300a00 */
[----:B------:R0:W-:Y:S04]  /*5380*/  STL [R1+0x3524], R0 ;  /* 0x0035240001007387 */ /* 0x0001e80000100800 */
[----:B--2---:R1:W-:Y:S01]  /*5390*/  STL [R1+0x3528], R2 ;  /* 0x0035280201007387 */ /* 0x0043e20000100800 */
[----:B0-----:R-:W-:-:S03]  /*53a0*/  IMAD.MOV.U32 R0, RZ, RZ, R3 ;  /* 0x000000ffff007224 */ /* 0x001fc600078e0003 */
[----:B-1----:R-:W2:Y:S04]  /*53b0*/  LDL.LU.64 R2, [R1+0x36e8] ;  /* 0x0036e80001027983 */ /* 0x002ea80000300a00 */
[----:B----4-:R-:W-:Y:S04]  /*53c0*/  STL [R1+0x3520], R6 ;  /* 0x0035200601007387 */ /* 0x010fe80000100800 */
[----:B------:R0:W-:Y:S02]  /*53d0*/  STL [R1+0x351c], R0 ;  /* 0x00351c0001007387 */ /* 0x0001e40000100800 */
[----:B0-----:R-:W-:-:S02]  /*53e0*/  IMAD.MOV.U32 R0, RZ, RZ, R7 ;  /* 0x000000ffff007224 */ /* 0x001fc400078e0007 */
[----:B------:R-:W4:Y:S04]  /*53f0*/  LDL.LU.64 R6, [R1+0xf8] ;  /* 0x0000f80001067983 */ /* 0x000f280000300a00 */
[----:B------:R5:W-:Y:S02]  /*5400*/  STL [R1+0x3514], R0 ;  /* 0x0035140001007387 */ /* 0x000be40000100800 */
[----:B-----5:R-:W-:Y:S02]  /*5410*/  IMAD.MOV.U32 R0, RZ, RZ, R29 ;  /* 0x000000ffff007224 */ /* 0x020fe400078e001d */
[----:B------:R0:W-:Y:S04]  /*5420*/  STL [R1+0x3518], R28 ;  /* 0x0035181c01007387 */ /* 0x0001e80000100800 */
[----:B0-----:R-:W5:Y:S04]  /*5430*/  LDL.LU.64 R28, [R1+0x36e0] ;  /* 0x0036e000011c7983 */ /* 0x001f680000300a00 */
[----:B------:R-:W-:Y:S04]  /*5440*/  STL [R1+0x3510], R8 ;  /* 0x0035100801007387 */ /* 0x000fe80000100800 */
[----:B------:R0:W-:Y:S02]  /*5450*/  STL [R1+0x350c], R0 ;  /* 0x00350c0001007387 */ /* 0x0001e40000100800 */
[----:B0-----:R-:W-:-:S02]  /*5460*/  IMAD.MOV.U32 R0, RZ, RZ, R9 ;  /* 0x000000ffff007224 */ /* 0x001fc400078e0009 */
[----:B------:R-:W2:Y:S04]  /*5470*/  LDL.LU.64 R8, [R1+0xf0] ;  /* 0x0000f00001087983 */ /* 0x000ea80000300a00 */
[----:B------:R0:W-:Y:S04]  /*5480*/  STL [R1+0x3504], R0 ;  /* 0x0035040001007387 */ /* 0x0001e80000100800 */
[----:B------:R1:W-:Y:S01]  /*5490*/  STL [R1+0x3508], R26 ;  /* 0x0035081a01007387 */ /* 0x0003e20000100800 */
[----:B0-----:R-:W-:-:S03]  /*54a0*/  IMAD.MOV.U32 R0, RZ, RZ, R27 ;  /* 0x000000ffff007224 */ /* 0x001fc600078e001b */
[----:B-1----:R-:W2:Y:S04]  /*54b0*/  LDL.LU.64 R26, [R1+0x36d8] ;  /* 0x0036d800011a7983 */ /* 0x002ea80000300a00 */
        /* <DEDUP_REMOVED lines=32> */
[----:B---3--:R-:W-:Y:S04]  /*56c0*/  STL [R1+0x34c0], R4 ;  /* 0x0034c00401007387 */ /* 0x008fe80000100800 */
[----:B------:R0:W-:Y:S02]  /*56d0*/  STL [R1+0x34bc], R0 ;  /* 0x0034bc0001007387 */ /* 0x0001e40000100800 */
[----:B0-----:R-:W-:-:S02]  /*56e0*/  IMAD.MOV.U32 R0, RZ, RZ, R5 ;  /* 0x000000ffff007224 */ /* 0x001fc400078e0005 */
[----:B------:R-:W3:Y:S04]  /*56f0*/  LDL.LU.64 R4, [R1+0x36a0] ;  /* 0x0036a00001047983 */ /* 0x000ee80000300a00 */
[----:B---3--:R-:W-:Y:S04]  /*5700*/  STL [R1+0x34b8], R4 ;  /* 0x0034b80401007387 */ /* 0x008fe80000100800 */
[----:B------:R4:W-:Y:S04]  /*5710*/  STL [R1+0x34b4], R0 ;  /* 0x0034b40001007387 */ /* 0x0009e80000100800 */
[----:B------:R0:W-:Y:S01]  /*5720*/  STL [R1+0x34ac], R5 ;  /* 0x0034ac0501007387 */ /* 0x0001e20000100800 */
[----:B----4-:R-:W-:-:S03]  /*5730*/  IMAD.MOV.U32 R0, RZ, RZ, R7 ;  /* 0x000000ffff007224 */ /* 0x010fc600078e0007 */
[----:B0-----:R-:W3:Y:S04]  /*5740*/  LDL.LU.64 R4, [R1+0xd0] ;  /* 0x0000d00001047983 */ /* 0x001ee80000300a00 */
[----:B------:R0:W-:Y:S04]  /*5750*/  STL [R1+0x34b0], R6 ;  /* 0x0034b00601007387 */ /* 0x0001e80000100800 */
[----:B0-----:R-:W4:Y:S04]  /*5760*/  LDL.LU.64 R6, [R1+0x3698] ;  /* 0x0036980001067983 */ /* 0x001f280000300a00 */
[----:B----4-:R-:W-:Y:S04]  /*5770*/  STL [R1+0x34a8], R6 ;  /* 0x0034a80601007387 */ /* 0x010fe80000100800 */
[----:B------:R2:W-:Y:S04]  /*5780*/  STL [R1+0x34a4], R0 ;  /* 0x0034a40001007387 */ /* 0x0005e80000100800 */
[----:B------:R0:W-:Y:S01]  /*5790*/  STL [R1+0x349c], R7 ;  /* 0x00349c0701007387 */ /* 0x0001e20000100800 */
[----:B--2---:R-:W-:-:S03]  /*57a0*/  IMAD.MOV.U32 R0, RZ, RZ, R9 ;  /* 0x000000ffff007224 */ /* 0x004fc600078e0009 */
[----:B0-----:R-:W2:Y:S04]  /*57b0*/  LDL.LU.64 R6, [R1+0xc8] ;  /* 0x0000c80001067983 */ /* 0x001ea80000300a00 */
[----:B------:R0:W-:Y:S04]  /*57c0*/  STL [R1+0x34a0], R8 ;  /* 0x0034a00801007387 */ /* 0x0001e80000100800 */
[----:B0-----:R-:W4:Y:S04]  /*57d0*/  LDL.LU.64 R8, [R1+0x3690] ;  /* 0x0036900001087983 */ /* 0x001f280000300a00 */
[----:B----4-:R-:W-:Y:S04]  /*57e0*/  STL [R1+0x3498], R8 ;  /* 0x0034980801007387 */ /* 0x010fe80000100800 */
[----:B------:R0:W-:Y:S04]  /*57f0*/  STL [R1+0x3494], R0 ;  /* 0x0034940001007387 */ /* 0x0001e80000100800 */
[----:B------:R1:W-:Y:S01]  /*5800*/  STL [R1+0x348c], R9 ;  /* 0x00348c0901007387 */ /* 0x0003e20000100800 */
[----:B0-----:R-:W-:-:S03]  /*5810*/  IMAD.MOV.U32 R0, RZ, RZ, R11 ;  /* 0x000000ffff007224 */ /* 0x001fc600078e000b */
[----:B-1----:R-:W4:Y:S04]  /*5820*/  LDL.LU.64 R8, [R1+0xc0] ;  /* 0x0000c00001087983 */ /* 0x002f280000300a00 */
[----:B------:R0:W-:Y:S04]  /*5830*/  STL [R1+0x3490], R10 ;  /* 0x0034900a01007387 */ /* 0x0001e80000100800 */
[----:B0-----:R-:W2:Y:S04]  /*5840*/  LDL.LU.64 R10, [R1+0x3688] ;  /* 0x00368800010a7983 */ /* 0x001ea80000300a00 */
[----:B--2---:R-:W-:Y:S04]  /*5850*/  STL [R1+0x3488], R10 ;  /* 0x0034880a01007387 */ /* 0x004fe80000100800 */
[----:B------:R0:W-:Y:S04]  /*5860*/  STL [R1+0x3484], R0 ;  /* 0x0034840001007387 */ /* 0x0001e80000100800 */
[----:B------:R1:W-:Y:S01]  /*5870*/  STL [R1+0x347c], R11 ;  /* 0x00347c0b01007387 */ /* 0x0003e20000100800 */
[----:B0-----:R-:W-:-:S03]  /*5880*/  IMAD.MOV.U32 R0, RZ, RZ, R13 ;  /* 0x000000ffff007224 */ /* 0x001fc600078e000d */
[----:B-1----:R-:W2:Y:S04]  /*5890*/  LDL.LU.64 R10, [R1+0xd8] ;  /* 0x0000d800010a7983 */ /* 0x002ea80000300a00 */
[----:B------:R0:W-:Y:S04]  /*58a0*/  STL [R1+0x3480], R12 ;  /* 0x0034800c01007387 */ /* 0x0001e80000100800 */
[----:B0-----:R-:W2:Y:S04]  /*58b0*/  LDL.LU.64 R12, [R1+0x3680] ;  /* 0x00368000010c7983 */ /* 0x001ea80000300a00 */
[----:B--2---:R-:W-:Y:S04]  /*58c0*/  STL [R1+0x3478], R12 ;  /* 0x0034780c01007387 */ /* 0x004fe80000100800 */
[----:B------:R0:W-:Y:S04]  /*58d0*/  STL [R1+0x3474], R0 ;  /* 0x0034740001007387 */ /* 0x0001e80000100800 */
[----:B------:R1:W-:Y:S04]  /*58e0*/  STL [R1+0x346c], R13 ;  /* 0x00346c0d01007387 */ /* 0x0003e80000100800 */
[----:B------:R-:W-:Y:S01]  /*58f0*/  STL [R1+0x3470], R10 ;  /* 0x0034700a01007387 */ /* 0x000fe20000100800 */
[----:B0-----:R-:W-:-:S03]  /*5900*/  IMAD.MOV.U32 R0, RZ, RZ, R11 ;  /* 0x000000ffff007224 */ /* 0x001fc600078e000b */
[----:B-1----:R-:W2:Y:S04]  /*5910*/  LDL.LU.64 R12, [R1+0xa8] ;  /* 0x0000a800010c7983 */ /* 0x002ea80000300a00 */
[----:B------:R-:W-:Y:S04]  /*5920*/  STL [R1+0x3468], R14 ;  /* 0x0034680e01007387 */ /* 0x000fe80000100800 */
[----:B------:R0:W-:Y:S04]  /*5930*/  STL [R1+0x3464], R0 ;  /* 0x0034640001007387 */ /* 0x0001e80000100800 */
[----:B------:R1:W-:Y:S04]  /*5940*/  STL [R1+0x345c], R15 ;  /* 0x00345c0f01007387 */ /* 0x0003e80000100800 */
[----:B---3--:R3:W-:Y:S01]  /*5950*/  STL [R1+0x3460], R4 ;  /* 0x0034600401007387 */ /* 0x0087e20000100800 */
[----:B0-----:R-:W-:-:S03]  /*5960*/  IMAD.MOV.U32 R0, RZ, RZ, R5 ;  /* 0x000000ffff007224 */ /* 0x001fc600078e0005 */
[----:B-1----:R-:W2:Y:S04]  /*5970*/  LDL.LU.64 R14, [R1+0xa0] ;  /* 0x0000a000010e7983 */ /* 0x002ea80000300a00 */
[----:B---3--:R-:W3:Y:S04]  /*5980*/  LDL.LU R4, [R1+0x198] ;  /* 0x0001980001047983 */ /* 0x008ee80000300800 */
[----:B------:R0:W-:Y:S04]  /*5990*/  STL [R1+0x3454], R0 ;  /* 0x0034540001007387 */ /* 0x0001e80000100800 */
[----:B------:R-:W-:Y:S04]  /*59a0*/  STL [R1+0x3458], R16 ;  /* 0x0034581001007387 */ /* 0x000fe80000100800 */
[----:B------:R1:W-:Y:S01]  /*59b0*/  STL [R1+0x344c], R17 ;  /* 0x00344c1101007387 */ /* 0x0003e20000100800 */
[----:B0-----:R-:W-:-:S03]  /*59c0*/  IMAD.MOV.U32 R0, RZ, RZ, R7 ;  /* 0x000000ffff007224 */ /* 0x001fc600078e0007 */
[----:B-1----:R-:W2:Y:S04]  /*59d0*/  LDL.LU.64 R16, [R1+0xb0] ;  /* 0x0000b00001107983 */ /* 0x002ea80000300a00 */
[----:B------:R0:W-:Y:S04]  /*59e0*/  STL [R1+0x3450], R6 ;  /* 0x0034500601007387 */ /* 0x0001e80000100800 */
[----:B------:R-:W2:Y:S04]  /*59f0*/  LDL.LU.64 R10, [R1+0x98] ;  /* 0x00009800010a7983 */ /* 0x000ea80000300a00 */
[----:B------:R-:W-:Y:S04]  /*5a00*/  STL [R1+0x3448], R18 ;  /* 0x0034481201007387 */ /* 0x000fe80000100800 */
[----:B------:R-:W-:Y:S04]  /*5a10*/  STL [R1+0x3444], R0 ;  /* 0x0034440001007387 */ /* 0x000fe80000100800 */
[----:B0-----:R-:W2:Y:S04]  /*5a20*/  LDL.LU.64 R6, [R1+0x90] ;  /* 0x0000900001067983 */ /* 0x001ea80000300a00 */
[----:B------:R0:W-:Y:S04]  /*5a30*/  STL [R1+0x343c], R19 ;  /* 0x00343c1301007387 */ /* 0x0001e80000100800 */
[----:B0-----:R-:W2:Y:S01]  /*5a40*/  LDL.LU.64 R18, [R1+0xb8] ;  /* 0x0000b80001127983 */ /* 0x001ea20000300a00 */
[----:B----4-:R-:W-:-:S03]  /*5a50*/  IMAD.MOV.U32 R5, RZ, RZ, R9 ;  /* 0x000000ffff057224 */ /* 0x010fc600078e0009 */
[----:B------:R0:W-:Y:S04]  /*5a60*/  STL [R1+0x3440], R8 ;  /* 0x0034400801007387 */ /* 0x0001e80000100800 */
[----:B------:R-:W4:Y:S04]  /*5a70*/  LDL.LU R0, [R1+0x19c] ;  /* 0x00019c0001007983 */ /* 0x000f280000300800 */
[----:B------:R-:W-:Y:S04]  /*5a80*/  STL [R1+0x3438], R20 ;  /* 0x0034381401007387 */ /* 0x000fe80000100800 */
[----:B------:R2:W-:Y:S04]  /*5a90*/  STL [R1+0x3434], R5 ;  /* 0x0034340501007387 */ /* 0x0005e80000100800 */
[----:B------:R-:W-:Y:S04]  /*5aa0*/  STL [R1+0x342c], R21 ;  /* 0x00342c1501007387 */ /* 0x000fe80000100800 */
[----:B0-----:R-:W4:Y:S01]  /*5ab0*/  LDL.LU.64 R8, [R1+0x88] ;  /* 0x0000880001087983 */ /* 0x001f220000300a00 */
[----:B---3--:R-:W-:-:S02]  /*5ac0*/  IMAD R4, R4, c[0x0][0x184], RZ ;  /* 0x0000610004047a24 */ /* 0x008fc400078e02ff */
[----:B--2---:R-:W-:Y:S01]  /*5ad0*/  IMAD.MOV.U32 R5, RZ, RZ, R19 ;  /* 0x000000ffff057224 */ /* 0x004fe200078e0013 */
[----:B------:R-:W-:Y:S04]  /*5ae0*/  STL [R1+0x3430], R18 ;  /* 0x0034301201007387 */ /* 0x000fe80000100800 */
[----:B------:R-:W-:Y:S04]  /*5af0*/  STL [R1+0x3428], R22 ;  /* 0x0034281601007387 */ /* 0x000fe80000100800 */
[----:B------:R0:W-:Y:S04]  /*5b00*/  STL [R1+0x3424], R5 ;  /* 0x0034240501007387 */ /* 0x0001e80000100800 */
[----:B------:R-:W-:Y:S04]  /*5b10*/  STL [R1+0x341c], R23 ;  /* 0x00341c1701007387 */ /* 0x000fe80000100800 */
[----:B0-----:R-:W2:Y:S04]  /*5b20*/  LDL.LU R5, [R1+0x1a0] ;  /* 0x0001a00001057983 */ /* 0x001ea80000300800 */
[----:B------:R0:W-:Y:S04]  /*5b30*/  STL [R1+0x3420], R16 ;  /* 0x0034201001007387 */ /* 0x0001e80000100800 */
[----:B------:R-:W-:Y:S01]  /*5b40*/  STL [R1+0x3418], R24 ;  /* 0x0034181801007387 */ /* 0x000fe20000100800 */
[----:B0-----:R-:W-:-:S05]  /*5b50*/  IMAD.MOV.U32 R16, RZ, RZ, R17 ;  /* 0x000000ffff107224 */ /* 0x001fca00078e0011 */
[----:B------:R-:W-:Y:S04]  /*5b60*/  STL [R1+0x3414], R16 ;  /* 0x0034141001007387 */ /* 0x000fe80000100800 */
[----:B------:R-:W-:Y:S04]  /*5b70*/  STL [R1+0x340c], R25 ;  /* 0x00340c1901007387 */ /* 0x000fe80000100800 */
[----:B------:R0:W-:Y:S04]  /*5b80*/  STL [R1+0x3410], R12 ;  /* 0x0034100c01007387 */ /* 0x0001e80000100800 */
[----:B------:R-:W-:Y:S01]  /*5b90*/  STL [R1+0x3408], R26 ;  /* 0x0034081a01007387 */ /* 0x000fe20000100800 */
[----:B0-----:R-:W-:-:S05]  /*5ba0*/  IMAD.MOV.U32 R12, RZ, RZ, R13 ;  /* 0x000000ffff0c7224 */ /* 0x001fca00078e000d */
[----:B------:R0:W-:Y:S04]  /*5bb0*/  STL [R1+0x3404], R12 ;  /* 0x0034040c01007387 */ /* 0x0001e80000100800 */
[----:B------:R-:W-:Y:S04]  /*5bc0*/  STL [R1+0x33fc], R27 ;  /* 0x0033fc1b01007387 */ /* 0x000fe80000100800 */
[----:B0-----:R-:W3:Y:S04]  /*5bd0*/  LDL.LU R12, [R1+0x1a4] ;  /* 0x0001a400010c7983 */ /* 0x001ee80000300800 */
[----:B------:R0:W-:Y:S04]  /*5be0*/  STL [R1+0x3400], R14 ;  /* 0x0034000e01007387 */ /* 0x0001e80000100800 */
[----:B------:R-:W3:Y:S01]  /*5bf0*/  LDL.LU R13, [R1+0x1a8] ;  /* 0x0001a800010d7983 */ /* 0x000ee20000300800 */
[----:B0-----:R-:W-:-:S05]  /*5c00*/  IMAD.MOV.U32 R14, RZ, RZ, R15 ;  /* 0x000000ffff0e7224 */ /* 0x001fca00078e000f */
[----:B------:R-:W-:Y:S04]  /*5c10*/  STL [R1+0x33f4], R14 ;  /* 0x0033f40e01007387 */ /* 0x000fe80000100800 */
[----:B-----5:R-:W-:Y:S04]  /*5c20*/  STL [R1+0x33f8], R28 ;  /* 0x0033f81c01007387 */ /* 0x020fe80000100800 */
[----:B------:R-:W-:Y:S04]  /*5c30*/  STL [R1+0x33ec], R29 ;  /* 0x0033ec1d01007387 */ /* 0x000fe80000100800 */
[----:B------:R0:W-:Y:S02]  /*5c40*/  STL [R1+0x33f0], R10 ;  /* 0x0033f00a01007387 */ /* 0x0001e40000100800 */
[----:B0-----:R-:W-:-:S05]  /*5c50*/  IMAD.MOV.U32 R10, RZ, RZ, R11 ;  /* 0x000000ffff0a7224 */ /* 0x001fca00078e000b */
[----:B------:R-:W-:Y:S04]  /*5c60*/  STL [R1+0x33e4], R10 ;  /* 0x0033e40a01007387 */ /* 0x000fe80000100800 */
[----:B------:R0:W-:Y:S01]  /*5c70*/  STL [R1+0x33e8], R6 ;  /* 0x0033e80601007387 */ /* 0x0001e20000100800 */
[----:B------:R-:W-:-:S04]  /*5c80*/  LEA R28, P0, R4, c[0x0][0x160], 0x1 ;  /* 0x00005800041c7a11 */ /* 0x000fc800078008ff */
[----:B------:R-:W-:Y:S01]  /*5c90*/  LEA.HI.X.SX32 R29, R4, c[0x0][0x164], 0x1, P0 ;  /* 0x00005900041d7a11 */ /* 0x000fe200000f0eff */
[----:B0-----:R-:W-:Y:S02]  /*5ca0*/  IMAD.MOV.U32 R6, RZ, RZ, R7 ;  /* 0x000000ffff067224 */ /* 0x001fe400078e0007 */
[----:B----4-:R-:W-:-:S03]  /*5cb0*/  IMAD.MOV.U32 R4, RZ, RZ, R9 ;  /* 0x000000ffff047224 */ /* 0x010fc600078e0009 */
[----:B------:R-:W-:Y:S04]  /*5cc0*/  STL [R1+0x33dc], R6 ;  /* 0x0033dc0601007387 */ /* 0x000fe80000100800 */
[----:B------:R-:W4:Y:S04]  /*5cd0*/  LDL.LU R11, [R1+0x1b0] ;  /* 0x0001b000010b7983 */ /* 0x000f280000300800 */
[----:B------:R-:W5:Y:S04]  /*5ce0*/  LDL.LU R7, [R1+0x1ac] ;  /* 0x0001ac0001077983 */ /* 0x000f680000300800 */
[----:B------:R0:W-:Y:S04]  /*5cf0*/  STL [R1+0x33e0], R8 ;  /* 0x0033e00801007387 */ /* 0x0001e80000100800 */
[----:B0-----:R-:W5:Y:S01]  /*5d00*/  LDL.LU R9, [R1+0x1b4] ;  /* 0x0001b40001097983 */ /* 0x001f620000300800 */
[----:B------:R-:W-:-:S02]  /*5d10*/  IMAD.MOV.U32 R10, RZ, RZ, c[0x0][0x188] ;  /* 0x00006200ff0a7624 */ /* 0x000fc400078e00ff */
[----:B------:R-:W-:Y:S02]  /*5d20*/  IMAD R0, R0, c[0x0][0x184], RZ ;  /* 0x0000610000007a24 */ /* 0x000fe400078e02ff */
[----:B------:R-:W-:Y:S01]  /*5d30*/  IMAD R8, R10, 0x7f, RZ ;  /* 0x0000007f0a087824 */ /* 0x000fe200078e02ff */
[----:B------:R0:W-:Y:S02]  /*5d40*/  STL [R1+0x33d4], R4 ;  /* 0x0033d40401007387 */ /* 0x0001e40000100800 */
[C---:B------:R-:W-:Y:S02]  /*5d50*/  LEA R26, P1, R0.reuse, c[0x0][0x160], 0x1 ;  /* 0x00005800001a7a11 */ /* 0x040fe400078208ff */
[----:B------:R-:W-:Y:S02]  /*5d60*/  STL.64 [R1+0x668], R28 ;  /* 0x0006681c01007387 */ /* 0x000fe40000100a00 */
[----:B------:R-:W-:Y:S02]  /*5d70*/  LEA.HI.X.SX32 R27, R0, c[0x0][0x164], 0x1, P1 ;  /* 0x00005900001b7a11 */ /* 0x000fe400008f0eff */
[----:B------:R-:W-:Y:S04]  /*5d80*/  STL [R1+0x33d8], R2 ;  /* 0x0033d80201007387 */ /* 0x000fe80000100800 */
[----:B------:R-:W-:Y:S01]  /*5d90*/  STL [R1+0x1410], R3 ;  /* 0x0014100301007387 */ /* 0x000fe20000100800 */
[----:B--2---:R-:W-:-:S02]  /*5da0*/  IMAD R6, R5, c[0x0][0x184], RZ ;  /* 0x0000610005067a24 */ /* 0x004fc400078e02ff */
[----:B0-----:R-:W-:-:S03]  /*5db0*/  IMAD.WIDE R4, R8, 0x2, R28 ;  /* 0x0000000208047825 */ /* 0x001fc600078e021c */
[C---:B------:R-:W-:Y:S02]  /*5dc0*/  LEA R24, P0, R6.reuse, c[0x0][0x160], 0x1 ;  /* 0x0000580006187a11 */ /* 0x040fe400078008ff */
[----:B------:R-:W-:Y:S02]  /*5dd0*/  STL [R1+0x33ac], R4 ;  /* 0x0033ac0401007387 */ /* 0x000fe40000100800 */
[----:B------:R-:W-:Y:S02]  /*5de0*/  LEA.HI.X.SX32 R25, R6, c[0x0][0x164], 0x1, P0 ;  /* 0x0000590006197a11 */ /* 0x000fe400000f0eff */
[----:B------:R0:W-:Y:S04]  /*5df0*/  STL [R1+0x1414], R5 ;  /* 0x0014140501007387 */ /* 0x0001e80000100800 */
[----:B------:R-:W-:Y:S01]  /*5e00*/  STL.64 [R1+0x680], R26 ;  /* 0x0006801a01007387 */ /* 0x000fe20000100a00 */
[----:B0-----:R-:W-:-:S03]  /*5e10*/  IMAD.WIDE R4, R8, 0x2, R26 ;  /* 0x0000000208047825 */ /* 0x001fc600078e021a */
[----:B------:R-:W-:Y:S04]  /*5e20*/  STL.64 [R1+0x688], R24 ;  /* 0x0006881801007387 */ /* 0x000fe80000100a00 */
[----:B------:R-:W-:Y:S01]  /*5e30*/  STL [R1+0x33c4], R4 ;  /* 0x0033c40401007387 */ /* 0x000fe20000100800 */
[----:B------:R-:W-:-:S03]  /*5e40*/  IMAD.WIDE R2, R8, 0x2, R24 ;  /* 0x0000000208027825 */ /* 0x000fc600078e0218 */
[----:B------:R-:W-:Y:S04]  /*5e50*/  STL [R1+0x33c0], R5 ;  /* 0x0033c00501007387 */ /* 0x000fe80000100800 */
[----:B------:R-:W-:Y:S04]  /*5e60*/  STL [R1+0x33cc], R2 ;  /* 0x0033cc0201007387 */ /* 0x000fe80000100800 */
[----:B------:R0:W-:Y:S01]  /*5e70*/  STL [R1+0x33c8], R3 ;  /* 0x0033c80301007387 */ /* 0x0001e20000100800 */
[----:B---3--:R-:W-:-:S05]  /*5e80*/  IMAD R0, R12, c[0x0][0x184], RZ ;  /* 0x000061000c007a24 */ /* 0x008fca00078e02ff */
[----:B------:R-:W-:Y:S01]  /*5e90*/  LEA R22, P1, R0, c[0x0][0x160], 0x1 ;  /* 0x0000580000167a11 */ /* 0x000fe200078208ff */
[----:B------:R-:W-:-:S03]  /*5ea0*/  IMAD R6, R13, c[0x0][0x184], RZ ;  /* 0x000061000d067a24 */ /* 0x000fc600078e02ff */
[----:B------:R-:W-:Y:S02]  /*5eb0*/  LEA.HI.X.SX32 R23, R0, c[0x0][0x164], 0x1, P1 ;  /* 0x0000590000177a11 */ /* 0x000fe400008f0eff */
[----:B------:R-:W-:-:S04]  /*5ec0*/  LEA R20, P0, R6, c[0x0][0x160], 0x1 ;  /* 0x0000580006147a11 */ /* 0x000fc800078008ff */
[----:B------:R-:W-:Y:S01]  /*5ed0*/  LEA.HI.X.SX32 R21, R6, c[0x0][0x164], 0x1, P0 ;  /* 0x0000590006157a11 */ /* 0x000fe200000f0eff */
[----:B------:R-:W-:Y:S04]  /*5ee0*/  STL.64 [R1+0x690], R22 ;  /* 0x0006901601007387 */ /* 0x000fe80000100a00 */
[----:B0-----:R-:W-:Y:S01]  /*5ef0*/  IMAD.WIDE R2, R8, 0x2, R20 ;  /* 0x0000000208027825 */ /* 0x001fe200078e0214 */
[----:B------:R-:W-:Y:S03]  /*5f00*/  STL.64 [R1+0x698], R20 ;  /* 0x0006981401007387 */ /* 0x000fe60000100a00 */
[----:B----4-:R-:W-:Y:S02]  /*5f10*/  IMAD R0, R11, c[0x0][0x184], RZ ;  /* 0x000061000b007a24 */ /* 0x010fe400078e02ff */
[----:B-----5:R-:W-:-:S02]  /*5f20*/  IMAD R5, R7, c[0x0][0x184], RZ ;  /* 0x0000610007057a24 */ /* 0x020fc400078e02ff */
[----:B------:R-:W-:-:S03]  /*5f30*/  IMAD.WIDE R6, R8, 0x2, R22 ;  /* 0x0000000208067825 */ /* 0x000fc600078e0216 */
[C---:B------:R-:W-:Y:S02]  /*5f40*/  LEA R18, P2, R5.reuse, c[0x0][0x160], 0x1 ;  /* 0x0000580005127a11 */ /* 0x040fe400078408ff */
[----:B------:R-:W-:Y:S01]  /*5f50*/  LEA R14, P0, R0, c[0x0][0x160], 0x1 ;  /* 0x00005800000e7a11 */ /* 0x000fe200078008ff */
[----:B------:R-:W-:Y:S01]  /*5f60*/  STL [R1+0x33d0], R6 ;  /* 0x0033d00601007387 */ /* 0x000fe20000100800 */
[----:B------:R-:W-:Y:S01]  /*5f70*/  LEA.HI.X.SX32 R19, R5, c[0x0][0x164], 0x1, P2 ;  /* 0x0000590005137a11 */ /* 0x000fe200010f0eff */
[----:B------:R-:W-:Y:S02]  /*5f80*/  IMAD R4, R9, c[0x0][0x184], RZ ;  /* 0x0000610009047a24 */ /* 0x000fe400078e02ff */
[----:B------:R0:W-:Y:S03]  /*5f90*/  STL [R1+0x33b0], R7 ;  /* 0x0033b00701007387 */ /* 0x0001e60000100800 */
[----:B------:R-:W-:Y:S01]  /*5fa0*/  LEA R16, P1, R4, c[0x0][0x160], 0x1 ;  /* 0x0000580004107a11 */ /* 0x000fe200078208ff */
[----:B------:R-:W-:Y:S01]  /*5fb0*/  STL [R1+0x33bc], R2 ;  /* 0x0033bc0201007387 */ /* 0x000fe20000100800 */
[----:B------:R-:W-:-:S02]  /*5fc0*/  LEA.HI.X.SX32 R15, R0, c[0x0][0x164], 0x1, P0 ;  /* 0x00005900000f7a11 */ /* 0x000fc400000f0eff */
[----:B------:R-:W-:Y:S01]  /*5fd0*/  LEA.HI.X.SX32 R17, R4, c[0x0][0x164], 0x1, P1 ;  /* 0x0000590004117a11 */ /* 0x000fe200008f0eff */
[----:B------:R1:W-:Y:S01]  /*5fe0*/  STL [R1+0x33b4], R3 ;  /* 0x0033b40301007387 */ /* 0x0003e20000100800 */
[----:B------:R-:W-:-:S03]  /*5ff0*/  IMAD R0, R10, 0x7e, RZ ;  /* 0x0000007e0a007824 */ /* 0x000fc600078e02ff */
[----:B------:R-:W-:Y:S01]  /*6000*/  STL.64 [R1+0x6a0], R18 ;  /* 0x0006a01201007387 */ /* 0x000fe20000100a00 */
[----:B0-----:R-:W-:-:S04]  /*6010*/  IMAD.WIDE R6, R8, 0x2, R16 ;  /* 0x0000000208067825 */ /* 0x001fc800078e0210 */
[C---:B-1----:R-:W-:Y:S01]  /*6020*/  IMAD.WIDE R2, R8.reuse, 0x2, R18 ;  /* 0x0000000208027825 */ /* 0x042fe200078e0212 */
[----:B------:R-:W-:Y:S03]  /*6030*/  STL.64 [R1+0x6b0], R14 ;  /* 0x0006b00e01007387 */ /* 0x000fe60000100a00 */
[----:B------:R-:W-:Y:S01]  /*6040*/  IMAD.WIDE R4, R8, 0x2, R14 ;  /* 0x0000000208047825 */ /* 0x000fe200078e020e */
[----:B------:R-:W-:Y:S04]  /*6050*/  STL.64 [R1+0x6a8], R16 ;  /* 0x0006a81001007387 */ /* 0x000fe80000100a00 */
[----:B------:R-:W-:Y:S04]  /*6060*/  STL [R1+0x33b8], R2 ;  /* 0x0033b80201007387 */ /* 0x000fe80000100800 */
[----:B------:R0:W-:Y:S04]  /*6070*/  STL [R1+0x33a4], R3 ;  /* 0x0033a40301007387 */ /* 0x0001e80000100800 */
[----:B------:R-:W-:Y:S04]  /*6080*/  STL [R1+0x33a8], R6 ;  /* 0x0033a80601007387 */ /* 0x000fe80000100800 */
[----:B------:R1:W-:Y:S01]  /*6090*/  STL [R1+0x338c], R7 ;  /* 0x00338c0701007387 */ /* 0x0003e20000100800 */
[----:B0-----:R-:W-:-:S03]  /*60a0*/  IMAD.WIDE R2, R0, 0x2, R28 ;  /* 0x0000000200027825 */ /* 0x001fc600078e021c */
[----:B------:R-:W-:Y:S04]  /*60b0*/  STL [R1+0x33a0], R4 ;  /* 0x0033a00401007387 */ /* 0x000fe80000100800 */
[----:B------:R0:W-:Y:S01]  /*60c0*/  STL [R1+0x3398], R5 ;  /* 0x0033980501007387 */ /* 0x0001e20000100800 */
[----:B-1----:R-:W-:-:S03]  /*60d0*/  IMAD.WIDE R6, R0, 0x2, R24 ;  /* 0x0000000200067825 */ /* 0x002fc600078e0218 */
[----:B------:R-:W-:Y:S01]  /*60e0*/  STL [R1+0x339c], R2 ;  /* 0x00339c0201007387 */ /* 0x000fe20000100800 */
[----:B0-----:R-:W-:-:S03]  /*60f0*/  IMAD.WIDE R4, R0, 0x2, R26 ;  /* 0x0000000200047825 */ /* 0x001fc600078e021a */
[----:B------:R0:W-:Y:S04]  /*6100*/  STL [R1+0x3390], R3 ;  /* 0x0033900301007387 */ /* 0x0001e80000100800 */
[----:B------:R-:W-:Y:S04]  /*6110*/  STL [R1+0x3394], R4 ;  /* 0x0033940401007387 */ /* 0x000fe80000100800 */
[----:B------:R1:W-:Y:S01]  /*6120*/  STL [R1+0x3384], R5 ;  /* 0x0033840501007387 */ /* 0x0003e20000100800 */
[----:B0-----:R-:W-:-:S03]  /*6130*/  IMAD.WIDE R2, R0, 0x2, R22 ;  /* 0x0000000200027825 */ /* 0x001fc600078e0216 */
[----:B------:R-:W-:Y:S04]  /*6140*/  STL [R1+0x3388], R6 ;  /* 0x0033880601007387 */ /* 0x000fe80000100800 */
[----:B------:R0:W-:Y:S01]  /*6150*/  STL [R1+0x336c], R7 ;  /* 0x00336c0701007387 */ /* 0x0001e20000100800 */
[----:B-1----:R-:W-:-:S03]  /*6160*/  IMAD.WIDE R4, R0, 0x2, R20 ;  /* 0x0000000200047825 */ /* 0x002fc600078e0214 */
[----:B------:R-:W-:Y:S04]  /*6170*/  STL [R1+0x3380], R2 ;  /* 0x0033800201007387 */ /* 0x000fe80000100800 */
[----:B------:R1:W-:Y:S01]  /*6180*/  STL [R1+0x3378], R3 ;  /* 0x0033780301007387 */ /* 0x0003e20000100800 */
[----:B0-----:R-:W-:-:S03]  /*6190*/  IMAD.WIDE R6, R0, 0x2, R16 ;  /* 0x0000000200067825 */ /* 0x001fc600078e0210 */
[----:B------:R-:W-:Y:S01]  /*61a0*/  STL [R1+0x337c], R4 ;  /* 0x00337c0401007387 */ /* 0x000fe20000100800 */
[----:B------:R-:W-:Y:S02]  /*61b0*/  IMAD R8, R10, 0x7d, RZ ;  /* 0x0000007d0a087824 */ /* 0x000fe400078e02ff */
[C---:B-1----:R-:W-:Y:S01]  /*61c0*/  IMAD.WIDE R2, R0.reuse, 0x2, R18 ;  /* 0x0000000200027825 */ /* 0x042fe200078e0212 */
        /* <DEDUP_REMOVED lines=11> */
[----:B-1----:R-:W-:-:S03]  /*6280*/  IMAD.WIDE R4, R8, 0x2, R26 ;  /* 0x0000000208047825 */ /* 0x002fc600078e021a */
        /* <DEDUP_REMOVED lines=509> */
[----:B------:R-:W-:Y:S02]  /*8260*/  IMAD R0, R10, 0x68, RZ ;  /* 0x000000680a007824 */ /* 0x000fe400078e02ff */
[C---:B0-----:R-:W-:Y:S01]  /*8270*/  IMAD.WIDE R6, R8.reuse, 0x2, R16 ;  /* 0x0000000208067825 */ /* 0x041fe200078e0210 */
[----:B------:R-:W-:Y:S03]  /*8280*/  STL [R1+0x2e3c], R4 ;  /* 0x002e3c0401007387 */ /* 0x000fe60000100800 */
        /* <DEDUP_REMOVED lines=26> */
[----:B------:R0:W-:Y:S03]  /*8430*/  STL [R1+0x1424], R7 ;  /* 0x0014240701007387 */ /* 0x0001e60000100800 */
[----:B------:R-:W-:Y:S01]  /*8440*/  IMAD.WIDE R8, R11, 0x2, R28 ;  /* 0x000000020b087825 */ /* 0x000fe200078e021c */
        /* <DEDUP_REMOVED lines=16> */
[----:B------:R-:W-:-:S03]  /*8550*/  IMAD R0, R10, 0x66, RZ ;  /* 0x000000660a007824 */ /* 0x000fc600078e02ff */
        /* <DEDUP_REMOVED lines=949> */
[----:B------:R-:W-:-:S03]  /*c0b0*/  IMAD.SHL.U32 R0, R10, 0x40, RZ ;  /* 0x000000400a007824 */ /* 0x000fc600078e00ff */
        /* <DEDUP_REMOVED lines=1329> */
[----:B0-----:R-:W-:Y:S01]  /*113d0*/  IMAD.WIDE R4, R0, 0x2, R16 ;  /* 0x0000000200047825 */ /* 0x001fe200078e0210 */
[----:B------:R-:W-:Y:S04]  /*113e0*/  STL [R1+0x2b28], R8 ;  /* 0x002b280801007387 */ /* 0x000fe80000100800 */
[----:B------:R-:W-:Y:S04]  /*113f0*/  STL [R1+0x2b24], R9 ;  /* 0x002b240901007387 */ /* 0x000fe80000100800 */
[----:B------:R-:W-:Y:S01]  /*11400*/  STL [R1+0x2b30], R2 ;  /* 0x002b300201007387 */ /* 0x000fe20000100800 */
[----:B-1----:R-:W-:-:S03]  /*11410*/  IMAD.WIDE R6, R12, 0x2, R28 ;  /* 0x000000020c067825 */ /* 0x002fc600078e021c */
[----:B------:R0:W-:Y:S04]  /*11420*/  STL [R1+0x2b2c], R3 ;  /* 0x002b2c0301007387 */ /* 0x0001e80000100800 */
        /* <DEDUP_REMOVED lines=10> */
[----:B------:R-:W-:-:S03]  /*114d0*/  IMAD R0, R10, 0xa, RZ ;  /* 0x0000000a0a007824 */ /* 0x000fc600078e02ff */
[----:B------:R1:W-:Y:S01]  /*114e0*/  STL [R1+0x2b4c], R5 ;  /* 0x002b4c0501007387 */ /* 0x0003e20000100800 */
[----:B0-----:R-:W-:-:S03]  /*114f0*/  IMAD.WIDE R6, R12, 0x2, R20 ;  /* 0x000000020c067825 */ /* 0x001fc600078e0214 */
[----:B------:R-:W-:Y:S01]  /*11500*/  STL [R1+0x2b58], R2 ;  /* 0x002b580201007387 */ /* 0x000fe20000100800 */
[----:B------:R-:W-:-:S04]  /*11510*/  IMAD.WIDE R8, R0, 0x2, R28 ;  /* 0x0000000200087825 */ /* 0x000fc800078e021c */
[----:B-1----:R-:W-:Y:S01]  /*11520*/  IMAD.WIDE R4, R12, 0x2, R22 ;  /* 0x000000020c047825 */ /* 0x002fe200078e0216 */
        /* <DEDUP_REMOVED lines=39> */
[----:B------:R-:W-:-:S03]  /*117a0*/  IMAD.SHL.U32 R0, R10, 0x8, RZ ;  /* 0x000000080a007824 */ /* 0x000fc600078e00ff */
        /* <DEDUP_REMOVED lines=156> */
[----:B------:R-:W-:Y:S04]  /*12170*/  STL [R1+0x2d4c], R9 ;  /* 0x002d4c0901007387 */ /* 0x000fe80000100800 */
[----:B------:R-:W-:Y:S04]  /*12180*/  STL [R1+0x2d58], R2 ;  /* 0x002d580201007387 */ /* 0x000fe80000100800 */
[----:B------:R1:W-:Y:S04]  /*12190*/  STL [R1+0x2d54], R3 ;  /* 0x002d540301007387 */ /* 0x0003e80000100800 */
[----:B------:R-:W-:Y:S01]  /*121a0*/  STL [R1+0x2d60], R4 ;  /* 0x002d600401007387 */ /* 0x000fe20000100800 */
[----:B0-----:R-:W-:-:S03]  /*121b0*/  IMAD.WIDE R6, R0, 0x2, R26 ;  /* 0x0000000200067825 */ /* 0x001fc600078e021a */
[----:B------:R0:W-:Y:S01]  /*121c0*/  STL [R1+0x2d5c], R5 ;  /* 0x002d5c0501007387 */ /* 0x0001e20000100800 */
[----:B-1----:R-:W-:-:S04]  /*121d0*/  IMAD.WIDE R2, R11, 0x2, R14 ;  /* 0x000000020b027825 */ /* 0x002fc800078e020e */
[C---:B------:R-:W-:Y:S01]  /*121e0*/  IMAD.WIDE R8, R0.reuse, 0x2, R24 ;  /* 0x0000000200087825 */ /* 0x040fe200078e0218 */
[----:B------:R-:W-:Y:S03]  /*121f0*/  STL [R1+0x2d68], R2 ;  /* 0x002d680201007387 */ /* 0x000fe60000100800 */
[C---:B0-----:R-:W-:Y:S01]  /*12200*/  IMAD.WIDE R4, R0.reuse, 0x2, R28 ;  /* 0x0000000200047825 */ /* 0x041fe200078e021c */
        /* <DEDUP_REMOVED lines=38> */
[----:B------:R-:W-:Y:S01]  /*12470*/  STL [R1+0x2dcc], R5 ;  /* 0x002dcc0501007387 */ /* 0x000fe20000100800 */
[----:B0-----:R-:W-:-:S03]  /*12480*/  IMAD.WIDE R2, R10, 0x2, R14 ;  /* 0x000000020a027825 */ /* 0x001fc600078e020e */
[----:B------:R-:W-:Y:S04]  /*12490*/  STL [R1+0x2dd8], R6 ;  /* 0x002dd80601007387 */ /* 0x000fe80000100800 */
[----:B------:R-:W-:Y:S04]  /*124a0*/  STL [R1+0x2dd4], R7 ;  /* 0x002dd40701007387 */ /* 0x000fe80000100800 */
[----:B------:R-:W-:Y:S04]  /*124b0*/  STL [R1+0x2de0], R8 ;  /* 0x002de00801007387 */ /* 0x000fe80000100800 */
[----:B------:R-:W-:Y:S04]  /*124c0*/  STL [R1+0x2ddc], R9 ;  /* 0x002ddc0901007387 */ /* 0x000fe80000100800 */
[----:B------:R-:W-:Y:S04]  /*124d0*/  STL [R1+0x2de8], R2 ;  /* 0x002de80201007387 */ /* 0x000fe80000100800 */
[----:B------:R0:W-:Y:S02]  /*124e0*/  STL [R1+0x2de4], R3 ;  /* 0x002de40301007387 */ /* 0x0001e40000100800 */
[----:B0-----:R-:W-:-:S02]  /*124f0*/  IMAD.WIDE R2, R12, 0x2, R14 ;  /* 0x000000020c027825 */ /* 0x001fc400078e020e */
[----:B------:R-:W0:Y:S02]  /*12500*/  S2R R15, SR_TID.X ;  /* 0x00000000000f7919 */ /* 0x000e240000002100 */
[----:B------:R-:W-:-:S04]  /*12510*/  IMAD.WIDE R4, R12, 0x2, R18 ;  /* 0x000000020c047825 */ /* 0x000fc800078e0212 */
[----:B------:R-:W-:Y:S01]  /*12520*/  IMAD.WIDE R6, R12, 0x2, R16 ;  /* 0x000000020c067825 */ /* 0x000fe200078e0210 */
[----:B------:R0:W-:Y:S04]  /*12530*/  STL [R1+0x2df0], R4 ;  /* 0x002df00401007387 */ /* 0x0001e80000100800 */
[----:B------:R-:W-:Y:S04]  /*12540*/  STL [R1+0x2dec], R5 ;  /* 0x002dec0501007387 */ /* 0x000fe80000100800 */
[----:B------:R-:W-:Y:S04]  /*12550*/  STL [R1+0x2df8], R6 ;  /* 0x002df80601007387 */ /* 0x000fe80000100800 */
[----:B------:R-:W-:Y:S04]  /*12560*/  STL [R1+0x2df4], R7 ;  /* 0x002df40701007387 */ /* 0x000fe80000100800 */
[----:B------:R-:W-:Y:S01]  /*12570*/  STL [R1+0x2e00], R2 ;  /* 0x002e000201007387 */ /* 0x000fe20000100800 */
[----:B0-----:R-:W-:-:S03]  /*12580*/  IMAD.SHL.U32 R4, R15, 0x200, RZ ;  /* 0x000002000f047824 */ /* 0x001fc600078e00ff */
[----:B------:R0:W-:Y:S04]  /*12590*/  STL [R1+0x2dfc], R3 ;  /* 0x002dfc0301007387 */ /* 0x0001e80000100800 */
[----:B------:R1:W-:Y:S04]  /*125a0*/  STL [R1+0x140c], RZ ;  /* 0x00140cff01007387 */ /* 0x0003e80000100800 */
[----:B------:R1:W-:Y:S04]  /*125b0*/  STL [R1+0x890], RZ ;  /* 0x000890ff01007387 */ /* 0x0003e80000100800 */
[----:B------:R1:W-:Y:S04]  /*125c0*/  STL [R1+0x35fc], R4 ;  /* 0x0035fc0401007387 */ /* 0x0003e80000100800 */
        /* <DEDUP_REMOVED lines=104> */
[----:B------:R-:W2:Y:S04]  /*12c50*/  S2R R13, SR_TID.X ;  /* 0x00000000000d7919 */ /* 0x000ea80000002100 */
        /* <DEDUP_REMOVED lines=10> */
[----:B--2---:R-:W-:Y:S01]  /*12d00*/  LOP3.LUT R13, R13, 0x3f, RZ, 0xc0, !PT ;  /* 0x0000003f0d0d7812 */ /* 0x004fe200078ec0ff */
[----:B0-----:R-:W-:Y:S01]  /*12d10*/  IMAD.SHL.U32 R3, R10, 0x80, RZ ;  /* 0x000000800a037824 */ /* 0x001fe200078e00ff */
[----:B------:R-:W-:-:S02]  /*12d20*/  ULDC UR4, c[0x0][0x18c] ;  /* 0x0000630000047ab9 */ /* 0x000fc40000000800 */
[----:B------:R-:W-:Y:S01]  /*12d30*/  USHF.L.U32 UR4, UR4, 0x7, URZ ;  /* 0x0000000704047899 */ /* 0x000fe2000800063f */
[----:B------:R-:W-:Y:S01]  /*12d40*/  IMAD.SHL.U32 R2, R13, 0x2, RZ ;  /* 0x000000020d027824 */ /* 0x000fe200078e00ff */
[----:B------:R-:W-:Y:S02]  /*12d50*/  SHF.R.S32.HI R0, RZ, 0x1f, R3 ;  /* 0x0000001fff007819 */ /* 0x000fe40000011403 */
[----:B------:R-:W-:Y:S02]  /*12d60*/  USHF.R.S32.HI UR5, URZ, 0x1f, UR4 ;  /* 0x0000001f3f057899 */ /* 0x000fe40008011404 */
[----:B-1----:R-:W0:Y:S01]  /*12d70*/  S2R R14, SR_TID.X ;  /* 0x00000000000e7919 */ /* 0x002e220000002100 */
[----:B------:R-:W-:Y:S01]  /*12d80*/  IMAD.MOV.U32 R19, RZ, RZ, 0x7f ;  /* 0x0000007fff137424 */ /* 0x000fe200078e00ff */
[----:B------:R-:W-:Y:S01]  /*12d90*/  SHF.L.U64.HI R0, R3, 0x1, R0 ;  /* 0x0000000103007819 */ /* 0x000fe20000010200 */
[----:B------:R-:W-:Y:S01]  /*12da0*/  IMAD.SHL.U32 R15, R15, 0x2, RZ ;  /* 0x000000020f0f7824 */ /* 0x000fe200078e00ff */
[----:B------:R-:W1:Y:S01]  /*12db0*/  S2R R16, SR_TID.X ;  /* 0x0000000000107919 */ /* 0x000e620000002100 */
[C---:B------:R-:W-:Y:S01]  /*12dc0*/  LOP3.LUT R7, R2.reuse, 0x20, RZ, 0x3c, !PT ;  /* 0x0000002002077812 */ /* 0x040fe200078e3cff */
[----:B------:R-:W-:Y:S01]  /*12dd0*/  IMAD.SHL.U32 R3, R3, 0x2, RZ ;  /* 0x0000000203037824 */ /* 0x000fe200078e00ff */
[----:B------:R-:W-:Y:S01]  /*12de0*/  IADD3 R19, R19, c[0x0][0x180], RZ ;  /* 0x0000600013137a10 */ /* 0x000fe20007ffe0ff */
[----:B------:R-:W-:Y:S01]  /*12df0*/  STL [R1+0x6ec], RZ ;  /* 0x0006ecff01007387 */ /* 0x000fe20000100800 */
[C---:B------:R-:W-:Y:S01]  /*12e00*/  LOP3.LUT R6, R2.reuse, 0x40, RZ, 0x3c, !PT ;  /* 0x0000004002067812 */ /* 0x040fe200078e3cff */
[----:B------:R-:W-:Y:S01]  /*12e10*/  USHF.L.U32 UR8, UR4, 0x1, URZ ;  /* 0x0000000104087899 */ /* 0x000fe2000800063f */
[C---:B------:R-:W-:Y:S01]  /*12e20*/  LOP3.LUT R7, R2.reuse, 0x60, RZ, 0x3c, !PT ;  /* 0x0000006002077812 */ /* 0x040fe200078e3cff */
[----:B------:R-:W-:Y:S01]  /*12e30*/  STL [R1+0x6c0], RZ ;  /* 0x0006c0ff01007387 */ /* 0x000fe20000100800 */
[----:B------:R-:W-:Y:S01]  /*12e40*/  LOP3.LUT R6, R2, 0x70, RZ, 0x3c, !PT ;  /* 0x0000007002067812 */ /* 0x000fe200078e3cff */
[----:B------:R-:W-:-:S02]  /*12e50*/  USHF.L.U64.HI UR5, UR4, 0x1, UR5 ;  /* 0x0000000104057899 */ /* 0x000fc40008010205 */
[----:B------:R-:W-:Y:S01]  /*12e60*/  STL [R1+0x6c4], RZ ;  /* 0x0006c4ff01007387 */ /* 0x000fe20000100800 */
[C---:B0-----:R-:W-:Y:S01]  /*12e70*/  IMAD.SHL.U32 R13, R14.reuse, 0x2, RZ ;  /* 0x000000020e0d7824 */ /* 0x041fe200078e00ff */
[----:B------:R-:W-:Y:S02]  /*12e80*/  LOP3.LUT R17, R14, 0x7, RZ, 0xc0, !PT ;  /* 0x000000070e117812 */ /* 0x000fe400078ec0ff */
[----:B------:R-:W-:Y:S02]  /*12e90*/  SHF.R.S32.HI R14, RZ, 0x1f, R19 ;  /* 0x0000001fff0e7819 */ /* 0x000fe40000011413 */
[----:B------:R-:W-:Y:S01]  /*12ea0*/  LOP3.LUT R13, R13, 0x10, RZ, 0xc0, !PT ;  /* 0x000000100d0d7812 */ /* 0x000fe200078ec0ff */
[----:B------:R-:W-:Y:S01]  /*12eb0*/  IMAD R17, R17, 0x410, RZ ;  /* 0x0000041011117824 */ /* 0x000fe200078e02ff */
[----:B------:R-:W-:Y:S02]  /*12ec0*/  LEA.HI R14, R14, R19, RZ, 0x7 ;  /* 0x000000130e0e7211 */ /* 0x000fe400078f38ff */
[----:B-1----:R-:W-:-:S02]  /*12ed0*/  LOP3.LUT R13, R13, 0x20, R16, 0xf8, !PT ;  /* 0x000000200d0d7812 */ /* 0x002fc400078ef810 */
[----:B------:R-:W-:Y:S02]  /*12ee0*/  SHF.R.S32.HI R5, RZ, 0x7, R14 ;  /* 0x00000007ff057819 */ /* 0x000fe4000001140e */
[----:B------:R-:W-:Y:S02]  /*12ef0*/  LOP3.LUT R13, R17, R13, RZ, 0x3c, !PT ;  /* 0x0000000d110d7212 */ /* 0x000fe400078e3cff */
[C---:B------:R-:W-:Y:S02]  /*12f00*/  LOP3.LUT R5, R2.reuse, 0x10, RZ, 0x3c, !PT ;  /* 0x0000001002057812 */ /* 0x040fe400078e3cff */
[----:B------:R-:W-:Y:S02]  /*12f10*/  LOP3.LUT R4, R13, 0x2000, R4, 0xf8, !PT ;  /* 0x000020000d047812 */ /* 0x000fe400078ef804 */
[----:B------:R-:W0:Y:S01]  /*12f20*/  S2R R13, SR_TID.X ;  /* 0x00000000000d7919 */ /* 0x000e220000002100 */
[C---:B------:R-:W-:Y:S02]  /*12f30*/  LOP3.LUT R5, R2.reuse, 0x30, RZ, 0x3c, !PT ;  /* 0x0000003002057812 */ /* 0x040fe400078e3cff */
[----:B------:R-:W-:Y:S01]  /*12f40*/  LOP3.LUT R5, R2, 0x50, RZ, 0x3c, !PT ;  /* 0x0000005002057812 */ /* 0x000fe200078e3cff */
[----:B------:R1:W-:Y:S04]  /*12f50*/  STL [R1+0x660], R4 ;  /* 0x0006600401007387 */ /* 0x0003e80000100800 */
[----:B------:R2:W-:Y:S04]  /*12f60*/  STL [R1+0x6c8], RZ ;  /* 0x0006c8ff01007387 */ /* 0x0005e80000100800 */
[----:B------:R2:W-:Y:S01]  /*12f70*/  STL [R1+0x6cc], RZ ;  /* 0x0006ccff01007387 */ /* 0x0005e20000100800 */
[----:B-1----:R-:W-:-:S03]  /*12f80*/  LOP3.LUT R4, R4, 0x40, RZ, 0x3c, !PT ;  /* 0x0000004004047812 */ /* 0x002fc600078e3cff */
[----:B------:R2:W-:Y:S04]  /*12f90*/  STL [R1+0x670], RZ ;  /* 0x000670ff01007387 */ /* 0x0005e80000100800 */
[----:B------:R2:W-:Y:S04]  /*12fa0*/  STL [R1+0x674], RZ ;  /* 0x000674ff01007387 */ /* 0x0005e80000100800 */
[----:B------:R2:W-:Y:S01]  /*12fb0*/  STL [R1+0x678], RZ ;  /* 0x000678ff01007387 */ /* 0x0005e20000100800 */
[----:B0-----:R-:W-:-:S03]  /*12fc0*/  LOP3.LUT R13, R13, 0x7, RZ, 0xc0, !PT ;  /* 0x000000070d0d7812 */ /* 0x001fc600078ec0ff */
[----:B------:R2:W-:Y:S02]  /*12fd0*/  STL [R1+0x67c], RZ ;  /* 0x00067cff01007387 */ /* 0x0005e40000100800 */
[----:B------:R-:W-:Y:S02]  /*12fe0*/  IMAD R13, R13, 0x110, RZ ;  /* 0x000001100d0d7824 */ /* 0x000fe400078e02ff */
[----:B------:R2:W-:Y:S03]  /*12ff0*/  STL [R1+0x650], RZ ;  /* 0x000650ff01007387 */ /* 0x0005e60000100800 */
[----:B------:R-:W-:Y:S01]  /*13000*/  LOP3.LUT R13, R13, 0x30, R15, 0x78, !PT ;  /* 0x000000300d0d7812 */ /* 0x000fe200078e780f */
[----:B------:R2:W-:Y:S03]  /*13010*/  STL [R1+0x654], RZ ;  /* 0x000654ff01007387 */ /* 0x0005e60000100800 */
[----:B------:R-:W-:Y:S01]  /*13020*/  LOP3.LUT R5, R13, 0x40, RZ, 0x3c, !PT ;  /* 0x000000400d057812 */ /* 0x000fe200078e3cff */
        /* <DEDUP_REMOVED lines=130> */
[----:B------:R2:W-:Y:S02]  /*13850*/  STL [R1+0x664], R4 ;  /* 0x0006640401007387 */ /* 0x0005e40000100800 */
.L_x_3:
[----:B--2--5:R-:W2:Y:S04]  /*13860*/  LDL.64 R4, [R1+0x6b0] ;  /* 0x0006b00001047983 */ /* 0x024ea80000100a00 */
[----:B0-2---:R0:W-:Y:S04]  /*13870*/  STL [R1+0x4848], R5 ;  /* 0x0048480501007387 */ /* 0x0051e80000100800 */
[----:B0-----:R-:W2:Y:S01]  /*13880*/  LDL R5, [R1+0x140c] ;  /* 0x00140c0001057983 */ /* 0x001ea20000100800 */
[----:B------:R-:W-:-:S03]  /*13890*/  IMAD.MOV.U32 R13, RZ, RZ, -0x80 ;  /* 0xffffff80ff0d7424 */ /* 0x000fc600078e00ff */
[----:B------:R-:W-:Y:S04]  /*138a0*/  STL [R1+0x3944], R15 ;  /* 0x0039440f01007387 */ /* 0x000fe80000100800 */
        /* <DEDUP_REMOVED lines=73> */
[----:B------:R-:W-:Y:S01]  /*13d40*/  STL [R1+0x3a6c], R15 ;  /* 0x003a6c0f01007387 */ /* 0x000fe20000100800 */
[----:B--2---:R-:W-:-:S03]  /*13d50*/  IMAD R13, R5, R13, c[0x0][0x180] ;  /* 0x00006000050d7624 */ /* 0x004fc600078e020d */
        /* <DEDUP_REMOVED lines=887> */
[----:B------:R0:W-:Y:S04]  /*174d0*/  STL [R1+0x4844], R2 ;  /* 0x0048440201007387 */ /* 0x0001e80000100800 */
        /* <DEDUP_REMOVED lines=39> */
[----:B------:R-:W2:Y:S01]  /*17750*/  LDL.LU R5, [R1+0x4848] ;  /* 0x0048480001057983 */ /* 0x000ea20000300800 */
[----:B------:R-:W-:-:S02]  /*17760*/  ISETP.GT.AND P0, PT, R13, RZ, PT ;  /* 0x000000ff0d00720c */ /* 0x000fc40003f04270 */
[----:B0-----:R-:W-:Y:S02]  /*17770*/  PRMT R2, RZ, 0x7610, R2 ;  /* 0x00007610ff027816 */ /* 0x001fe40000000002 */
[----:B------:R-:W-:Y:S02]  /*17780*/  PRMT R15, RZ, 0x7610, R15 ;  /* 0x00007610ff0f7816 */ /* 0x000fe4000000000f */
[----:B------:R-:W-:-:S07]  /*17790*/  PRMT R14, RZ, 0x7610, R14 ;  /* 0x00007610ff0e7816 */ /* 0x000fce000000000e */
[----:B--2---:R-:W2:Y:S04]  /*177a0*/  @P0 LDG.E.U16 R2, [R4.64] ;  /* 0x0000000604020981 */ /* 0x004ea8000c1e1500 */
[----:B--2---:R0:W-:Y:S04]  /*177b0*/  STL [R1+0x13ec], R2 ;  /* 0x0013ec0201007387 */ /* 0x0041e80000100800 */
[----:B0-----:R-:W2:Y:S04]  /*177c0*/  LDL.LU R2, [R1+0x4844] ;  /* 0x0048440001027983 */ /* 0x001ea80000300800 */
[----:B------:R-:W3:Y:S04]  /*177d0*/  LDL.64 R4, [R1+0x6a8] ;  /* 0x0006a80001047983 */ /* 0x000ee80000100a00 */
[----:B---3--:R-:W3:Y:S04]  /*177e0*/  @P0 LDG.E.U16 R15, [R4.64] ;  /* 0x00000006040f0981 */ /* 0x008ee8000c1e1500 */
[----:B---3--:R0:W-:Y:S04]  /*177f0*/  STL [R1+0x13e8], R15 ;  /* 0x0013e80f01007387 */ /* 0x0081e80000100800 */
[----:B0-----:R-:W3:Y:S04]  /*17800*/  LDL.LU R15, [R1+0x4840] ;  /* 0x00484000010f7983 */ /* 0x001ee80000300800 */
[----:B------:R-:W4:Y:S01]  /*17810*/  LDL.64 R4, [R1+0x6a0] ;  /* 0x0006a00001047983 */ /* 0x000f220000100a00 */
[----:B---3--:R-:W-:-:S03]  /*17820*/  PRMT R15, RZ, 0x7610, R15 ;  /* 0x00007610ff0f7816 */ /* 0x008fc6000000000f */
[----:B----4-:R-:W3:Y:S04]  /*17830*/  @P0 LDG.E.U16 R14, [R4.64] ;  /* 0x00000006040e0981 */ /* 0x010ee8000c1e1500 */
        /* <DEDUP_REMOVED lines=8> */
[----:B------:R-:W-:-:S02]  /*178c0*/  ISETP.GT.AND P1, PT, R13, 0x1, PT ;  /* 0x000000010d00780c */ /* 0x000fc40003f24270 */
[----:B---3--:R-:W-:Y:S01]  /*178d0*/  PRMT R15, RZ, 0x7610, R15 ;  /* 0x00007610ff0f7816 */ /* 0x008fe2000000000f */
        /* <DEDUP_REMOVED lines=18> */
[----:B------:R-:W4:Y:S04]  /*17a00*/  LDL R4, [R1+0x2de4] ;  /* 0x002de40001047983 */ /* 0x000f280000100800 */
[----:B------:R-:W4:Y:S01]  /*17a10*/  LDL R5, [R1+0x2de8] ;  /* 0x002de80001057983 */ /* 0x000f220000100800 */
[----:B---3--:R-:W-:-:S02]  /*17a20*/  PRMT R15, RZ, 0x7610, R15 ;  /* 0x00007610ff0f7816 */ /* 0x008fc4000000000f */
[----:B----4-:R-:W-:-:S04]  /*17a30*/  @P1 LOP3.LUT R5, R5, R4, RZ, 0x3c, !PT ;  /* 0x0000000405051212 */ /* 0x010fc800078e3cff */
[----:B------:R-:W-:-:S04]  /*17a40*/  @P1 LOP3.LUT R4, R5, R4, RZ, 0x3c, !PT ;  /* 0x0000000405041212 */ /* 0x000fc800078e3cff */
[----:B------:R-:W-:-:S05]  /*17a50*/  @P1 LOP3.LUT R5, R5, R4, RZ, 0x3c, !PT ;  /* 0x0000000405051212 */ /* 0x000fca00078e3cff */
[----:B------:R-:W3:Y:S04]  /*17a60*/  @P1 LDG.E.U16 R14, [R4.64] ;  /* 0x00000006040e1981 */ /* 0x000ee8000c1e1500 */
        /* <DEDUP_REMOVED lines=31> */
[----:B------:R-:W-:-:S02]  /*17c60*/  ISETP.GT.AND P0, PT, R13, 0x2, PT ;  /* 0x000000020d00780c */ /* 0x000fc40003f04270 */
[----:B---3--:R-:W-:Y:S02]  /*17c70*/  PRMT R15, RZ, 0x7610, R15 ;  /* 0x00007610ff0f7816 */ /* 0x008fe4000000000f */
        /* <DEDUP_REMOVED lines=1273> */
[----:B0-----:R-:W3:Y:S01]  /*1cc10*/  LDL.LU R15, [R1+0x45e8] ;  /* 0x0045e800010f7983 */ /* 0x001ee20000300800 */
[----:B------:R-:W4:Y:S02]  /*1cc20*/  LDL R4, [R1+0x297c] ;  /* 0x00297c0001047983 */ /* 0x000f240000100800 */
        /* <DEDUP_REMOVED lines=6013> */
[----:B------:R-:W4:Y:S02]  /*34400*/  LDL R5, [R1+0x14e8] ;  /* 0x0014e80001057983 */ /* 0x000f240000100800 */
[----:B----4-:R-:W-:-:S04]  /*34410*/  @P1 LOP3.LUT R5, R5, R4, RZ, 0x3c, !PT ;  /* 0x0000000405051212 */ /* 0x010fc800078e3cff */
[----:B------:R-:W-:-:S04]  /*34420*/  @P1 LOP3.LUT R4, R5, R4, RZ, 0x3c, !PT ;  /* 0x0000000405041212 */ /* 0x000fc800078e3cff */
[----:B------:R-:W-:-:S05]  /*34430*/  @P1 LOP3.LUT R5, R5, R4, RZ, 0x3c, !PT ;  /* 0x0000000405051212 */ /* 0x000fca00078e3cff */
[----:B------:R-:W4:Y:S04]  /*34440*/  @P1 LDG.E.U16 R15, [R4.64] ;  /* 0x00000006040f1981 */ /* 0x000f28000c1e1500 */
[----:B----4-:R0:W-:Y:S04]  /*34450*/  STL [R1+0x2e4], R15 ;  /* 0x0002e40f01007387 */ /* 0x0101e80000100800 */
[----:B0-----:R-:W4:Y:S01]  /*34460*/  LDL.LU R15, [R1+0x3b98] ;  /* 0x003b9800010f7983 */ /* 0x001f220000300800 */
[----:B------:R-:W2:Y:S02]  /*34470*/  LDL R4, [R1+0x14dc] ;  /* 0x0014dc0001047983 */ /* 0x000ea40000100800 */
[----:B------:R-:W2:Y:S01]  /*34480*/  LDL R5, [R1+0x14e0] ;  /* 0x0014e00001057983 */ /* 0x000ea20000100800 */
[----:B----4-:R-:W-:-:S02]  /*34490*/  PRMT R15, RZ, 0x7610, R15 ;  /* 0x00007610ff0f7816 */ /* 0x010fc4000000000f */
[----:B--2---:R-:W-:-:S04]  /*344a0*/  @P1 LOP3.LUT R5, R5, R4, RZ, 0x3c, !PT ;  /* 0x0000000405051212 */ /* 0x004fc800078e3cff */
[----:B------:R-:W-:-:S04]  /*344b0*/  @P1 LOP3.LUT R4, R5, R4, RZ, 0x3c, !PT ;  /* 0x0000000405041212 */ /* 0x000fc800078e3cff */
[----:B------:R-:W-:-:S05]  /*344c0*/  @P1 LOP3.LUT R5, R5, R4, RZ, 0x3c, !PT ;  /* 0x0000000405051212 */ /* 0x000fca00078e3cff */
[----:B------:R-:W2:Y:S04]  /*344d0*/  @P1 LDG.E.U16 R15, [R4.64] ;  /* 0x00000006040f1981 */ /* 0x000ea8000c1e1500 */
[----:B--2---:R0:W-:Y:S04]  /*344e0*/  STL [R1+0x2e0], R15 ;  /* 0x0002e00f01007387 */ /* 0x0041e80000100800 */
[----:B0-----:R-:W2:Y:S01]  /*344f0*/  LDL.LU R15, [R1+0x3b94] ;  /* 0x003b9400010f7983 */ /* 0x001ea20000300800 */
[----:B------:R-:W4:Y:S02]  /*34500*/  LDL R4, [R1+0x14d4] ;  /* 0x0014d40001047983 */ /* 0x000f240000100800 */
[----:B------:R-:W4:Y:S01]  /*34510*/  LDL R5, [R1+0x14d8] ;  /* 0x0014d80001057983 */ /* 0x000f220000100800 */
[----:B--2---:R-:W-:-:S02]  /*34520*/  PRMT R15, RZ, 0x7610, R15 ;  /* 0x00007610ff0f7816 */ /* 0x004fc4000000000f */
[----:B----4-:R-:W-:-:S04]  /*34530*/  @P1 LOP3.LUT R5, R5, R4, RZ, 0x3c, !PT ;  /* 0x0000000405051212 */ /* 0x010fc800078e3cff */
        /* <DEDUP_REMOVED lines=16> */
[----:B------:R-:W-:-:S02]  /*34640*/  ISETP.GT.AND P0, PT, R13, 0x66, PT ;  /* 0x000000660d00780c */ /* 0x000fc40003f04270 */
[----:B--2---:R-:W-:Y:S02]  /*34650*/  PRMT R15, RZ, 0x7610, R15 ;  /* 0x00007610ff0f7816 */ /* 0x004fe4000000000f */
        /* <DEDUP_REMOVED lines=674> */
[----:B------:R-:W-:-:S02]  /*37080*/  PRMT R0, RZ, 0x7610, R0 ;  /* 0x00007610ff007816 */ /* 0x000fc40000000000 */
[----:B----4-:R-:W-:-:S04]  /*37090*/  @P1 LOP3.LUT R5, R5, R4, RZ, 0x3c, !PT ;  /* 0x0000000405051212 */ /* 0x010fc800078e3cff */
[----:B------:R-:W-:-:S04]  /*370a0*/  @P1 LOP3.LUT R4, R5, R4, RZ, 0x3c, !PT ;  /* 0x0000000405041212 */ /* 0x000fc800078e3cff */
[----:B------:R-:W-:-:S05]  /*370b0*/  @P1 LOP3.LUT R5, R5, R4, RZ, 0x3c, !PT ;  /* 0x0000000405051212 */ /* 0x000fca00078e3cff */
[----:B------:R0:W4:Y:S04]  /*370c0*/  @P1 LDG.E.U16 R0, [R4.64] ;  /* 0x0000000604001981 */ /* 0x000128000c1e1500 */
[----:B0-----:R-:W3:Y:S04]  /*370d0*/  LDL R4, [R1+0x2fa4] ;  /* 0x002fa40001047983 */ /* 0x001ee80000100800 */
[----:B------:R-:W3:Y:S01]  /*370e0*/  LDL R5, [R1+0x2fb4] ;  /* 0x002fb40001057983 */ /* 0x000ee20000100800 */
[----:B--2---:R-:W-:-:S03]  /*370f0*/  PRMT R15, RZ, 0x7610, R15 ;  /* 0x00007610ff0f7816 */ /* 0x004fc6000000000f */
[----:B----4-:R-:W-:Y:S01]  /*37100*/  STL [R1+0x3758], R0 ;  /* 0x0037580001007387 */ /* 0x010fe20000100800 */
[----:B---3--:R-:W-:-:S04]  /*37110*/  @P1 LOP3.LUT R5, R5, R4, RZ, 0x3c, !PT ;  /* 0x0000000405051212 */ /* 0x008fc800078e3cff */
[----:B------:R-:W-:-:S04]  /*37120*/  @P1 LOP3.LUT R4, R5, R4, RZ, 0x3c, !PT ;  /* 0x0000000405041212 */ /* 0x000fc800078e3cff */
[----:B------:R-:W-:-:S05]  /*37130*/  @P1 LOP3.LUT R5, R5, R4, RZ, 0x3c, !PT ;  /* 0x0000000405051212 */ /* 0x000fca00078e3cff */
[----:B------:R-:W2:Y:S04]  /*37140*/  @P1 LDG.E.U16 R15, [R4.64] ;  /* 0x00000006040f1981 */ /* 0x000ea8000c1e1500 */
[----:B--2---:R0:W-:Y:S04]  /*37150*/  STL [R1+0x188], R15 ;  /* 0x0001880f01007387 */ /* 0x0041e80000100800 */
[----:B0-----:R-:W2:Y:S01]  /*37160*/  LDL.LU R15, [R1+0x3a60] ;  /* 0x003a6000010f7983 */ /* 0x001ea20000300800 */
[----:B------:R-:W3:Y:S02]  /*37170*/  LDL R4, [R1+0x2fb0] ;  /* 0x002fb00001047983 */ /* 0x000ee40000100800 */
[----:B------:R-:W3:Y:S01]  /*37180*/  LDL R5, [R1+0x2fbc] ;  /* 0x002fbc0001057983 */ /* 0x000ee20000100800 */
[----:B------:R-:W-:-:S02]  /*37190*/  PRMT R3, RZ, 0x7610, R3 ;  /* 0x00007610ff037816 */ /* 0x000fc40000000003 */
[----:B---3--:R-:W-:-:S04]  /*371a0*/  @P1 LOP3.LUT R5, R5, R4, RZ, 0x3c, !PT ;  /* 0x0000000405051212 */ /* 0x008fc800078e3cff */
[----:B------:R-:W-:-:S04]  /*371b0*/  @P1 LOP3.LUT R4, R5, R4, RZ, 0x3c, !PT ;  /* 0x0000000405041212 */ /* 0x000fc800078e3cff */
[----:B------:R-:W-:-:S05]  /*371c0*/  @P1 LOP3.LUT R5, R5, R4, RZ, 0x3c, !PT ;  /* 0x0000000405051212 */ /* 0x000fca00078e3cff */
[----:B------:R0:W3:Y:S04]  /*371d0*/  @P1 LDG.E.U16 R3, [R4.64] ;  /* 0x0000000604031981 */ /* 0x0000e8000c1e1500 */
[----:B0-----:R-:W4:Y:S04]  /*371e0*/  LDL R4, [R1+0x2fb8] ;  /* 0x002fb80001047983 */ /* 0x001f280000100800 */
[----:B------:R-:W4:Y:S01]  /*371f0*/  LDL R5, [R1+0x2fc0] ;  /* 0x002fc00001057983 */ /* 0x000f220000100800 */
[----:B--2---:R-:W-:-:S03]  /*37200*/  PRMT R15, RZ, 0x7610, R15 ;  /* 0x00007610ff0f7816 */ /* 0x004fc6000000000f */
[----:B---3--:R-:W-:Y:S01]  /*37210*/  STL [R1+0x3750], R3 ;  /* 0x0037500301007387 */ /* 0x008fe20000100800 */
[----:B----4-:R-:W-:-:S04]  /*37220*/  @P1 LOP3.LUT R5, R5, R4, RZ, 0x3c, !PT ;  /* 0x0000000405051212 */ /* 0x010fc800078e3cff */
[----:B------:R-:W-:-:S04]  /*37230*/  @P1 LOP3.LUT R4, R5, R4, RZ, 0x3c, !PT ;  /* 0x0000000405041212 */ /* 0x000fc800078e3cff */
[----:B------:R-:W-:-:S05]  /*37240*/  @P1 LOP3.LUT R5, R5, R4, RZ, 0x3c, !PT ;  /* 0x0000000405051212 */ /* 0x000fca00078e3cff */
[----:B------:R-:W2:Y:S04]  /*37250*/  @P1 LDG.E.U16 R15, [R4.64] ;  /* 0x00000006040f1981 */ /* 0x000ea8000c1e1500 */
[----:B--2---:R0:W-:Y:S04]  /*37260*/  STL [R1+0x328], R15 ;  /* 0x0003280f01007387 */ /* 0x0041e80000100800 */
[----:B0-----:R-:W2:Y:S01]  /*37270*/  LDL.LU R15, [R1+0x3a5c] ;  /* 0x003a5c00010f7983 */ /* 0x001ea20000300800 */
[----:B------:R-:W3:Y:S02]  /*37280*/  LDL R4, [R1+0x2fac] ;  /* 0x002fac0001047983 */ /* 0x000ee40000100800 */
[----:B------:R-:W3:Y:S01]  /*37290*/  LDL R5, [R1+0x2fc8] ;  /* 0x002fc80001057983 */ /* 0x000ee20000100800 */
[----:B--2---:R-:W-:-:S02]  /*372a0*/  PRMT R15, RZ, 0x7610, R15 ;  /* 0x00007610ff0f7816 */ /* 0x004fc4000000000f */
        /* <DEDUP_REMOVED lines=17> */
[----:B------:R-:W-:-:S02]  /*373c0*/  ISETP.GT.AND P0, PT, R13, 0x70, PT ;  /* 0x000000700d00780c */ /* 0x000fc40003f04270 */
[----:B--2---:R-:W-:Y:S02]  /*373d0*/  PRMT R15, RZ, 0x7610, R15 ;  /* 0x00007610ff0f7816 */ /* 0x004fe4000000000f */
        /* <DEDUP_REMOVED lines=507> */
[----:B------:R-:W-:Y:S02]  /*39390*/  PRMT R0, RZ, 0x7610, R0 ;  /* 0x00007610ff007816 */ /* 0x000fe40000000000 */
[----:B------:R-:W-:Y:S01]  /*393a0*/  ISETP.GT.AND P1, PT, R13, 0x77, PT ;  /* 0x000000770d00780c */ /* 0x000fe20003f24270 */
[----:B---3--:R-:W-:Y:S01]  /*393b0*/  STL [R1+0x37bc], R3 ;  /* 0x0037bc0301007387 */ /* 0x008fe20000100800 */
[----:B----4-:R-:W-:-:S04]  /*393c0*/  @P0 LOP3.LUT R5, R5, R4, RZ, 0x3c, !PT ;  /* 0x0000000405050212 */ /* 0x010fc800078e3cff */
        /* <DEDUP_REMOVED lines=128> */
[----:B------:R-:W3:Y:S04]  /*39bd0*/  @P0 LDG.E.U16 R14, [R4.64] ;  /* 0x00000006040e0981 */ /* 0x000ee8000c1e1500 */
[----:B---3--:R0:W-:Y:S04]  /*39be0*/  STL [R1+0x6c], R14 ;  /* 0x00006c0e01007387 */ /* 0x0081e80000100800 */
[----:B0-----:R-:W3:Y:S01]  /*39bf0*/  LDL.LU R14, [R1+0x3940] ;  /* 0x00394000010e7983 */ /* 0x001ee20000300800 */
[----:B------:R-:W4:Y:S02]  /*39c00*/  LDL R4, [R1+0x3204] ;  /* 0x0032040001047983 */ /* 0x000f240000100800 */
[----:B------:R-:W4:Y:S01]  /*39c10*/  LDL R5, [R1+0x3214] ;  /* 0x0032140001057983 */ /* 0x000f220000100800 */
[----:B------:R-:W-:-:S02]  /*39c20*/  PRMT R2, RZ, 0x7610, R2 ;  /* 0x00007610ff027816 */ /* 0x000fc40000000002 */
        /* <DEDUP_REMOVED lines=8> */
[----:B------:R-:W-:-:S02]  /*39cb0*/  PRMT R29, RZ, 0x7610, R29 ;  /* 0x00007610ff1d7816 */ /* 0x000fc4000000001d */
[----:B------:R-:W-:Y:S02]  /*39cc0*/  ISETP.GT.AND P1, PT, R13, 0x79, PT ;  /* 0x000000790d00780c */ /* 0x000fe40003f24270 */
[----:B--2---:R-:W-:-:S04]  /*39cd0*/  @P0 LOP3.LUT R5, R5, R4, RZ, 0x3c, !PT ;  /* 0x0000000405050212 */ /* 0x004fc800078e3cff */
[----:B------:R-:W-:-:S04]  /*39ce0*/  @P0 LOP3.LUT R4, R5, R4, RZ, 0x3c, !PT ;  /* 0x0000000405040212 */ /* 0x000fc800078e3cff */
[----:B------:R-:W-:-:S05]  /*39cf0*/  @P0 LOP3.LUT R5, R5, R4, RZ, 0x3c, !PT ;  /* 0x0000000405050212 */ /* 0x000fca00078e3cff */
[----:B------:R-:W2:Y:S04]  /*39d00*/  @P0 LDG.E.U16 R29, [R4.64] ;  /* 0x00000006041d0981 */ /* 0x000ea8000c1e1500 */
[----:B--2---:R0:W-:Y:S04]  /*39d10*/  STL [R1+0x64], R29 ;  /* 0x0000641d01007387 */ /* 0x0041e80000100800 */
[----:B0-----:R-:W2:Y:S01]  /*39d20*/  LDL.LU R29, [R1+0x3938] ;  /* 0x00393800011d7983 */ /* 0x001ea20000300800 */
[----:B------:R-:W2:Y:S02]  /*39d30*/  LDL R4, [R1+0x3218] ;  /* 0x0032180001047983 */ /* 0x000ea40000100800 */
[----:B------:R-:W2:Y:S01]  /*39d40*/  LDL R5, [R1+0x3220] ;  /* 0x0032200001057983 */ /* 0x000ea20000100800 */
[----:B------:R-:W-:-:S02]  /*39d50*/  PRMT R28, RZ, 0x7610, R28 ;  /* 0x00007610ff1c7816 */ /* 0x000fc4000000001c */
        /* <DEDUP_REMOVED lines=21> */
[----:B------:R0:W2:Y:S04]  /*39eb0*/  @P1 LDG.E.U16 R15, [R4.64] ;  /* 0x00000006040f1981 */ /* 0x0000a8000c1e1500 */
[----:B0-----:R-:W3:Y:S04]  /*39ec0*/  LDL R4, [R1+0x3230] ;  /* 0x0032300001047983 */ /* 0x001ee80000100800 */
[----:B------:R-:W3:Y:S01]  /*39ed0*/  LDL R5, [R1+0x323c] ;  /* 0x00323c0001057983 */ /* 0x000ee20000100800 */
[----:B------:R-:W-:-:S03]  /*39ee0*/  PRMT R26, RZ, 0x7610, R26 ;  /* 0x00007610ff1a7816 */ /* 0x000fc6000000001a */
[----:B--2---:R0:W-:Y:S04]  /*39ef0*/  STL [R1+0x58], R15 ;  /* 0x0000580f01007387 */ /* 0x0041e80000100800 */
[----:B0-----:R-:W2:Y:S01]  /*39f00*/  LDL R15, [R1+0x3260] ;  /* 0x00326000010f7983 */ /* 0x001ea20000100800 */
[----:B---3--:R-:W-:-:S04]  /*39f10*/  @P1 LOP3.LUT R5, R5, R4, RZ, 0x3c, !PT ;  /* 0x0000000405051212 */ /* 0x008fc800078e3cff */
[----:B------:R-:W-:-:S04]  /*39f20*/  @P1 LOP3.LUT R4, R5, R4, RZ, 0x3c, !PT ;  /* 0x0000000405041212 */ /* 0x000fc800078e3cff */
[----:B------:R-:W-:-:S05]  /*39f30*/  @P1 LOP3.LUT R5, R5, R4, RZ, 0x3c, !PT ;  /* 0x0000000405051212 */ /* 0x000fca00078e3cff */
[----:B------:R-:W3:Y:S04]  /*39f40*/  @P1 LDG.E.U16 R26, [R4.64] ;  /* 0x00000006041a1981 */ /* 0x000ee8000c1e1500 */
[----:B---3--:R0:W-:Y:S04]  /*39f50*/  STL [R1+0x54], R26 ;  /* 0x0000541a01007387 */ /* 0x0081e80000100800 */
[----:B0-----:R-:W3:Y:S01]  /*39f60*/  LDL.LU R26, [R1+0x392c] ;  /* 0x00392c00011a7983 */ /* 0x001ee20000300800 */
        /* <DEDUP_REMOVED lines=30> */
[----:B------:R-:W-:Y:S02]  /*3a150*/  ISETP.GT.AND P0, PT, R13, 0x7a, PT ;  /* 0x0000007a0d00780c */ /* 0x000fe40003f04270 */
[----:B--2---:R-:W-:-:S04]  /*3a160*/  @P1 LOP3.LUT R5, R5, R4, RZ, 0x3c, !PT ;  /* 0x0000000405051212 */ /* 0x004fc800078e3cff */
[----:B------:R-:W-:-:S04]  /*3a170*/  @P1 LOP3.LUT R4, R5, R4, RZ, 0x3c, !PT ;  /* 0x0000000405041212 */ /* 0x000fc800078e3cff */
[----:B------:R-:W-:-:S05]  /*3a180*/  @P1 LOP3.LUT R5, R5, R4, RZ, 0x3c, !PT ;  /* 0x0000000405051212 */ /* 0x000fca00078e3cff */
[----:B------:R-:W2:Y:S01]  /*3a190*/  @P1 LDG.E.U16 R22, [R4.64] ;  /* 0x0000000604161981 */ /* 0x000ea2000c1e1500 */
[----:B------:R-:W-:-:S03]  /*3a1a0*/  PRMT R14, RZ, 0x7610, R14 ;  /* 0x00007610ff0e7816 */ /* 0x000fc6000000000e */
[----:B--2---:R0:W-:Y:S04]  /*3a1b0*/  STL [R1+0x44], R22 ;  /* 0x0000441601007387 */ /* 0x0041e80000100800 */
[----:B0-----:R-:W2:Y:S01]  /*3a1c0*/  LDL.LU R22, [R1+0x391c] ;  /* 0x00391c0001167983 */ /* 0x001ea20000300800 */
[----:B------:R-:W2:Y:S02]  /*3a1d0*/  LDL R5, [R1+0x3258] ;  /* 0x0032580001057983 */ /* 0x000ea40000100800 */
[----:B------:R-:W-:Y:S01]  /*3a1e0*/  @P0 IMAD.MOV.U32 R4, RZ, RZ, R15 ;  /* 0x000000ffff040224 */ /* 0x000fe200078e000f */
[----:B------:R-:W-:Y:S01]  /*3a1f0*/  PRMT R21, RZ, 0x7610, R21 ;  /* 0x00007610ff157816 */ /* 0x000fe20000000015 */
[----:B------:R-:W3:Y:S04]  /*3a200*/  LDL R15, [R1+0x3284] ;  /* 0x00328400010f7983 */ /* 0x000ee80000100800 */
[----:B--2---:R0:W2:Y:S04]  /*3a210*/  @P0 LDG.E.U16 R14, [R4.64] ;  /* 0x00000006040e0981 */ /* 0x0040a8000c1e1500 */
[----:B0-----:R-:W2:Y:S04]  /*3a220*/  LDL R4, [R1+0x324c] ;  /* 0x00324c0001047983 */ /* 0x001ea80000100800 */
[----:B------:R-:W2:Y:S02]  /*3a230*/  LDL R5, [R1+0x3268] ;  /* 0x0032680001057983 */ /* 0x000ea40000100800 */
[----:B--2---:R-:W-:-:S04]  /*3a240*/  @P0 LOP3.LUT R5, R5, R4, RZ, 0x3c, !PT ;  /* 0x0000000405050212 */ /* 0x004fc800078e3cff */
[----:B------:R-:W-:-:S04]  /*3a250*/  @P0 LOP3.LUT R4, R5, R4, RZ, 0x3c, !PT ;  /* 0x0000000405040212 */ /* 0x000fc800078e3cff */
[----:B------:R-:W-:-:S05]  /*3a260*/  @P0 LOP3.LUT R5, R5, R4, RZ, 0x3c, !PT ;  /* 0x0000000405050212 */ /* 0x000fca00078e3cff */
[----:B------:R-:W2:Y:S04]  /*3a270*/  @P0 LDG.E.U16 R21, [R4.64] ;  /* 0x0000000604150981 */ /* 0x000ea8000c1e1500 */
[----:B------:R0:W-:Y:S04]  /*3a280*/  STL [R1+0x40], R14 ;  /* 0x0000400e01007387 */ /* 0x0001e80000100800 */
[----:B0-----:R-:W3:Y:S04]  /*3a290*/  LDL R14, [R1+0x3294] ;  /* 0x00329400010e7983 */ /* 0x001ee80000100800 */
        /* <DEDUP_REMOVED lines=27> */
[----:B0-----:R-:W2:Y:S04]  /*3a450*/  LDL R4, [R1+0x326c] ;  /* 0x00326c0001047983 */ /* 0x001ea80000100800 */
[----:B------:R-:W2:Y:S01]  /*3a460*/  LDL R5, [R1+0x3288] ;  /* 0x0032880001057983 */ /* 0x000ea20000100800 */
[----:B------:R-:W-:Y:S02]  /*3a470*/  PRMT R18, RZ, 0x7610, R18 ;  /* 0x00007610ff127816 */ /* 0x000fe40000000012 */
[----:B------:R-:W-:-:S02]  /*3a480*/  PRMT R17, RZ, 0x7610, R17 ;  /* 0x00007610ff117816 */ /* 0x000fc40000000011 */
[----:B--2---:R-:W-:-:S04]  /*3a490*/  @P0 LOP3.LUT R5, R5, R4, RZ, 0x3c, !PT ;  /* 0x0000000405050212 */ /* 0x004fc800078e3cff */
[----:B------:R-:W-:-:S04]  /*3a4a0*/  @P0 LOP3.LUT R4, R5, R4, RZ, 0x3c, !PT ;  /* 0x0000000405040212 */ /* 0x000fc800078e3cff */
[----:B------:R-:W-:-:S05]  /*3a4b0*/  @P0 LOP3.LUT R5, R5, R4, RZ, 0x3c, !PT ;  /* 0x0000000405050212 */ /* 0x000fca00078e3cff */
[----:B------:R3:W2:Y:S02]  /*3a4c0*/  @P0 LDG.E.U16 R18, [R4.64] ;  /* 0x0000000604120981 */ /* 0x0006a4000c1e1500 */
[----:B---3--:R-:W-:Y:S02]  /*3a4d0*/  @P0 IMAD.MOV.U32 R4, RZ, RZ, R14 ;  /* 0x000000ffff040224 */ /* 0x008fe400078e000e */
[----:B------:R-:W-:-:S05]  /*3a4e0*/  @P0 IMAD.MOV.U32 R5, RZ, RZ, R15 ;  /* 0x000000ffff050224 */ /* 0x000fca00078e000f */
[----:B------:R-:W3:Y:S04]  /*3a4f0*/  @P0 LDG.E.U16 R17, [R4.64] ;  /* 0x0000000604110981 */ /* 0x000ee8000c1e1500 */
[----:B------:R0:W-:Y:S04]  /*3a500*/  STL [R1+0x30], R3 ;  /* 0x0000300301007387 */ /* 0x0001e80000100800 */
[----:B0-----:R-:W4:Y:S04]  /*3a510*/  LDL R3, [R1+0x32a8] ;  /* 0x0032a80001037983 */ /* 0x001f280000100800 */
[----:B--2---:R0:W-:Y:S04]  /*3a520*/  STL [R1+0x2c], R18 ;  /* 0x00002c1201007387 */ /* 0x0041e80000100800 */
[----:B0-----:R-:W2:Y:S01]  /*3a530*/  LDL.LU R18, [R1+0x390c] ;  /* 0x00390c0001127983 */ /* 0x001ea20000300800 */
[----:B------:R-:W2:Y:S02]  /*3a540*/  LDL R15, [R1+0x32b0] ;  /* 0x0032b000010f7983 */ /* 0x000ea40000100800 */
[----:B------:R-:W2:Y:S01]  /*3a550*/  LDL R14, [R1+0x32bc] ;  /* 0x0032bc00010e7983 */ /* 0x000ea20000100800 */
        /* <DEDUP_REMOVED lines=8> */
[----:B------:R-:W2:Y:S01]  /*3a5e0*/  @P0 LDG.E.U16 R16, [R4.64] ;  /* 0x0000000604100981 */ /* 0x000ea2000c1e1500 */
[----:B------:R-:W-:-:S03]  /*3a5f0*/  ISETP.GT.AND P1, PT, R13, 0x7b, PT ;  /* 0x0000007b0d00780c */ /* 0x000fc60003f24270 */
[----:B--2---:R0:W-:Y:S04]  /*3a600*/  STL [R1+0x24], R16 ;  /* 0x0000241001007387 */ /* 0x0041e80000100800 */
[----:B0-----:R-:W2:Y:S01]  /*3a610*/  LDL.LU R16, [R1+0x3904] ;  /* 0x0039040001107983 */ /* 0x001ea20000300800 */
[----:B------:R-:W2:Y:S02]  /*3a620*/  LDL R4, [R1+0x3298] ;  /* 0x0032980001047983 */ /* 0x000ea40000100800 */
[----:B------:R-:W2:Y:S01]  /*3a630*/  LDL R5, [R1+0x32a0] ;  /* 0x0032a00001057983 */ /* 0x000ea20000100800 */
[----:B------:R-:W-:Y:S02]  /*3a640*/  PRMT R12, RZ, 0x7610, R12 ;  /* 0x00007610ff0c7816 */ /* 0x000fe4000000000c */
        /* <DEDUP_REMOVED lines=8> */
[----:B----4-:R-:W-:Y:S02]  /*3a6d0*/  @P1 IMAD.MOV.U32 R4, RZ, RZ, R3 ;  /* 0x000000ffff041224 */ /* 0x010fe400078e0003 */
[----:B------:R-:W4:Y:S04]  /*3a6e0*/  LDL R3, [R1+0x32d4] ;  /* 0x0032d40001037983 */ /* 0x000f280000100800 */
[----:B--2---:R-:W2:Y:S04]  /*3a6f0*/  @P1 LDG.E.U16 R11, [R4.64] ;  /* 0x00000006040b1981 */ /* 0x004ea8000c1e1500 */
[----:B--2---:R0:W-:Y:S04]  /*3a700*/  STL [R1+0x1c], R11 ;  /* 0x00001c0b01007387 */ /* 0x0041e80000100800 */
[----:B0-----:R-:W2:Y:S01]  /*3a710*/  LDL.LU R11, [R1+0x38fc] ;  /* 0x0038fc00010b7983 */ /* 0x001ea20000300800 */
[----:B------:R-:W2:Y:S02]  /*3a720*/  LDL R4, [R1+0x32a4] ;  /* 0x0032a40001047983 */ /* 0x000ea40000100800 */
[----:B------:R-:W2:Y:S01]  /*3a730*/  LDL R5, [R1+0x32b4] ;  /* 0x0032b40001057983 */ /* 0x000ea20000100800 */
[----:B------:R-:W-:-:S02]  /*3a740*/  PRMT R10, RZ, 0x7610, R10 ;  /* 0x00007610ff0a7816 */ /* 0x000fc4000000000a */
[----:B------:R-:W-:Y:S02]  /*3a750*/  PRMT R9, RZ, 0x7610, R9 ;  /* 0x00007610ff097816 */ /* 0x000fe40000000009 */
[----:B--2---:R-:W-:-:S04]  /*3a760*/  @P1 LOP3.LUT R5, R5, R4, RZ, 0x3c, !PT ;  /* 0x0000000405051212 */ /* 0x004fc800078e3cff */
[----:B------:R-:W-:-:S04]  /*3a770*/  @P1 LOP3.LUT R4, R5, R4, RZ, 0x3c, !PT ;  /* 0x0000000405041212 */ /* 0x000fc800078e3cff */
[----:B------:R-:W-:-:S05]  /*3a780*/  @P1 LOP3.LUT R5, R5, R4, RZ, 0x3c, !PT ;  /* 0x0000000405051212 */ /* 0x000fca00078e3cff */
[----:B------:R0:W2:Y:S02]  /*3a790*/  @P1 LDG.E.U16 R10, [R4.64] ;  /* 0x00000006040a1981 */ /* 0x0000a4000c1e1500 */
[----:B0-----:R-:W-:Y:S02]  /*3a7a0*/  @P1 IMAD.MOV.U32 R4, RZ, RZ, R14 ;  /* 0x000000ffff041224 */ /* 0x001fe400078e000e */
[----:B------:R-:W-:-:S05]  /*3a7b0*/  @P1 IMAD.MOV.U32 R5, RZ, RZ, R15 ;  /* 0x000000ffff051224 */ /* 0x000fca00078e000f */
[----:B------:R-:W3:Y:S04]  /*3a7c0*/  @P1 LDG.E.U16 R9, [R4.64] ;  /* 0x0000000604091981 */ /* 0x000ee8000c1e1500 */
        /* <DEDUP_REMOVED lines=38> */
[----:B------:R0:W2:Y:S01]  /*3aa30*/  @P1 LDG.E.U16 R2, [R4.64] ;  /* 0x0000000604021981 */ /* 0x0000a2000c1e1500 */
[----:B------:R-:W-:Y:S01]  /*3aa40*/  PRMT R0, RZ, 0x7610, R0 ;  /* 0x00007610ff007816 */ /* 0x000fe20000000000 */
[----:B0-----:R-:W-:Y:S02]  /*3aa50*/  @P0 IMAD.MOV.U32 R4, RZ, RZ, R14 ;  /* 0x000000ffff040224 */ /* 0x001fe400078e000e */
[----:B------:R-:W-:-:S05]  /*3aa60*/  @P0 IMAD.MOV.U32 R5, RZ, RZ, R15 ;  /* 0x000000ffff050224 */ /* 0x000fca00078e000f */
[----:B------:R0:W3:Y:S04]  /*3aa70*/  @P0 LDG.E.U16 R0, [R4.64] ;  /* 0x0000000604000981 */ /* 0x0000e8000c1e1500 */
[----:B--2---:R-:W-:Y:S01]  /*3aa80*/  STL [R1+0x4], R2 ;  /* 0x0000040201007387 */ /* 0x004fe20000100800 */
[----:B0-----:R-:W2:Y:S02]  /*3aa90*/  LDL R4, [R1+0x32cc] ;  /* 0x0032cc0001047983 */ /* 0x001ea40000100800 */
[----:B------:R-:W2:Y:S01]  /*3aaa0*/  LDL R5, [R1+0x32e8] ;  /* 0x0032e80001057983 */ /* 0x000ea20000100800 */
[----:B------:R-:W-:Y:S01]  /*3aab0*/  PRMT R29, RZ, 0x7610, R29 ;  /* 0x00007610ff1d7816 */ /* 0x000fe2000000001d */
[----:B------:R-:W4:Y:S04]  /*3aac0*/  LDL R15, [R1+0x32f8] ;  /* 0x0032f800010f7983 */ /* 0x000f280000100800 */
[----:B------:R-:W4:Y:S04]  /*3aad0*/  LDL R14, [R1+0x3300] ;  /* 0x00330000010e7983 */ /* 0x000f280000100800 */
[----:B---3--:R-:W-:Y:S01]  /*3aae0*/  STL [R1+0x3858], R0 ;  /* 0x0038580001007387 */ /* 0x008fe20000100800 */
[----:B--2---:R-:W-:-:S04]  /*3aaf0*/  @P0 LOP3.LUT R5, R5, R4, RZ, 0x3c, !PT ;  /* 0x0000000405050212 */ /* 0x004fc800078e3cff */
[----:B------:R-:W-:-:S04]  /*3ab00*/  @P0 LOP3.LUT R4, R5, R4, RZ, 0x3c, !PT ;  /* 0x0000000405040212 */ /* 0x000fc800078e3cff */
[----:B------:R-:W-:-:S05]  /*3ab10*/  @P0 LOP3.LUT R5, R5, R4, RZ, 0x3c, !PT ;  /* 0x0000000405050212 */ /* 0x000fca00078e3cff */
[----:B------:R0:W2:Y:S04]  /*3ab20*/  @P0 LDG.E.U16 R29, [R4.64] ;  /* 0x00000006041d0981 */ /* 0x0000a8000c1e1500 */
[----:B0-----:R-:W3:Y:S01]  /*3ab30*/  LDL R5, [R1+0x32e4] ;  /* 0x0032e40001057983 */ /* 0x001ee20000100800 */
[----:B------:R-:W-:Y:S01]  /*3ab40*/  PRMT R28, RZ, 0x7610, R28 ;  /* 0x00007610ff1c7816 */ /* 0x000fe2000000001c */
[----:B----4-:R-:W-:Y:S02]  /*3ab50*/  @P0 IMAD.MOV.U32 R4, RZ, RZ, R3 ;  /* 0x000000ffff040224 */ /* 0x010fe400078e0003 */
[----:B--2---:R0:W-:Y:S01]  /*3ab60*/  STL [R1+0x385c], R29 ;  /* 0x00385c1d01007387 */ /* 0x0041e20000100800 */
[----:B------:R-:W-:Y:S01]  /*3ab70*/  PRMT R27, RZ, 0x7610, R27 ;  /* 0x00007610ff1b7816 */ /* 0x000fe2000000001b */
[----:B------:R-:W2:Y:S02]  /*3ab80*/  LDL R3, [R1+0x3314] ;  /* 0x0033140001037983 */ /* 0x000ea40000100800 */
[----:B---3--:R1:W3:Y:S04]  /*3ab90*/  @P0 LDG.E.U16 R28, [R4.64] ;  /* 0x00000006041c0981 */ /* 0x0082e8000c1e1500 */
[----:B0-----:R-:W4:Y:S04]  /*3aba0*/  LDL R29, [R1+0x3304] ;  /* 0x00330400011d7983 */ /* 0x001f280000100800 */
[----:B-1----:R-:W2:Y:S04]  /*3abb0*/  LDL R4, [R1+0x32f0] ;  /* 0x0032f00001047983 */ /* 0x002ea80000100800 */
[----:B------:R-:W2:Y:S02]  /*3abc0*/  LDL R5, [R1+0x32fc] ;  /* 0x0032fc0001057983 */ /* 0x000ea40000100800 */
[----:B--2---:R-:W-:-:S04]  /*3abd0*/  @P0 LOP3.LUT R5, R5, R4, RZ, 0x3c, !PT ;  /* 0x0000000405050212 */ /* 0x004fc800078e3cff */
[----:B------:R-:W-:-:S04]  /*3abe0*/  @P0 LOP3.LUT R4, R5, R4, RZ, 0x3c, !PT ;  /* 0x0000000405040212 */ /* 0x000fc800078e3cff */
[----:B------:R-:W-:-:S05]  /*3abf0*/  @P0 LOP3.LUT R5, R5, R4, RZ, 0x3c, !PT ;  /* 0x0000000405050212 */ /* 0x000fca00078e3cff */
[----:B------:R0:W2:Y:S04]  /*3ac00*/  @P0 LDG.E.U16 R27, [R4.64] ;  /* 0x00000006041b0981 */ /* 0x0000a8000c1e1500 */
[----:B---3--:R1:W-:Y:S04]  /*3ac10*/  STL [R1+0x3860], R28 ;  /* 0x0038601c01007387 */ /* 0x0083e80000100800 */
[----:B-1----:R-:W3:Y:S01]  /*3ac20*/  LDL R28, [R1+0x3308] ;  /* 0x00330800011c7983 */ /* 0x002ee20000100800 */
[----:B------:R-:W-:Y:S01]  /*3ac30*/  PRMT R26, RZ, 0x7610, R26 ;  /* 0x00007610ff1a7816 */ /* 0x000fe2000000001a */
[----:B0-----:R-:W-:-:S02]  /*3ac40*/  @P0 IMAD.MOV.U32 R4, RZ, RZ, R14 ;  /* 0x000000ffff040224 */ /* 0x001fc400078e000e */
[----:B------:R-:W-:-:S05]  /*3ac50*/  @P0 IMAD.MOV.U32 R5, RZ, RZ, R15 ;  /* 0x000000ffff050224 */ /* 0x000fca00078e000f */
[----:B------:R3:W4:Y:S04]  /*3ac60*/  @P0 LDG.E.U16 R26, [R4.64] ;  /* 0x00000006041a0981 */ /* 0x000728000c1e1500 */
[----:B--2---:R0:W-:Y:S01]  /*3ac70*/  STL [R1+0x3864], R27 ;  /* 0x0038641b01007387 */ /* 0x0041e20000100800 */
[----:B------:R-:W2:Y:S02]  /*3ac80*/  LDL R15, [R1+0x3310] ;  /* 0x00331000010f7983 */ /* 0x000ea40000100800 */
[----:B------:R-:W2:Y:S01]  /*3ac90*/  LDL R14, [R1+0x331c] ;  /* 0x00331c00010e7983 */ /* 0x000ea20000100800 */
[----:B0-----:R-:W2:Y:S01]  /*3aca0*/  LDL R27, [R1+0x32ec] ;  /* 0x0032ec00011b7983 */ /* 0x001ea20000100800 */
[----:B------:R-:W-:Y:S01]  /*3acb0*/  PRMT R25, RZ, 0x7610, R25 ;  /* 0x00007610ff197816 */ /* 0x000fe20000000019 */
[----:B---3--:R-:W-:Y:S01]  /*3acc0*/  @P0 IMAD.MOV.U32 R4, RZ, RZ, R28 ;  /* 0x000000ffff040224 */ /* 0x008fe200078e001c */
[----:B------:R-:W-:-:S02]  /*3acd0*/  PRMT R24, RZ, 0x7610, R24 ;  /* 0x00007610ff187816 */ /* 0x000fc40000000018 */
[----:B------:R-:W-:Y:S01]  /*3ace0*/  PRMT R23, RZ, 0x7610, R23 ;  /* 0x00007610ff177816 */ /* 0x000fe20000000017 */
[----:B----4-:R0:W-:Y:S04]  /*3acf0*/  STL [R1+0x3868], R26 ;  /* 0x0038681a01007387 */ /* 0x0101e80000100800 */
[----:B0-----:R-:W3:Y:S01]  /*3ad00*/  LDL R26, [R1+0x3320] ;  /* 0x00332000011a7983 */ /* 0x001ee20000100800 */
[----:B--2---:R-:W-:-:S03]  /*3ad10*/  @P0 IMAD.MOV.U32 R5, RZ, RZ, R27 ;  /* 0x000000ffff050224 */ /* 0x004fc600078e001b */
[----:B------:R-:W2:Y:S04]  /*3ad20*/  LDL R27, [R1+0x3318] ;  /* 0x00331800011b7983 */ /* 0x000ea80000100800 */
[----:B------:R0:W4:Y:S02]  /*3ad30*/  @P0 LDG.E.U16 R25, [R4.64] ;  /* 0x0000000604190981 */ /* 0x000124000c1e1500 */
[----:B0-----:R-:W-:Y:S02]  /*3ad40*/  @P0 IMAD.MOV.U32 R4, RZ, RZ, R3 ;  /* 0x000000ffff040224 */ /* 0x001fe400078e0003 */
[----:B------:R-:W-:-:S05]  /*3ad50*/  @P0 IMAD.MOV.U32 R5, RZ, RZ, R29 ;  /* 0x000000ffff050224 */ /* 0x000fca00078e001d */
[----:B------:R0:W2:Y:S02]  /*3ad60*/  @P0 LDG.E.U16 R24, [R4.64] ;  /* 0x0000000604180981 */ /* 0x0000a4000c1e1500 */
[----:B0-----:R-:W-:Y:S02]  /*3ad70*/  @P0 IMAD.MOV.U32 R4, RZ, RZ, R14 ;  /* 0x000000ffff040224 */ /* 0x001fe400078e000e */
[----:B------:R-:W-:-:S05]  /*3ad80*/  @P0 IMAD.MOV.U32 R5, RZ, RZ, R15 ;  /* 0x000000ffff050224 */ /* 0x000fca00078e000f */
[----:B------:R3:W2:Y:S01]  /*3ad90*/  @P0 LDG.E.U16 R23, [R4.64] ;  /* 0x0000000604170981 */ /* 0x0006a2000c1e1500 */
[----:B------:R-:W-:Y:S02]  /*3ada0*/  ISETP.GT.AND P1, PT, R13, 0x7d, PT ;  /* 0x0000007d0d00780c */ /* 0x000fe40003f24270 */
[----:B------:R-:W-:-:S11]  /*3adb0*/  PRMT R22, RZ, 0x7610, R22 ;  /* 0x00007610ff167816 */ /* 0x000fd60000000016 */
[----:B---3--:R-:W-:Y:S01]  /*3adc0*/  @P1 IMAD.MOV.U32 R4, RZ, RZ, R26 ;  /* 0x000000ffff041224 */ /* 0x008fe200078e001a */
[----:B----4-:R0:W-:Y:S01]  /*3add0*/  STL [R1+0x386c], R25 ;  /* 0x00386c1901007387 */ /* 0x0101e20000100800 */
[----:B------:R-:W3:Y:S03]  /*3ade0*/  LDL R3, [R1+0x3328] ;  /* 0x0033280001037983 */ /* 0x000ee60000100800 */
[----:B0-----:R-:W4:Y:S04]  /*3adf0*/  LDL R25, [R1+0x330c] ;  /* 0x00330c0001197983 */ /* 0x001f280000100800 */
[----:B--2---:R0:W-:Y:S01]  /*3ae00*/  STL [R1+0x3870], R24 ;  /* 0x0038701801007387 */ /* 0x0041e20000100800 */
[----:B------:R-:W2:Y:S02]  /*3ae10*/  LDL R15, [R1+0x3324] ;  /* 0x00332400010f7983 */ /* 0x000ea40000100800 */
[----:B------:R-:W2:Y:S02]  /*3ae20*/  LDL R14, [R1+0x3334] ;  /* 0x00333400010e7983 */ /* 0x000ea40000100800 */
[----:B------:R-:W-:-:S05]  /*3ae30*/  @P1 IMAD.MOV.U32 R5, RZ, RZ, R27 ;  /* 0x000000ffff051224 */ /* 0x000fca00078e001b */
[----:B------:R3:W2:Y:S04]  /*3ae40*/  @P1 LDG.E.U16 R22, [R4.64] ;  /* 0x0000000604161981 */ /* 0x0006a8000c1e1500 */
[----:B------:R1:W-:Y:S01]  /*3ae50*/  STL [R1+0x3874], R23 ;  /* 0x0038741701007387 */ /* 0x0003e20000100800 */
[----:B------:R-:W2:Y:S02]  /*3ae60*/  LDL R27, [R1+0x3330] ;  /* 0x00333000011b7983 */ /* 0x000ea40000100800 */
[----:B------:R-:W2:Y:S01]  /*3ae70*/  LDL R26, [R1+0x333c] ;  /* 0x00333c00011a7983 */ /* 0x000ea20000100800 */
[----:B------:R-:W-:Y:S02]  /*3ae80*/  PRMT R21, RZ, 0x7610, R21 ;  /* 0x00007610ff157816 */ /* 0x000fe40000000015 */
[----:B------:R-:W-:-:S02]  /*3ae90*/  PRMT R20, RZ, 0x7610, R20 ;  /* 0x00007610ff147816 */ /* 0x000fc40000000014 */
[----:B------:R-:W-:Y:S01]  /*3aea0*/  PRMT R19, RZ, 0x7610, R19 ;  /* 0x00007610ff137816 */ /* 0x000fe20000000013 */
[----:B0-----:R-:W2:Y:S04]  /*3aeb0*/  LDL R24, [R1+0x3338] ;  /* 0x0033380001187983 */ /* 0x001ea80000100800 */
[----:B-1----:R-:W2:Y:S01]  /*3aec0*/  LDL R23, [R1+0x3340] ;  /* 0x0033400001177983 */ /* 0x002ea20000100800 */
[----:B---3--:R-:W-:Y:S02]  /*3aed0*/  @P1 IMAD.MOV.U32 R4, RZ, RZ, R3 ;  /* 0x000000ffff041224 */ /* 0x008fe400078e0003 */
[----:B----4-:R-:W-:-:S05]  /*3aee0*/  @P1 IMAD.MOV.U32 R5, RZ, RZ, R25 ;  /* 0x000000ffff051224 */ /* 0x010fca00078e0019 */
[----:B------:R2:W3:Y:S02]  /*3aef0*/  @P1 LDG.E.U16 R21, [R4.64] ;  /* 0x0000000604151981 */ /* 0x0004e4000c1e1500 */
[----:B--2---:R-:W-:Y:S02]  /*3af00*/  @P1 IMAD.MOV.U32 R4, RZ, RZ, R14 ;  /* 0x000000ffff041224 */ /* 0x004fe400078e000e */
[----:B------:R-:W-:-:S05]  /*3af10*/  @P1 IMAD.MOV.U32 R5, RZ, RZ, R15 ;  /* 0x000000ffff051224 */ /* 0x000fca00078e000f */
[----:B------:R0:W2:Y:S04]  /*3af20*/  @P1 LDG.E.U16 R20, [R4.64] ;  /* 0x0000000604141981 */ /* 0x0000a8000c1e1500 */
[----:B------:R-:W-:Y:S01]  /*3af30*/  STL [R1+0x380c], R22 ;  /* 0x00380c1601007387 */ /* 0x000fe20000100800 */
[----:B------:R-:W4:Y:S02]  /*3af40*/  LDL R25, [R1+0x332c] ;  /* 0x00332c0001197983 */ /* 0x000f240000100800 */
[----:B------:R-:W4:Y:S02]  /*3af50*/  LDL R3, [R1+0x3348] ;  /* 0x0033480001037983 */ /* 0x000f240000100800 */
[----:B0-----:R-:W-:Y:S02]  /*3af60*/  @P1 IMAD.MOV.U32 R4, RZ, RZ, R26 ;  /* 0x000000ffff041224 */ /* 0x001fe400078e001a */
[----:B------:R-:W-:-:S05]  /*3af70*/  @P1 IMAD.MOV.U32 R5, RZ, RZ, R27 ;  /* 0x000000ffff051224 */ /* 0x000fca00078e001b */
[----:B------:R0:W4:Y:S01]  /*3af80*/  @P1 LDG.E.U16 R19, [R4.64] ;  /* 0x0000000604131981 */ /* 0x000122000c1e1500 */
[----:B------:R-:W-:Y:S02]  /*3af90*/  PRMT R18, RZ, 0x7610, R18 ;  /* 0x00007610ff127816 */ /* 0x000fe40000000012 */
[----:B------:R-:W-:Y:S01]  /*3afa0*/  PRMT R17, RZ, 0x7610, R17 ;  /* 0x00007610ff117816 */ /* 0x000fe20000000011 */
[----:B0-----:R-:W-:Y:S02]  /*3afb0*/  @P1 IMAD.MOV.U32 R4, RZ, RZ, R23 ;  /* 0x000000ffff041224 */ /* 0x001fe400078e0017 */
[----:B------:R-:W-:-:S05]  /*3afc0*/  @P1 IMAD.MOV.U32 R5, RZ, RZ, R24 ;  /* 0x000000ffff051224 */ /* 0x000fca00078e0018 */
[----:B------:R4:W4:Y:S04]  /*3afd0*/  @P1 LDG.E.U16 R18, [R4.64] ;  /* 0x0000000604121981 */ /* 0x000928000c1e1500 */
[----:B---3--:R-:W-:Y:S01]  /*3afe0*/  STL [R1+0x3810], R21 ;  /* 0x0038101501007387 */ /* 0x008fe20000100800 */
[----:B------:R-:W3:Y:S02]  /*3aff0*/  LDL R15, [R1+0x3344] ;  /* 0x00334400010f7983 */ /* 0x000ee40000100800 */
[----:B------:R-:W3:Y:S01]  /*3b000*/  LDL R14, [R1+0x3354] ;  /* 0x00335400010e7983 */ /* 0x000ee20000100800 */
[----:B--2---:R-:W-:Y:S01]  /*3b010*/  STL [R1+0x3814], R20 ;  /* 0x0038141401007387 */ /* 0x004fe20000100800 */
[----:B----4-:R-:W-:Y:S02]  /*3b020*/  @P1 IMAD.MOV.U32 R5, RZ, RZ, R25 ;  /* 0x000000ffff051224 */ /* 0x010fe400078e0019 */
[----:B------:R-:W-:-:S05]  /*3b030*/  @P1 IMAD.MOV.U32 R4, RZ, RZ, R3 ;  /* 0x000000ffff041224 */ /* 0x000fca00078e0003 */
[----:B------:R3:W2:Y:S04]  /*3b040*/  @P1 LDG.E.U16 R17, [R4.64] ;  /* 0x0000000604111981 */ /* 0x0006a8000c1e1500 */
[----:B------:R0:W-:Y:S01]  /*3b050*/  STL [R1+0x3818], R19 ;  /* 0x0038181301007387 */ /* 0x0001e20000100800 */
[----:B------:R-:W4:Y:S02]  /*3b060*/  LDL R24, [R1+0x3350] ;  /* 0x0033500001187983 */ /* 0x000f240000100800 */
[----:B------:R-:W4:Y:S01]  /*3b070*/  LDL R23, [R1+0x335c] ;  /* 0x00335c0001177983 */ /* 0x000f220000100800 */
[----:B------:R-:W-:Y:S02]  /*3b080*/  PRMT R16, RZ, 0x7610, R16 ;  /* 0x00007610ff107816 */ /* 0x000fe40000000010 */
[----:B------:R-:W-:Y:S01]  /*3b090*/  PRMT R12, RZ, 0x7610, R12 ;  /* 0x00007610ff0c7816 */ /* 0x000fe2000000000c */
[----:B------:R1:W-:Y:S04]  /*3b0a0*/  STL [R1+0x381c], R18 ;  /* 0x00381c1201007387 */ /* 0x0003e80000100800 */
[----:B0-----:R-:W4:Y:S01]  /*3b0b0*/  LDL R19, [R1+0x3358] ;  /* 0x0033580001137983 */ /* 0x001f220000100800 */
[----:B------:R-:W4:Y:S02]  /*3b0c0*/  LDL R3, [R1+0x3360] ;  /* 0x0033600001037983 */ /* 0x000f240000100800 */
[----:B---3--:R-:W-:-:S02]  /*3b0d0*/  @P1 IMAD.MOV.U32 R5, RZ, RZ, R15 ;  /* 0x000000ffff051224 */ /* 0x008fc400078e000f */
[----:B------:R-:W-:-:S05]  /*3b0e0*/  @P1 IMAD.MOV.U32 R4, RZ, RZ, R14 ;  /* 0x000000ffff041224 */ /* 0x000fca00078e000e */
[----:B------:R4:W3:Y:S04]  /*3b0f0*/  @P1 LDG.E.U16 R16, [R4.64] ;  /* 0x0000000604101981 */ /* 0x0008e8000c1e1500 */
[----:B--2---:R-:W-:Y:S01]  /*3b100*/  STL [R1+0x3820], R17 ;  /* 0x0038201101007387 */ /* 0x004fe20000100800 */
[----:B------:R-:W2:Y:S02]  /*3b110*/  LDL R21, [R1+0x334c] ;  /* 0x00334c0001157983 */ /* 0x000ea40000100800 */
[----:B-1----:R-:W2:Y:S01]  /*3b120*/  LDL R18, [R1+0x3368] ;  /* 0x0033680001127983 */ /* 0x002ea20000100800 */
[----:B------:R-:W-:Y:S01]  /*3b130*/  ISETP.GT.AND P0, PT, R13, 0x7e, PT ;  /* 0x0000007e0d00780c */ /* 0x000fe20003f04270 */
[----:B------:R-:W2:Y:S04]  /*3b140*/  LDL R15, [R1+0x3364] ;  /* 0x00336400010f7983 */ /* 0x000ea80000100800 */
[----:B------:R-:W2:Y:S01]  /*3b150*/  LDL R14, [R1+0x3374] ;  /* 0x00337400010e7983 */ /* 0x000ea20000100800 */
[----:B----4-:R-:W-:-:S02]  /*3b160*/  @P1 IMAD.MOV.U32 R5, RZ, RZ, R24 ;  /* 0x000000ffff051224 */ /* 0x010fc400078e0018 */
        /* <DEDUP_REMOVED lines=8> */
[----:B--2---:R-:W-:Y:S02]  /*3b1f0*/  @P0 IMAD.MOV.U32 R5, RZ, RZ, R21 ;  /* 0x000000ffff050224 */ /* 0x004fe400078e0015 */
[----:B------:R-:W-:-:S05]  /*3b200*/  @P0 IMAD.MOV.U32 R4, RZ, RZ, R18 ;  /* 0x000000ffff040224 */ /* 0x000fca00078e0012 */
[----:B------:R0:W2:Y:S04]  /*3b210*/  @P0 LDG.E.U16 R10, [R4.64] ;  /* 0x00000006040a0981 */ /* 0x0000a8000c1e1500 */
[----:B----4-:R1:W-:Y:S01]  /*3b220*/  STL [R1+0x3828], R12 ;  /* 0x0038280c01007387 */ /* 0x0103e20000100800 */
[----:B------:R-:W3:Y:S02]  /*3b230*/  LDL R19, [R1+0x3370] ;  /* 0x0033700001137983 */ /* 0x000ee40000100800 */
[----:B------:R-:W4:Y:S01]  /*3b240*/  LDL R3, [R1+0x337c] ;  /* 0x00337c0001037983 */ /* 0x000f220000100800 */
[----:B------:R-:W-:Y:S01]  /*3b250*/  PRMT R9, RZ, 0x7610, R9 ;  /* 0x00007610ff097816 */ /* 0x000fe20000000009 */
[----:B0-----:R-:W-:Y:S02]  /*3b260*/  @P0 IMAD.MOV.U32 R4, RZ, RZ, R14 ;  /* 0x000000ffff040224 */ /* 0x001fe400078e000e */
[----:B------:R-:W-:Y:S01]  /*3b270*/  @P0 IMAD.MOV.U32 R5, RZ, RZ, R15 ;  /* 0x000000ffff050224 */ /* 0x000fe200078e000f */
[----:B------:R-:W-:-:S04]  /*3b280*/  PRMT R8, RZ, 0x7610, R8 ;  /* 0x00007610ff087816 */ /* 0x000fc80000000008 */
[----:B------:R3:W4:Y:S04]  /*3b290*/  @P0 LDG.E.U16 R9, [R4.64] ;  /* 0x0000000604090981 */ /* 0x000728000c1e1500 */
[----:B------:R-:W-:Y:S01]  /*3b2a0*/  STL [R1+0x37c4], R11 ;  /* 0x0037c40b01007387 */ /* 0x000fe20000100800 */
[----:B------:R-:W4:Y:S02]  /*3b2b0*/  LDL R18, [R1+0x3378] ;  /* 0x0033780001127983 */ /* 0x000f240000100800 */
[----:B-1----:R-:W4:Y:S01]  /*3b2c0*/  LDL R12, [R1+0x3380] ;  /* 0x00338000010c7983 */ /* 0x002f220000100800 */
[----:B--2---:R0:W-:Y:S01]  /*3b2d0*/  STL [R1+0x37c8], R10 ;  /* 0x0037c80a01007387 */ /* 0x0041e20000100800 */
[----:B------:R-:W2:Y:S01]  /*3b2e0*/  LDL R16, [R1+0x336c] ;  /* 0x00336c0001107983 */ /* 0x000ea20000100800 */
[----:B------:R-:W-:Y:S01]  /*3b2f0*/  PRMT R7, RZ, 0x7610, R7 ;  /* 0x00007610ff077816 */ /* 0x000fe20000000007 */
[----:B------:R-:W2:Y:S01]  /*3b300*/  LDL R15, [R1+0x3384] ;  /* 0x00338400010f7983 */ /* 0x000ea20000100800 */
[----:B------:R-:W2:Y:S01]  /*3b310*/  LDL R14, [R1+0x3394] ;  /* 0x00339400010e7983 */ /* 0x000ea20000100800 */
[----:B---3--:R-:W-:-:S02]  /*3b320*/  @P0 IMAD.MOV.U32 R5, RZ, RZ, R19 ;  /* 0x000000ffff050224 */ /* 0x008fc400078e0013 */
[----:B----4-:R-:W-:Y:S01]  /*3b330*/  @P0 IMAD.MOV.U32 R4, RZ, RZ, R3 ;  /* 0x000000ffff040224 */ /* 0x010fe200078e0003 */
[----:B0-----:R-:W3:Y:S04]  /*3b340*/  LDL R10, [R1+0x3388] ;  /* 0x00338800010a7983 */ /* 0x001ee80000100800 */
[----:B------:R0:W4:Y:S04]  /*3b350*/  @P0 LDG.E.U16 R8, [R4.64] ;  /* 0x0000000604080981 */ /* 0x000128000c1e1500 */
[----:B------:R1:W-:Y:S01]  /*3b360*/  STL [R1+0x37cc], R9 ;  /* 0x0037cc0901007387 */ /* 0x0003e20000100800 */
[----:B------:R-:W4:Y:S01]  /*3b370*/  LDL R3, [R1+0x339c] ;  /* 0x00339c0001037983 */ /* 0x000f220000100800 */
[----:B------:R-:W-:Y:S01]  /*3b380*/  PRMT R6, RZ, 0x7610, R6 ;  /* 0x00007610ff067816 */ /* 0x000fe20000000006 */
[----:B0-----:R-:W-:-:S02]  /*3b390*/  @P0 IMAD.MOV.U32 R5, RZ, RZ, R18 ;  /* 0x000000ffff050224 */ /* 0x001fc400078e0012 */
[----:B------:R-:W-:-:S05]  /*3b3a0*/  @P0 IMAD.MOV.U32 R4, RZ, RZ, R12 ;  /* 0x000000ffff040224 */ /* 0x000fca00078e000c */
[----:B------:R2:W4:Y:S02]  /*3b3b0*/  @P0 LDG.E.U16 R7, [R4.64] ;  /* 0x0000000604070981 */ /* 0x000524000c1e1500 */
[----:B--2---:R-:W-:Y:S02]  /*3b3c0*/  @P0 IMAD.MOV.U32 R5, RZ, RZ, R16 ;  /* 0x000000ffff050224 */ /* 0x004fe400078e0010 */
[----:B---3--:R-:W-:Y:S01]  /*3b3d0*/  @P0 IMAD.MOV.U32 R4, RZ, RZ, R10 ;  /* 0x000000ffff040224 */ /* 0x008fe200078e000a */
[----:B----4-:R-:W-:Y:S01]  /*3b3e0*/  STL [R1+0x37d0], R8 ;  /* 0x0037d00801007387 */ /* 0x010fe20000100800 */
[----:B------:R-:W2:Y:S03]  /*3b3f0*/  LDL R12, [R1+0x3390] ;  /* 0x00339000010c7983 */ /* 0x000ea60000100800 */
[----:B------:R0:W3:Y:S01]  /*3b400*/  @P0 LDG.E.U16 R6, [R4.64] ;  /* 0x0000000604060981 */ /* 0x0000e2000c1e1500 */
[----:B-1----:R-:W4:Y:S01]  /*3b410*/  LDL R9, [R1+0x33a0] ;  /* 0x0033a00001097983 */ /* 0x002f220000100800 */
[----:B0-----:R-:W-:-:S02]  /*3b420*/  PRMT R5, RZ, 0x7610, R5 ;  /* 0x00007610ff057816 */ /* 0x001fc40000000005 */
[----:B------:R-:W-:Y:S01]  /*3b430*/  PRMT R4, RZ, 0x7610, R4 ;  /* 0x00007610ff047816 */ /* 0x000fe20000000004 */
[----:B------:R0:W-:Y:S04]  /*3b440*/  STL [R1+0x37d4], R7 ;  /* 0x0037d40701007387 */ /* 0x0001e80000100800 */
[----:B------:R1:W4:Y:S01]  /*3b450*/  @P0 LDG.E.U16 R5, [R14.64] ;  /* 0x000000060e050981 */ /* 0x000322000c1e1500 */
[----:B------:R-:W4:Y:S02]  /*3b460*/  LDL R10, [R1+0x3398] ;  /* 0x00339800010a7983 */ /* 0x000f240000100800 */
[----:B-1----:R-:W-:Y:S02]  /*3b470*/  @P0 IMAD.MOV.U32 R14, RZ, RZ, R3 ;  /* 0x000000ffff0e0224 */ /* 0x002fe400078e0003 */
[----:B--2---:R-:W-:Y:S01]  /*3b480*/  @P0 IMAD.MOV.U32 R15, RZ, RZ, R12 ;  /* 0x000000ffff0f0224 */ /* 0x004fe200078e000c */
[----:B---3--:R1:W-:Y:S01]  /*3b490*/  STL [R1+0x37d8], R6 ;  /* 0x0037d80601007387 */ /* 0x0083e20000100800 */
[----:B0-----:R-:W2:Y:S03]  /*3b4a0*/  LDL R7, [R1+0x338c] ;  /* 0x00338c0001077983 */ /* 0x001ea60000100800 */
[----:B------:R0:W3:Y:S04]  /*3b4b0*/  @P0 LDG.E.U16 R4, [R14.64] ;  /* 0x000000060e040981 */ /* 0x0000e8000c1e1500 */
[----:B-1----:R-:W3:Y:S01]  /*3b4c0*/  LDL R6, [R1+0x33a8] ;  /* 0x0033a80001067983 */ /* 0x002ee20000100800 */
[----:B------:R-:W-:-:S02]  /*3b4d0*/  ISETP.GT.AND P1, PT, R13, 0x7f, PT ;  /* 0x0000007f0d00780c */ /* 0x000fc40003f24270 */
[----:B------:R-:W-:Y:S01]  /*3b4e0*/  PRMT R22, RZ, 0x7610, R22 ;  /* 0x00007610ff167816 */ /* 0x000fe20000000016 */
[----:B----4-:R-:W-:Y:S01]  /*3b4f0*/  STL [R1+0x37dc], R5 ;  /* 0x0037dc0501007387 */ /* 0x010fe20000100800 */
[----:B------:R-:W4:Y:S02]  /*3b500*/  LDL R21, [R1+0x33a4] ;  /* 0x0033a40001157983 */ /* 0x000f240000100800 */
[----:B------:R-:W4:Y:S07]  /*3b510*/  LDL R3, [R1+0x33b8] ;  /* 0x0033b80001037983 */ /* 0x000f2e0000100800 */
[----:B0-----:R-:W-:-:S02]  /*3b520*/  @P1 IMAD.MOV.U32 R14, RZ, RZ, R9 ;  /* 0x000000ffff0e1224 */ /* 0x001fc400078e0009 */
[----:B------:R-:W-:-:S05]  /*3b530*/  @P1 IMAD.MOV.U32 R15, RZ, RZ, R10 ;  /* 0x000000ffff0f1224 */ /* 0x000fca00078e000a */
[----:B------:R2:W4:Y:S02]  /*3b540*/  @P1 LDG.E.U16 R22, [R14.64] ;  /* 0x000000060e161981 */ /* 0x000524000c1e1500 */
[----:B--2---:R-:W-:Y:S02]  /*3b550*/  @P1 IMAD.MOV.U32 R15, RZ, RZ, R7 ;  /* 0x000000ffff0f1224 */ /* 0x004fe400078e0007 */
[----:B---3--:R0:W-:Y:S01]  /*3b560*/  STL [R1+0x37e0], R4 ;  /* 0x0037e00401007387 */ /* 0x0081e20000100800 */
[----:B------:R-:W2:Y:S02]  /*3b570*/  LDL R19, [R1+0x33b4] ;  /* 0x0033b40001137983 */ /* 0x000ea40000100800 */
[----:B------:R-:W3:Y:S02]  /*3b580*/  LDL R18, [R1+0x33bc] ;  /* 0x0033bc0001127983 */ /* 0x000ee40000100800 */
[----:B------:R-:W2:Y:S01]  /*3b590*/  LDL R16, [R1+0x33b0] ;  /* 0x0033b00001107983 */ /* 0x000ea20000100800 */
[----:B------:R-:W2:Y:S04]  /*3b5a0*/  LDL R12, [R1+0x33d0] ;  /* 0x0033d000010c7983 */ /* 0x000ea80000100800 */
[----:B------:R-:W2:Y:S01]  /*3b5b0*/  LDL R10, [R1+0x33c8] ;  /* 0x0033c800010a7983 */ /* 0x000ea20000100800 */
[----:B------:R-:W-:-:S03]  /*3b5c0*/  @P1 IMAD.MOV.U32 R14, RZ, RZ, R6 ;  /* 0x000000ffff0e1224 */ /* 0x000fc600078e0006 */
[----:B------:R-:W2:Y:S04]  /*3b5d0*/  LDL R9, [R1+0x33cc] ;  /* 0x0033cc0001097983 */ /* 0x000ea80000100800 */
[----:B------:R-:W2:Y:S01]  /*3b5e0*/  LDL R7, [R1+0x33c0] ;  /* 0x0033c00001077983 */ /* 0x000ea20000100800 */
[----:B------:R-:W2:Y:S01]  /*3b5f0*/  LDL R6, [R1+0x33c4] ;  /* 0x0033c40001067983 */ /* 0x000ea20000100800 */
[----:B0-----:R-:W-:-:S06]  /*3b600*/  PRMT R4, RZ, 0x7610, R4 ;  /* 0x00007610ff047816 */ /* 0x001fcc0000000004 */
[----:B------:R4:W2:Y:S02]  /*3b610*/  @P1 LDG.E.U16 R4, [R14.64] ;  /* 0x000000060e041981 */ /* 0x0008a4000c1e1500 */
[----:B----4-:R-:W-:Y:S01]  /*3b620*/  @P1 IMAD.MOV.U32 R14, RZ, RZ, R3 ;  /* 0x000000ffff0e1224 */ /* 0x010fe200078e0003 */
[----:B------:R-:W-:Y:S01]  /*3b630*/  PRMT R20, RZ, 0x7610, R20 ;  /* 0x00007610ff147816 */ /* 0x000fe20000000014 */
[----:B------:R-:W-:Y:S01]  /*3b640*/  @P1 IMAD.MOV.U32 R15, RZ, RZ, R21 ;  /* 0x000000ffff0f1224 */ /* 0x000fe200078e0015 */
[----:B------:R-:W-:-:S04]  /*3b650*/  PRMT R17, RZ, 0x7610, R17 ;  /* 0x00007610ff117816 */ /* 0x000fc80000000011 */
[----:B------:R3:W4:Y:S01]  /*3b660*/  @P1 LDG.E.U16 R20, [R14.64] ;  /* 0x000000060e141981 */ /* 0x000722000c1e1500 */
[----:B------:R-:W-:-:S03]  /*3b670*/  PRMT R11, RZ, 0x7610, R11 ;  /* 0x00007610ff0b7816 */ /* 0x000fc6000000000b */
[----:B--2---:R0:W-:Y:S01]  /*3b680*/  STL [R1+0x130], R4 ;  /* 0x0001300401007387 */ /* 0x0041e20000100800 */
[----:B------:R-:W2:Y:S03]  /*3b690*/  LDL R3, [R1+0x33ac] ;  /* 0x0033ac0001037983 */ /* 0x000ea60000100800 */
[----:B0-----:R-:W4:Y:S01]  /*3b6a0*/  LDL R4, [R1+0x1414] ;  /* 0x0014140001047983 */ /* 0x001f220000100800 */
[----:B---3--:R-:W-:Y:S02]  /*3b6b0*/  @P1 IMAD.MOV.U32 R14, RZ, RZ, R18 ;  /* 0x000000ffff0e1224 */ /* 0x008fe400078e0012 */
[----:B------:R-:W-:-:S05]  /*3b6c0*/  @P1 IMAD.MOV.U32 R15, RZ, RZ, R19 ;  /* 0x000000ffff0f1224 */ /* 0x000fca00078e0013 */
[----:B------:R0:W3:Y:S01]  /*3b6d0*/  @P1 LDG.E.U16 R17, [R14.64] ;  /* 0x000000060e111981 */ /* 0x0000e2000c1e1500 */
[----:B------:R-:W-:Y:S01]  /*3b6e0*/  PRMT R8, RZ, 0x7610, R8 ;  /* 0x00007610ff087816 */ /* 0x000fe20000000008 */
[----:B0-----:R-:W-:Y:S02]  /*3b6f0*/  @P1 IMAD.MOV.U32 R14, RZ, RZ, R12 ;  /* 0x000000ffff0e1224 */ /* 0x001fe400078e000c */
        /* <DEDUP_REMOVED lines=9> */
[----:B------:R2:W3:Y:S04]  /*3b790*/  @P1 LDG.E.U16 R5, [R14.64] ;  /* 0x000000060e051981 */ /* 0x0004e8000c1e1500 */
[----:B------:R0:W-:Y:S04]  /*3b7a0*/  STL [R1+0x138], R22 ;  /* 0x0001381601007387 */ /* 0x0001e80000100800 */
[----:B0-----:R-:W3:Y:S01]  /*3b7b0*/  LDL.LU R22, [R1+0x13ec] ;  /* 0x0013ec0001167983 */ /* 0x001ee20000300800 */
[----:B------:R-:W3:Y:S02]  /*3b7c0*/  LDL.LU R28, [R1+0x13e8] ;  /* 0x0013e800011c7983 */ /* 0x000ee40000300800 */
[----:B------:R-:W3:Y:S02]  /*3b7d0*/  LDL.LU R29, [R1+0x13e4] ;  /* 0x0013e400011d7983 */ /* 0x000ee40000300800 */
[----:B------:R-:W3:Y:S01]  /*3b7e0*/  LDL.LU R26, [R1+0x13e0] ;  /* 0x0013e000011a7983 */ /* 0x000ee20000300800 */
[----:B------:R-:W3:Y:S01]  /*3b7f0*/  LDL.LU R27, [R1+0x13dc] ;  /* 0x0013dc00011b7983 */ /* 0x000ee20000300800 */
[----:B------:R-:W3:Y:S02]  /*3b800*/  LDL.LU R16, [R1+0x13d8] ;  /* 0x0013d80001107983 */ /* 0x000ee40000300800 */
[----:B--2---:R-:W-:-:S02]  /*3b810*/  @P1 IMAD.MOV.U32 R14, RZ, RZ, R3 ;  /* 0x000000ffff0e1224 */ /* 0x004fc400078e0003 */
[----:B----4-:R-:W-:-:S05]  /*3b820*/  @P1 IMAD.MOV.U32 R15, RZ, RZ, R4 ;  /* 0x000000ffff0f1224 */ /* 0x010fca00078e0004 */
[----:B------:R-:W2:Y:S04]  /*3b830*/  @P1 LDG.E.U16 R0, [R14.64] ;  /* 0x000000060e001981 */ /* 0x000ea8000c1e1500 */
[----:B---3--:R0:W-:Y:S04]  /*3b840*/  STL [R1+0x118], R17 ;  /* 0x0001181101007387 */ /* 0x0081e80000100800 */
[----:B------:R-:W1:Y:S04]  /*3b850*/  S2R R2, SR_TID.X ;  /* 0x0000000000027919 */ /* 0x000e680000002100 */
[----:B------:R-:W3:Y:S01]  /*3b860*/  S2R R3, SR_TID.X ;  /* 0x0000000000037919 */ /* 0x000ee20000002100 */
[----:B------:R-:W-:Y:S06]  /*3b870*/  BAR.SYNC.DEFER_BLOCKING 0x0 ;  /* 0x0000000000007b1d */ /* 0x000fec0000010000 */
[----:B0-----:R-:W4:Y:S01]  /*3b880*/  LDL.LU R17, [R1+0x13d4] ;  /* 0x0013d40001117983 */ /* 0x001f220000300800 */
[----:B------:R-:W3:Y:S02]  /*3b890*/  LDL.LU R18, [R1+0x13d0] ;  /* 0x0013d00001127983 */ /* 0x000ee40000300800 */
[----:B------:R-:W3:Y:S02]  /*3b8a0*/  LDL.LU R19, [R1+0x12ec] ;  /* 0x0012ec0001137983 */ /* 0x000ee40000300800 */
[----:B------:R-:W3:Y:S01]  /*3b8b0*/  LDL.LU R23, [R1+0x12e8] ;  /* 0x0012e80001177983 */ /* 0x000ee20000300800 */
[----:B------:R-:W3:Y:S01]  /*3b8c0*/  LDL.LU R24, [R1+0x12e4] ;  /* 0x0012e40001187983 */ /* 0x000ee20000300800 */
[----:B------:R-:W3:Y:S01]  /*3b8d0*/  LDL.LU R25, [R1+0x12e0] ;  /* 0x0012e00001197983 */ /* 0x000ee20000300800 */
[----:B-1----:R-:W-:-:S05]  /*3b8e0*/  LOP3.LUT R2, R2, 0x3f, RZ, 0xc0, !PT ;  /* 0x0000003f02027812 */ /* 0x002fca00078ec0ff */
[----:B------:R-:W-:-:S05]  /*3b8f0*/  IMAD.SHL.U32 R2, R2, 0x2, RZ ;  /* 0x0000000202027824 */ /* 0x000fca00078e00ff */
[----:B------:R-:W-:Y:S04]  /*3b900*/  STS.U16 [R2+0x80], R28 ;  /* 0x0000801c02007388 */ /* 0x000fe80000000400 */
[----:B--2---:R0:W-:Y:S04]  /*3b910*/  STL [R1+0xe8], R0 ;  /* 0x0000e80001007387 */ /* 0x0041e80000100800 */
[----:B0-----:R-:W2:Y:S01]  /*3b920*/  LDL.LU R0, [R1+0x12dc] ;  /* 0x0012dc0001007983 */ /* 0x001ea20000300800 */
[----:B------:R-:W-:Y:S02]  /*3b930*/  STL [R1+0x124], R20 ;  /* 0x0001241401007387 */ /* 0x000fe40000100800 */
[----:B------:R0:W-:Y:S02]  /*3b940*/  STL [R1+0x374c], R15 ;  /* 0x00374c0f01007387 */ /* 0x0001e40000100800 */
[----:B------:R-:W-:Y:S01]  /*3b950*/  STL [R1+0x36fc], R14 ;  /* 0x0036fc0e01007387 */ /* 0x000fe20000100800 */
[----:B------:R-:W-:Y:S01]  /*3b960*/  STL [R1+0x3704], R14 ;  /* 0x0037040e01007387 */ /* 0x000fe20000100800 */
[----:B------:R-:W-:Y:S02]  /*3b970*/  STL [R1+0x370c], R14 ;  /* 0x00370c0e01007387 */ /* 0x000fe40000100800 */
[----:B------:R-:W-:Y:S02]  /*3b980*/  STL [R1+0x10c], R11 ;  /* 0x00010c0b01007387 */ /* 0x000fe40000100800 */
[----:B---3--:R-:W-:Y:S01]  /*3b990*/  STL [R1+0x3878], R3 ;  /* 0x0038780301007387 */ /* 0x008fe20000100800 */
[----:B------:R-:W-:Y:S01]  /*3b9a0*/  STL [R1+0x3714], R14 ;  /* 0x0037140e01007387 */ /* 0x000fe20000100800 */
[----:B------:R-:W-:Y:S01]  /*3b9b0*/  STL [R1+0x100], R8 ;  /* 0x0001000801007387 */ /* 0x000fe20000100800 */
[----:B0-----:R-:W-:-:S02]  /*3b9c0*/  LOP3.LUT R15, R3, 0x3f, RZ, 0xc0, !PT ;  /* 0x0000003f030f7812 */ /* 0x001fc400078ec0ff */
[----:B------:R-:W-:Y:S01]  /*3b9d0*/  STL [R1+0x375c], R14 ;  /* 0x00375c0e01007387 */ /* 0x000fe20000100800 */
[----:B------:R-:W-:Y:S03]  /*3b9e0*/  STL [R1+0xf4], R5 ;  /* 0x0000f40501007387 */ /* 0x000fe60000100800 */
[----:B------:R-:W-:Y:S01]  /*3b9f0*/  STL [R1+0x382c], R15 ;  /* 0x00382c0f01007387 */ /* 0x000fe20000100800 */
[----:B------:R-:W-:Y:S02]  /*3ba00*/  STL [R1+0x36f8], R13 ;  /* 0x0036f80d01007387 */ /* 0x000fe40000100800 */
[----:B------:R-:W-:Y:S02]  /*3ba10*/  STL [R1+0x3760], R13 ;  /* 0x0037600d01007387 */ /* 0x000fe40000100800 */
[----:B------:R-:W3:Y:S01]  /*3ba20*/  LDL.LU R28, [R1+0x12d8] ;  /* 0x0012d800011c7983 */ /* 0x000ee20000300800 */
[----:B------:R-:W0:Y:S04]  /*3ba30*/  S2R R21, SR_TID.X ;  /* 0x0000000000157919 */ /* 0x000e280000002100 */
[----:B------:R1:W-:Y:S04]  /*3ba40*/  STS.U16 [R2+0x100], R29 ;  /* 0x0001001d02007388 */ /* 0x0003e80000000400 */
[----:B------:R4:W-:Y:S04]  /*3ba50*/  STS.U16 [R2+0x180], R26 ;  /* 0x0001801a02007388 */ /* 0x0009e80000000400 */
[----:B------:R0:W-:Y:S04]  /*3ba60*/  STS.U16 [R2], R22 ;  /* 0x0000001602007388 */ /* 0x0001e80000000400 */
[----:B------:R0:W-:Y:S04]  /*3ba70*/  STS.U16 [R2+0x200], R27 ;  /* 0x0002001b02007388 */ /* 0x0001e80000000400 */
[----:B-1----:R-:W3:Y:S01]  /*3ba80*/  LDL.LU R29, [R1+0x12d4] ;  /* 0x0012d400011d7983 */ /* 0x002ee20000300800 */
[----:B------:R-:W3:Y:S02]  /*3ba90*/  LDL.LU R20, [R1+0x12d0] ;  /* 0x0012d00001147983 */ /* 0x000ee40000300800 */
[----:B----4-:R-:W4:Y:S01]  /*3baa0*/  LDL.LU R26, [R1+0x11ec] ;  /* 0x0011ec00011a7983 */ /* 0x010f220000300800 */
[----:B0-----:R-:W-:-:S04]  /*3bab0*/  LOP3.LUT R21, R21, 0x3f, RZ, 0xc0, !PT ;  /* 0x0000003f15157812 */ /* 0x001fc800078ec0ff */
[----:B------:R-:W-:Y:S02]  /*3bac0*/  LOP3.LUT R4, R21, 0x40, RZ, 0xfc, !PT ;  /* 0x0000004015047812 */ /* 0x000fe400078efcff */
[----:B------:R-:W4:Y:S01]  /*3bad0*/  LDL.LU R21, [R1+0x11e8] ;  /* 0x0011e80001157983 */ /* 0x000f220000300800 */
[----:B------:R-:W4:Y:S01]  /*3bae0*/  LDL.LU R22, [R1+0x11e4] ;  /* 0x0011e40001167983 */ /* 0x000f220000300800 */
[----:B------:R-:W-:Y:S01]  /*3baf0*/  ISETP.GE.AND P1, PT, R4, R13, PT ;  /* 0x0000000d0400720c */ /* 0x000fe20003f26270 */
[----:B------:R-:W4:Y:S01]  /*3bb00*/  LDL.LU R27, [R1+0x11e0] ;  /* 0x0011e000011b7983 */ /* 0x000f220000300800 */
[----:B------:R-:W4:Y:S01]  /*3bb10*/  LDL.LU R4, [R1+0x11dc] ;  /* 0x0011dc0001047983 */ /* 0x000f220000300800 */
[----:B------:R-:W4:Y:S02]  /*3bb20*/  LDL.LU R5, [R1+0x11d8] ;  /* 0x0011d80001057983 */ /* 0x000f240000300800 */
[----:B------:R-:W4:Y:S02]  /*3bb30*/  LDL.LU R6, [R1+0x11d4] ;  /* 0x0011d40001067983 */ /* 0x000f240000300800 */
[----:B------:R-:W4:Y:S01]  /*3bb40*/  LDL.LU R7, [R1+0x11d0] ;  /* 0x0011d00001077983 */ /* 0x000f220000300800 */
[----:B------:R-:W4:Y:S01]  /*3bb50*/  LDL.LU R8, [R1+0x10ec] ;  /* 0x0010ec0001087983 */ /* 0x000f220000300800 */
[----:B------:R-:W4:Y:S02]  /*3bb60*/  LDL.LU R9, [R1+0x10e8] ;  /* 0x0010e80001097983 */ /* 0x000f240000300800 */
[----:B------:R-:W4:Y:S02]  /*3bb70*/  LDL.LU R10, [R1+0x10e4] ;  /* 0x0010e400010a7983 */ /* 0x000f240000300800 */
[----:B------:R-:W4:Y:S01]  /*3bb80*/  LDL.LU R11, [R1+0x10e0] ;  /* 0x0010e000010b7983 */ /* 0x000f220000300800 */
[----:B------:R0:W-:Y:S04]  /*3bb90*/  STS.U16 [R2+0x2080], R23 ;  /* 0x0020801702007388 */ /* 0x0001e80000000400 */
[----:B------:R-:W4:Y:S04]  /*3bba0*/  LDL.LU R12, [R1+0x10dc] ;  /* 0x0010dc00010c7983 */ /* 0x000f280000300800 */
[----:B------:R1:W-:Y:S04]  /*3bbb0*/  STS.U16 [R2+0x2100], R24 ;  /* 0x0021001802007388 */ /* 0x0003e80000000400 */
[----:B------:R1:W-:Y:S04]  /*3bbc0*/  STS.U16 [R2+0x2180], R25 ;  /* 0x0021801902007388 */ /* 0x0003e80000000400 */
[----:B0-----:R-:W4:Y:S01]  /*3bbd0*/  LDL.LU R23, [R1+0x10d8] ;  /* 0x0010d80001177983 */ /* 0x001f220000300800 */
[----:B-1----:R-:W4:Y:S02]  /*3bbe0*/  LDL.LU R24, [R1+0x10d4] ;  /* 0x0010d40001187983 */ /* 0x002f240000300800 */
[----:B------:R-:W4:Y:S01]  /*3bbf0*/  LDL.LU R25, [R1+0x10d0] ;  /* 0x0010d00001197983 */ /* 0x000f220000300800 */
[----:B--2---:R0:W-:Y:S04]  /*3bc00*/  STS.U16 [R2+0x2200], R0 ;  /* 0x0022000002007388 */ /* 0x0041e80000000400 */
[----:B0-----:R-:W2:Y:S04]  /*3bc10*/  LDL.LU R0, [R1+0xfec] ;  /* 0x000fec0001007983 */ /* 0x001ea80000300800 */
[----:B---3--:R0:W-:Y:S04]  /*3bc20*/  STS.U16 [R2+0x2280], R28 ;  /* 0x0022801c02007388 */ /* 0x0081e80000000400 */
[----:B0-----:R-:W3:Y:S04]  /*3bc30*/  LDL.LU R28, [R1+0xfe8] ;  /* 0x000fe800011c7983 */ /* 0x001ee80000300800 */
[----:B------:R0:W-:Y:S04]  /*3bc40*/  STS.U16 [R2+0x2300], R29 ;  /* 0x0023001d02007388 */ /* 0x0001e80000000400 */
[----:B----4-:R1:W-:Y:S04]  /*3bc50*/  STS.U16 [R2+0x4000], R26 ;  /* 0x0040001a02007388 */ /* 0x0103e80000000400 */
[----:B------:R4:W-:Y:S04]  /*3bc60*/  STS.U16 [R2+0x280], R16 ;  /* 0x0002801002007388 */ /* 0x0009e80000000400 */
[----:B0-----:R-:W3:Y:S04]  /*3bc70*/  LDL.LU R29, [R1+0xfe4] ;  /* 0x000fe400011d7983 */ /* 0x001ee80000300800 */
[----:B-1----:R-:W3:Y:S04]  /*3bc80*/  LDL.LU R26, [R1+0xfe0] ;  /* 0x000fe000011a7983 */ /* 0x002ee80000300800 */
[----:B------:R0:W-:Y:S01]  /*3bc90*/  STS.U16 [R2+0x300], R17 ;  /* 0x0003001102007388 */ /* 0x0001e20000000400 */
[----:B----4-:R-:W4:Y:S03]  /*3bca0*/  LDL.LU R16, [R1+0xfdc] ;  /* 0x000fdc0001107983 */ /* 0x010f260000300800 */
[----:B------:R1:W-:Y:S04]  /*3bcb0*/  STS.U16 [R2+0x380], R18 ;  /* 0x0003801202007388 */ /* 0x0003e80000000400 */
[----:B------:R1:W-:Y:S04]  /*3bcc0*/  STS.U16 [R2+0x2000], R19 ;  /* 0x0020001302007388 */ /* 0x0003e80000000400 */
[----:B------:R1:W-:Y:S04]  /*3bcd0*/  STS.U16 [R2+0x2380], R20 ;  /* 0x0023801402007388 */ /* 0x0003e80000000400 */
[----:B0-----:R-:W4:Y:S01]  /*3bce0*/  LDL.LU R17, [R1+0xfd8] ;  /* 0x000fd80001117983 */ /* 0x001f220000300800 */
[----:B-1----:R-:W4:Y:S02]  /*3bcf0*/  LDL.LU R18, [R1+0xfd4] ;  /* 0x000fd40001127983 */ /* 0x002f240000300800 */
        /* <DEDUP_REMOVED lines=13> */
[----:B------:R1:W-:Y:S04]  /*3bdd0*/  STS.U16 [R2+0x8100], R29 ;  /* 0x0081001d02007388 */ /* 0x0003e80000000400 */
[----:B------:R1:W-:Y:S04]  /*3bde0*/  STS.U16 [R2+0x6300], R24 ;  /* 0x0063001802007388 */ /* 0x0003e80000000400 */
[----:B------:R1:W-:Y:S04]  /*3bdf0*/  STS.U16 [R2+0x6380], R25 ;  /* 0x0063801902007388 */ /* 0x0003e80000000400 */
[----:B------:R1:W-:Y:S04]  /*3be00*/  STS.U16 [R2+0x8180], R26 ;  /* 0x0081801a02007388 */ /* 0x0003e80000000400 */
[----:B------:R1:W-:Y:S04]  /*3be10*/  STS.U16 [R2+0x4200], R4 ;  /* 0x0042000402007388 */ /* 0x0003e80000000400 */
[----:B0-----:R-:W3:Y:S01]  /*3be20*/  LDL.LU R23, [R1+0xed4] ;  /* 0x000ed40001177983 */ /* 0x001ee20000300800 */
[----:B-1----:R-:W3:Y:S02]  /*3be30*/  LDL.LU R29, [R1+0xed0] ;  /* 0x000ed000011d7983 */ /* 0x002ee40000300800 */
[----:B------:R-:W3:Y:S02]  /*3be40*/  LDL.LU R24, [R1+0xdec] ;  /* 0x000dec0001187983 */ /* 0x000ee40000300800 */
[----:B------:R-:W3:Y:S01]  /*3be50*/  LDL.LU R25, [R1+0xde8] ;  /* 0x000de80001197983 */ /* 0x000ee20000300800 */
[----:B------:R-:W3:Y:S04]  /*3be60*/  LDL.LU R26, [R1+0xde4] ;  /* 0x000de400011a7983 */ /* 0x000ee80000300800 */
[----:B------:R0:W-:Y:S01]  /*3be70*/  STS.U16 [R2+0x4280], R5 ;  /* 0x0042800502007388 */ /* 0x0001e20000000400 */
[----:B------:R-:W3:Y:S03]  /*3be80*/  LDL.LU R4, [R1+0xde0] ;  /* 0x000de00001047983 */ /* 0x000ee60000300800 */
[----:B------:R1:W-:Y:S04]  /*3be90*/  STS.U16 [R2+0x4300], R6 ;  /* 0x0043000602007388 */ /* 0x0003e80000000400 */
[----:B------:R1:W-:Y:S04]  /*3bea0*/  STS.U16 [R2+0x4380], R7 ;  /* 0x0043800702007388 */ /* 0x0003e80000000400 */
[----:B------:R4:W-:Y:S04]  /*3beb0*/  STS.U16 [R2+0x6000], R8 ;  /* 0x0060000802007388 */ /* 0x0009e80000000400 */
[----:B------:R4:W-:Y:S04]  /*3bec0*/  STS.U16 [R2+0x6080], R9 ;  /* 0x0060800902007388 */ /* 0x0009e80000000400 */
[----:B------:R4:W-:Y:S04]  /*3bed0*/  STS.U16 [R2+0x6100], R10 ;  /* 0x0061000a02007388 */ /* 0x0009e80000000400 */
[----:B0-----:R-:W3:Y:S01]  /*3bee0*/  LDL.LU R5, [R1+0xddc] ;  /* 0x000ddc0001057983 */ /* 0x001ee20000300800 */
[----:B-1----:R-:W3:Y:S02]  /*3bef0*/  LDL.LU R6, [R1+0xdd8] ;  /* 0x000dd80001067983 */ /* 0x002ee40000300800 */
[----:B------:R-:W3:Y:S01]  /*3bf00*/  LDL.LU R7, [R1+0xdd4] ;  /* 0x000dd40001077983 */ /* 0x000ee20000300800 */
[----:B----4-:R-:W4:Y:S01]  /*3bf10*/  LDL.LU R8, [R1+0xdd0] ;  /* 0x000dd00001087983 */ /* 0x010f220000300800 */
[----:B------:R-:W4:Y:S03]  /*3bf20*/  LDL.LU R9, [R1+0xcec] ;  /* 0x000cec0001097983 */ /* 0x000f260000300800 */
[----:B------:R0:W-:Y:S01]  /*3bf30*/  STS.U16 [R2+0x6180], R11 ;  /* 0x0061800b02007388 */ /* 0x0001e20000000400 */
[----:B------:R-:W4:Y:S03]  /*3bf40*/  LDL.LU R10, [R1+0xce8] ;  /* 0x000ce800010a7983 */ /* 0x000f260000300800 */
[----:B------:R1:W-:Y:S04]  /*3bf50*/  STS.U16 [R2+0x6200], R12 ;  /* 0x0062000c02007388 */ /* 0x0003e80000000400 */
[----:B------:R1:W-:Y:S04]  /*3bf60*/  STS.U16 [R2+0xa000], R20 ;  /* 0x00a0001402007388 */ /* 0x0003e80000000400 */
[----:B------:R1:W-:Y:S04]  /*3bf70*/  STS.U16 [R2+0xa080], R21 ;  /* 0x00a0801502007388 */ /* 0x0003e80000000400 */
[----:B------:R1:W-:Y:S04]  /*3bf80*/  STS.U16 [R2+0xa100], R22 ;  /* 0x00a1001602007388 */ /* 0x0003e80000000400 */
[----:B------:R1:W-:Y:S04]  /*3bf90*/  STS.U16 [R2+0xa180], R27 ;  /* 0x00a1801b02007388 */ /* 0x0003e80000000400 */
[----:B0-----:R-:W4:Y:S01]  /*3bfa0*/  LDL.LU R11, [R1+0xce4] ;  /* 0x000ce400010b7983 */ /* 0x001f220000300800 */
[----:B-1----:R-:W4:Y:S02]  /*3bfb0*/  LDL.LU R12, [R1+0xce0] ;  /* 0x000ce000010c7983 */ /* 0x002f240000300800 */
[----:B------:R-:W4:Y:S01]  /*3bfc0*/  LDL.LU R20, [R1+0xcdc] ;  /* 0x000cdc0001147983 */ /* 0x000f220000300800 */
[----:B------:R-:W4:Y:S01]  /*3bfd0*/  LDL.LU R21, [R1+0xcd8] ;  /* 0x000cd80001157983 */ /* 0x000f220000300800 */
[----:B------:R-:W4:Y:S02]  /*3bfe0*/  LDL.LU R22, [R1+0xcd4] ;  /* 0x000cd40001167983 */ /* 0x000f240000300800 */
        /* <DEDUP_REMOVED lines=9> */
[----:B0-----:R-:W3:Y:S01]  /*3c080*/  LDL.LU R29, [R1+0xbe4] ;  /* 0x000be400011d7983 */ /* 0x001ee20000300800 */
[----:B-1----:R-:W3:Y:S02]  /*3c090*/  LDL.LU R16, [R1+0xbe0] ;  /* 0x000be00001107983 */ /* 0x002ee40000300800 */
[----:B------:R-:W3:Y:S01]  /*3c0a0*/  LDL.LU R17, [R1+0xbdc] ;  /* 0x000bdc0001117983 */ /* 0x000ee20000300800 */
[----:B------:R0:W-:Y:S01]  /*3c0b0*/  STS.U16 [R2+0x8380], R19 ;  /* 0x0083801302007388 */ /* 0x0001e20000000400 */
[----:B------:R-:W3:Y:S03]  /*3c0c0*/  LDL.LU R18, [R1+0xbd8] ;  /* 0x000bd80001127983 */ /* 0x000ee60000300800 */
[----:B------:R1:W-:Y:S04]  /*3c0d0*/  STS.U16 [R2+0xa300], R23 ;  /* 0x00a3001702007388 */ /* 0x0003e80000000400 */
[----:B------:R1:W-:Y:S04]  /*3c0e0*/  STS.U16 [R2+0xc000], R24 ;  /* 0x00c0001802007388 */ /* 0x0003e80000000400 */
[----:B------:R1:W-:Y:S04]  /*3c0f0*/  STS.U16 [R2+0xc080], R25 ;  /* 0x00c0801902007388 */ /* 0x0003e80000000400 */
[----:B------:R1:W-:Y:S04]  /*3c100*/  STS.U16 [R2+0xc100], R26 ;  /* 0x00c1001a02007388 */ /* 0x0003e80000000400 */
[----:B0-----:R-:W3:Y:S01]  /*3c110*/  LDL.LU R19, [R1+0xbd4] ;  /* 0x000bd40001137983 */ /* 0x001ee20000300800 */
[----:B-1----:R-:W3:Y:S02]  /*3c120*/  LDL.LU R23, [R1+0xbd0] ;  /* 0x000bd00001177983 */ /* 0x002ee40000300800 */
[----:B------:R-:W3:Y:S01]  /*3c130*/  LDL.LU R24, [R1+0xae8] ;  /* 0x000ae80001187983 */ /* 0x000ee20000300800 */
[----:B------:R-:W3:Y:S01]  /*3c140*/  LDL.LU R25, [R1+0xae4] ;  /* 0x000ae40001197983 */ /* 0x000ee20000300800 */
[----:B------:R-:W3:Y:S03]  /*3c150*/  LDL.LU R26, [R1+0xae0] ;  /* 0x000ae000011a7983 */ /* 0x000ee60000300800 */
[----:B----4-:R0:W-:Y:S04]  /*3c160*/  STS.U16 [R2+0xe380], R27 ;  /* 0x00e3801b02007388 */ /* 0x0101e80000000400 */
[----:B0-----:R-:W4:Y:S04]  /*3c170*/  LDL.LU R27, [R1+0xadc] ;  /* 0x000adc00011b7983 */ /* 0x001f280000300800 */
[----:B------:R-:W-:Y:S04]  /*3c180*/  STS.U16 [R2+0xe200], R20 ;  /* 0x00e2001402007388 */ /* 0x000fe80000000400 */
[----:B--2---:R0:W-:Y:S04]  /*3c190*/  STS.U16 [R2+0x10000], R0 ;  /* 0x0100000002007388 */ /* 0x0041e80000000400 */
[----:B0-----:R-:W2:Y:S01]  /*3c1a0*/  LDL.LU R0, [R1+0xad8] ;  /* 0x000ad80001007983 */ /* 0x001ea20000300800 */
[----:B------:R-:W2:Y:S03]  /*3c1b0*/  LDL.LU R20, [R1+0xad4] ;  /* 0x000ad40001147983 */ /* 0x000ea60000300800 */
        /* <DEDUP_REMOVED lines=25> */
[----:B------:R0:W-:Y:S01]  /*3c350*/  STS.U16 [R2+0x10380], R23 ;  /* 0x0103801702007388 */ /* 0x0001e20000000400 */
[----:B------:R-:W3:Y:S03]  /*3c360*/  LDL.LU R12, [R1+0x8e0] ;  /* 0x0008e000010c7983 */ /* 0x000ee60000300800 */
[----:B------:R1:W-:Y:S04]  /*3c370*/  STS.U16 [R2+0x12000], R24 ;  /* 0x0120001802007388 */ /* 0x0003e80000000400 */
[----:B------:R1:W-:Y:S04]  /*3c380*/  STS.U16 [R2+0x12080], R25 ;  /* 0x0120801902007388 */ /* 0x0003e80000000400 */
[----:B------:R1:W-:Y:S04]  /*3c390*/  STS.U16 [R2+0x12100], R26 ;  /* 0x0121001a02007388 */ /* 0x0003e80000000400 */
[----:B----4-:R4:W-:Y:S04]  /*3c3a0*/  STS.U16 [R2+0x12180], R27 ;  /* 0x0121801b02007388 */ /* 0x0109e80000000400 */
[----:B0-----:R-:W3:Y:S01]  /*3c3b0*/  LDL.LU R23, [R1+0x8dc] ;  /* 0x0008dc0001177983 */ /* 0x001ee20000300800 */
[----:B-1----:R-:W3:Y:S02]  /*3c3c0*/  LDL.LU R24, [R1+0x8d8] ;  /* 0x0008d80001187983 */ /* 0x002ee40000300800 */
[----:B------:R-:W3:Y:S01]  /*3c3d0*/  LDL.LU R25, [R1+0x8d4] ;  /* 0x0008d40001197983 */ /* 0x000ee20000300800 */
[----:B------:R-:W3:Y:S01]  /*3c3e0*/  LDL.LU R26, [R1+0x8d0] ;  /* 0x0008d000011a7983 */ /* 0x000ee20000300800 */
[----:B----4-:R-:W4:Y:S03]  /*3c3f0*/  LDL.LU R27, [R1+0x8cc] ;  /* 0x0008cc00011b7983 */ /* 0x010f260000300800 */
        /* <DEDUP_REMOVED lines=18> */
[----:B0-----:R-:W3:Y:S01]  /*3c520*/  LDL.LU R22, [R1+0x290] ;  /* 0x0002900001167983 */ /* 0x001ee20000300800 */
[----:B-1----:R-:W3:Y:S03]  /*3c530*/  LDL.LU R29, [R1+0x28c] ;  /* 0x00028c00011d7983 */ /* 0x002ee60000300800 */
[----:B------:R0:W-:Y:S04]  /*3c540*/  STS.U16 [R2+0x16200], R24 ;  /* 0x0162001802007388 */ /* 0x0001e80000000400 */
[----:B------:R1:W-:Y:S04]  /*3c550*/  STS.U16 [R2+0x16280], R25 ;  /* 0x0162801902007388 */ /* 0x0003e80000000400 */
[----:B------:R4:W-:Y:S04]  /*3c560*/  STS.U16 [R2+0x16180], R23 ;  /* 0x0161801702007388 */ /* 0x0009e80000000400 */
[----:B0-----:R-:W3:Y:S01]  /*3c570*/  LDL.LU R24, [R1+0x288] ;  /* 0x0002880001187983 */ /* 0x001ee20000300800 */
[----:B-1----:R-:W3:Y:S02]  /*3c580*/  LDL.LU R25, [R1+0x284] ;  /* 0x0002840001197983 */ /* 0x002ee40000300800 */
[----:B----4-:R-:W4:Y:S01]  /*3c590*/  LDL.LU R23, [R1+0x280] ;  /* 0x0002800001177983 */ /* 0x010f220000300800 */
[----:B------:R-:W-:Y:S04]  /*3c5a0*/  STS.U16 [R2+0x16300], R26 ;  /* 0x0163001a02007388 */ /* 0x000fe80000000400 */
[----:B------:R-:W-:Y:S04]  /*3c5b0*/  STS.U16 [R2+0x16380], R27 ;  /* 0x0163801b02007388 */ /* 0x000fe80000000400 */
[----:B--2---:R0:W-:Y:S04]  /*3c5c0*/  STS.U16 [R2+0x18000], R0 ;  /* 0x0180000002007388 */ /* 0x0041e80000000400 */
[----:B0-----:R-:W2:Y:S01]  /*3c5d0*/  LDL.LU R0, [R1+0x27c] ;  /* 0x00027c0001007983 */ /* 0x001ea20000300800 */
[----:B------:R-:W2:Y:S02]  /*3c5e0*/  LDL.LU R26, [R1+0x278] ;  /* 0x00027800011a7983 */ /* 0x000ea40000300800 */
[----:B------:R-:W2:Y:S01]  /*3c5f0*/  LDL.LU R27, [R1+0x274] ;  /* 0x00027400011b7983 */ /* 0x000ea20000300800 */
        /* <DEDUP_REMOVED lines=27> */
[----:B0-----:R-:W3:Y:S04]  /*3c7b0*/  LDL.LU R29, [R1+0x6c] ;  /* 0x00006c00011d7983 */ /* 0x001ee80000300800 */
[----:B------:R0:W-:Y:S04]  /*3c7c0*/  STS.U16 [R2+0x1a100], R24 ;  /* 0x01a1001802007388 */ /* 0x0001e80000000400 */
[----:B------:R1:W-:Y:S04]  /*3c7d0*/  STS.U16 [R2+0x1a180], R25 ;  /* 0x01a1801902007388 */ /* 0x0003e80000000400 */
[----:B0-----:R-:W3:Y:S01]  /*3c7e0*/  LDL.LU R24, [R1+0x68] ;  /* 0x0000680001187983 */ /* 0x001ee20000300800 */
[----:B-1----:R-:W3:Y:S03]  /*3c7f0*/  LDL.LU R25, [R1+0x64] ;  /* 0x0000640001197983 */ /* 0x002ee60000300800 */
[----:B------:R-:W-:Y:S04]  /*3c800*/  STS.U16 [R2+0x18280], R19 ;  /* 0x0182801302007388 */ /* 0x000fe80000000400 */
[----:B------:R-:W-:Y:S04]  /*3c810*/  STS.U16 [R2+0x18300], R20 ;  /* 0x0183001402007388 */ /* 0x000fe80000000400 */
[----:B------:R-:W-:Y:S04]  /*3c820*/  STS.U16 [R2+0x18380], R21 ;  /* 0x0183801502007388 */ /* 0x000fe80000000400 */
[----:B------:R-:W-:Y:S04]  /*3c830*/  STS.U16 [R2+0x1a000], R22 ;  /* 0x01a0001602007388 */ /* 0x000fe80000000400 */
[----:B----4-:R-:W-:Y:S04]  /*3c840*/  STS.U16 [R2+0x1a200], R23 ;  /* 0x01a2001702007388 */ /* 0x010fe80000000400 */
[----:B--2---:R0:W-:Y:S04]  /*3c850*/  STS.U16 [R2+0x1a280], R0 ;  /* 0x01a2800002007388 */ /* 0x0041e80000000400 */
[----:B0-----:R-:W2:Y:S01]  /*3c860*/  LDL.LU R0, [R1+0x13cc] ;  /* 0x0013cc0001007983 */ /* 0x001ea20000300800 */
[----:B------:R-:W4:Y:S02]  /*3c870*/  LDL.LU R19, [R1+0x13c8] ;  /* 0x0013c80001137983 */ /* 0x000f240000300800 */
[----:B------:R-:W4:Y:S02]  /*3c880*/  LDL.LU R20, [R1+0x13c4] ;  /* 0x0013c40001147983 */ /* 0x000f240000300800 */
[----:B------:R-:W4:Y:S01]  /*3c890*/  LDL.LU R21, [R1+0x13c0] ;  /* 0x0013c00001157983 */ /* 0x000f220000300800 */
[----:B------:R-:W4:Y:S04]  /*3c8a0*/  LDL.LU R22, [R1+0x13bc] ;  /* 0x0013bc0001167983 */ /* 0x000f280000300800 */
[----:B------:R0:W-:Y:S01]  /*3c8b0*/  STS.U16 [R2+0x1a300], R26 ;  /* 0x01a3001a02007388 */ /* 0x0001e20000000400 */
[----:B------:R-:W4:Y:S03]  /*3c8c0*/  LDL.LU R23, [R1+0x13b8] ;  /* 0x0013b80001177983 */ /* 0x000f260000300800 */
[----:B0-----:R-:W4:Y:S04]  /*3c8d0*/  LDL.LU R26, [R1+0x13b4] ;  /* 0x0013b400011a7983 */ /* 0x001f280000300800 */
[----:B------:R0:W-:Y:S04]  /*3c8e0*/  STS.U16 [R2+0x1a380], R27 ;  /* 0x01a3801b02007388 */ /* 0x0001e80000000400 */
[----:B---3--:R1:W-:Y:S04]  /*3c8f0*/  STS.U16 [R2+0x1c000], R28 ;  /* 0x01c0001c02007388 */ /* 0x0083e80000000400 */
[----:B0-----:R-:W3:Y:S04]  /*3c900*/  LDL.LU R27, [R1+0x13b0] ;  /* 0x0013b000011b7983 */ /* 0x001ee80000300800 */
[----:B-1----:R-:W3:Y:S04]  /*3c910*/  LDL.LU R28, [R1+0x12cc] ;  /* 0x0012cc00011c7983 */ /* 0x002ee80000300800 */
[----:B------:R0:W-:Y:S04]  /*3c920*/  STS.U16 [R2+0x1c080], R4 ;  /* 0x01c0800402007388 */ /* 0x0001e80000000400 */
[----:B------:R-:W-:Y:S04]  /*3c930*/  STS.U16 [R2+0x1c100], R5 ;  /* 0x01c1000502007388 */ /* 0x000fe80000000400 */
[----:B------:R-:W-:Y:S04]  /*3c940*/  STS.U16 [R2+0x1c180], R6 ;  /* 0x01c1800602007388 */ /* 0x000fe80000000400 */
[----:B------:R-:W-:Y:S04]  /*3c950*/  STS.U16 [R2+0x1c200], R7 ;  /* 0x01c2000702007388 */ /* 0x000fe80000000400 */
[----:B------:R-:W-:Y:S04]  /*3c960*/  STS.U16 [R2+0x1c280], R8 ;  /* 0x01c2800802007388 */ /* 0x000fe80000000400 */
[----:B------:R-:W-:Y:S04]  /*3c970*/  STS.U16 [R2+0x1c300], R9 ;  /* 0x01c3000902007388 */ /* 0x000fe80000000400 */
[----:B------:R-:W-:Y:S01]  /*3c980*/  STS.U16 [R2+0x1c380], R10 ;  /* 0x01c3800a02007388 */ /* 0x000fe20000000400 */
[----:B0-----:R-:W-:-:S03]  /*3c990*/  LOP3.LUT R4, R2, 0x10, RZ, 0x3c, !PT ;  /* 0x0000001002047812 */ /* 0x001fc600078e3cff */
[----:B------:R-:W-:Y:S04]  /*3c9a0*/  STS.U16 [R2+0x1e000], R11 ;  /* 0x01e0000b02007388 */ /* 0x000fe80000000400 */
[----:B------:R-:W-:Y:S04]  /*3c9b0*/  STS.U16 [R2+0x1e080], R12 ;  /* 0x01e0800c02007388 */ /* 0x000fe80000000400 */
[----:B------:R0:W-:Y:S04]  /*3c9c0*/  STS.U16 [R2+0x1e280], R29 ;  /* 0x01e2801d02007388 */ /* 0x0001e80000000400 */
[----:B0-----:R-:W3:Y:S01]  /*3c9d0*/  LDL.LU R29, [R1+0x12c8] ;  /* 0x0012c800011d7983 */ /* 0x001ee20000300800 */
[----:B------:R-:W-:Y:S03]  /*3c9e0*/  STL [R1+0x36f4], R2 ;  /* 0x0036f40201007387 */ /* 0x000fe60000100800 */
[----:B------:R0:W-:Y:S01]  /*3c9f0*/  STS.U16 [R2+0x1e300], R24 ;  /* 0x01e3001802007388 */ /* 0x0001e20000000400 */
[----:B------:R-:W-:Y:S03]  /*3ca00*/  STL [R1+0x3764], R2 ;  /* 0x0037640201007387 */ /* 0x000fe60000100800 */
[----:B------:R-:W-:Y:S04]  /*3ca10*/  STS.U16 [R2+0x1e100], R16 ;  /* 0x01e1001002007388 */ /* 0x000fe80000000400 */
[----:B------:R-:W-:Y:S04]  /*3ca20*/  STS.U16 [R2+0x1e180], R17 ;  /* 0x01e1801102007388 */ /* 0x000fe80000000400 */
[----:B------:R-:W-:Y:S04]  /*3ca30*/  STS.U16 [R2+0x1e200], R18 ;  /* 0x01e2001202007388 */ /* 0x000fe80000000400 */
[----:B------:R1:W-:Y:S01]  /*3ca40*/  STS.U16 [R2+0x1e380], R25 ;  /* 0x01e3801902007388 */ /* 0x0003e20000000400 */
[----:B------:R-:W-:-:S03]  /*3ca50*/  ISETP.GE.AND P0, PT, R15, R13, PT ;  /* 0x0000000d0f00720c */ /* 0x000fc60003f06270 */
[----:B0-----:R-:W3:Y:S04]  /*3ca60*/  LDL.LU R24, [R1+0x12c4] ;  /* 0x0012c40001187983 */ /* 0x001ee80000300800 */
[----:B-1----:R-:W3:Y:S04]  /*3ca70*/  LDL.LU R25, [R1+0x12c0] ;  /* 0x0012c00001197983 */ /* 0x002ee80000300800 */
[----:B--2---:R0:W-:Y:S01]  /*3ca80*/  STS.U16 [R4+0x400], R0 ;  /* 0x0004000004007388 */ /* 0x0041e20000000400 */
[----:B----4-:R-:W-:Y:S02]  /*3ca90*/  STS.U16 [R4+0x480], R19 ;  /* 0x0004801304007388 */ /* 0x010fe40000000400 */
[----:B------:R-:W-:Y:S01]  /*3caa0*/  STS.U16 [R4+0x500], R20 ;  /* 0x0005001404007388 */ /* 0x000fe20000000400 */
[----:B0-----:R-:W2:Y:S01]  /*3cab0*/  LDL.LU R0, [R1+0x12bc] ;  /* 0x0012bc0001007983 */ /* 0x001ea20000300800 */
[----:B------:R-:W4:Y:S02]  /*3cac0*/  LDL.LU R13, [R1+0x12b8] ;  /* 0x0012b800010d7983 */ /* 0x000f240000300800 */
[----:B------:R-:W4:Y:S02]  /*3cad0*/  LDL.LU R15, [R1+0x12b4] ;  /* 0x0012b400010f7983 */ /* 0x000f240000300800 */
[----:B------:R-:W4:Y:S01]  /*3cae0*/  LDL.LU R14, [R1+0x12b0] ;  /* 0x0012b000010e7983 */ /* 0x000f220000300800 */
[----:B------:R-:W4:Y:S01]  /*3caf0*/  LDL.LU R3, [R1+0x11cc] ;  /* 0x0011cc0001037983 */ /* 0x000f220000300800 */
[----:B------:R-:W4:Y:S02]  /*3cb00*/  LDL.LU R5, [R1+0x11c8] ;  /* 0x0011c80001057983 */ /* 0x000f240000300800 */
[----:B------:R-:W4:Y:S02]  /*3cb10*/  LDL.LU R6, [R1+0x11c4] ;  /* 0x0011c40001067983 */ /* 0x000f240000300800 */
[----:B------:R-:W4:Y:S01]  /*3cb20*/  LDL.LU R7, [R1+0x11c0] ;  /* 0x0011c00001077983 */ /* 0x000f220000300800 */
[----:B------:R-:W4:Y:S04]  /*3cb30*/  LDL.LU R8, [R1+0x11bc] ;  /* 0x0011bc0001087983 */ /* 0x000f280000300800 */
[----:B------:R-:W-:Y:S01]  /*3cb40*/  STS.U16 [R4+0x580], R21 ;  /* 0x0005801504007388 */ /* 0x000fe20000000400 */
[----:B------:R-:W4:Y:S02]  /*3cb50*/  LDL.LU R9, [R1+0x11b8] ;  /* 0x0011b80001097983 */ /* 0x000f240000300800 */
[----:B------:R-:W-:Y:S02]  /*3cb60*/  STS.U16 [R4+0x600], R22 ;  /* 0x0006001604007388 */ /* 0x000fe40000000400 */
[----:B------:R-:W4:Y:S01]  /*3cb70*/  LDL.LU R10, [R1+0x11b4] ;  /* 0x0011b400010a7983 */ /* 0x000f220000300800 */
[----:B------:R-:W-:Y:S04]  /*3cb80*/  STS.U16 [R4+0x680], R23 ;  /* 0x0006801704007388 */ /* 0x000fe80000000400 */
[----:B------:R-:W4:Y:S01]  /*3cb90*/  LDL.LU R11, [R1+0x11b0] ;  /* 0x0011b000010b7983 */ /* 0x000f220000300800 */
[----:B------:R0:W-:Y:S02]  /*3cba0*/  STS.U16 [R4+0x700], R26 ;  /* 0x0007001a04007388 */ /* 0x0001e40000000400 */
[----:B------:R-:W4:Y:S01]  /*3cbb0*/  LDL.LU R12, [R1+0x10cc] ;  /* 0x0010cc00010c7983 */ /* 0x000f220000300800 */
[----:B0-----:R-:W4:Y:S01]  /*3cbc0*/  LDL.LU R26, [R1+0x10c8] ;  /* 0x0010c800011a7983 */ /* 0x001f220000300800 */
[----:B------:R-:W4:Y:S02]  /*3cbd0*/  LDL.LU R16, [R1+0x10c4] ;  /* 0x0010c40001107983 */ /* 0x000f240000300800 */
[----:B------:R-:W4:Y:S01]  /*3cbe0*/  LDL.LU R17, [R1+0x10c0] ;  /* 0x0010c00001117983 */ /* 0x000f220000300800 */
[----:B---3--:R0:W-:Y:S04]  /*3cbf0*/  STS.U16 [R4+0x780], R27 ;  /* 0x0007801b04007388 */ /* 0x0081e80000000400 */
[----:B------:R-:W3:Y:S04]  /*3cc00*/  LDL.LU R18, [R1+0x10bc] ;  /* 0x0010bc0001127983 */ /* 0x000ee80000300800 */
[----:B------:R1:W-:Y:S04]  /*3cc10*/  STS.U16 [R4+0x2400], R28 ;  /* 0x0024001c04007388 */ /* 0x0003e80000000400 */
[----:B0-----:R-:W3:Y:S01]  /*3cc20*/  LDL.LU R27, [R1+0x10b8] ;  /* 0x0010b800011b7983 */ /* 0x001ee20000300800 */
[----:B-1----:R-:W3:Y:S03]  /*3cc30*/  LDL.LU R28, [R1+0x10b4] ;  /* 0x0010b400011c7983 */ /* 0x002ee60000300800 */
[----:B------:R0:W-:Y:S04]  /*3cc40*/  STS.U16 [R4+0x2480], R29 ;  /* 0x0024801d04007388 */ /* 0x0001e80000000400 */
[----:B0-----:R-:W3:Y:S01]  /*3cc50*/  LDL.LU R29, [R1+0x10b0] ;  /* 0x0010b000011d7983 */ /* 0x001ee20000300800 */
[----:B------:R-:W3:Y:S02]  /*3cc60*/  LDL.LU R19, [R1+0xfcc] ;  /* 0x000fcc0001137983 */ /* 0x000ee40000300800 */
[----:B------:R-:W3:Y:S02]  /*3cc70*/  LDL.LU R20, [R1+0xfc8] ;  /* 0x000fc80001147983 */ /* 0x000ee40000300800 */
[----:B------:R-:W3:Y:S01]  /*3cc80*/  LDL.LU R21, [R1+0xfc4] ;  /* 0x000fc40001157983 */ /* 0x000ee20000300800 */
[----:B------:R-:W3:Y:S04]  /*3cc90*/  LDL.LU R22, [R1+0xfc0] ;  /* 0x000fc00001167983 */ /* 0x000ee80000300800 */
[----:B------:R0:W-:Y:S01]  /*3cca0*/  STS.U16 [R4+0x2500], R24 ;  /* 0x0025001804007388 */ /* 0x0001e20000000400 */
[----:B------:R-:W3:Y:S02]  /*3ccb0*/  LDL.LU R23, [R1+0xfbc] ;  /* 0x000fbc0001177983 */ /* 0x000ee40000300800 */
[----:B------:R1:W-:Y:S01]  /*3ccc0*/  STS.U16 [R4+0x2580], R25 ;  /* 0x0025801904007388 */ /* 0x0003e20000000400 */
[----:B0-----:R-:W3:Y:S01]  /*3ccd0*/  LDL.LU R24, [R1+0xfb8] ;  /* 0x000fb80001187983 */ /* 0x001ee20000300800 */
[----:B-1----:R-:W3:Y:S03]  /*3cce0*/  LDL.LU R25, [R1+0xfb4] ;  /* 0x000fb40001197983 */ /* 0x002ee60000300800 */
[----:B--2---:R0:W-:Y:S01]  /*3ccf0*/  STS.U16 [R4+0x2600], R0 ;  /* 0x0026000004007388 */ /* 0x0041e20000000400 */
[----:B----4-:R-:W-:Y:S02]  /*3cd00*/  STS.U16 [R4+0x2680], R13 ;  /* 0x0026800d04007388 */ /* 0x010fe40000000400 */
[----:B------:R-:W-:Y:S02]  /*3cd10*/  STS.U16 [R4+0x2700], R15 ;  /* 0x0027000f04007388 */ /* 0x000fe40000000400 */
[----:B------:R-:W-:Y:S01]  /*3cd20*/  STS.U16 [R4+0x2780], R14 ;  /* 0x0027800e04007388 */ /* 0x000fe20000000400 */
[----:B------:R-:W-:Y:S01]  /*3cd30*/  STS.U16 [R4+0x4400], R3 ;  /* 0x0044000304007388 */ /* 0x000fe20000000400 */
[----:B------:R-:W-:Y:S03]  /*3cd40*/  STS.U16 [R4+0x4480], R5 ;  /* 0x0044800504007388 */ /* 0x000fe60000000400 */
[----:B0-----:R-:W2:Y:S01]  /*3cd50*/  LDL.LU R0, [R1+0xfb0] ;  /* 0x000fb00001007983 */ /* 0x001ea20000300800 */
[----:B------:R-:W-:Y:S02]  /*3cd60*/  STS.U16 [R4+0x4500], R6 ;  /* 0x0045000604007388 */ /* 0x000fe40000000400 */
[----:B------:R-:W-:Y:S02]  /*3cd70*/  STS.U16 [R4+0x4580], R7 ;  /* 0x0045800704007388 */ /* 0x000fe40000000400 */
[----:B------:R-:W-:Y:S01]  /*3cd80*/  STS.U16 [R4+0x4600], R8 ;  /* 0x0046000804007388 */ /* 0x000fe20000000400 */
[----:B------:R-:W-:Y:S01]  /*3cd90*/  STS.U16 [R4+0x4680], R9 ;  /* 0x0046800904007388 */ /* 0x000fe20000000400 */
[----:B------:R-:W-:Y:S02]  /*3cda0*/  STS.U16 [R4+0x4700], R10 ;  /* 0x0047000a04007388 */ /* 0x000fe40000000400 */
[----:B------:R-:W-:Y:S02]  /*3cdb0*/  STS.U16 [R4+0x4780], R11 ;  /* 0x0047800b04007388 */ /* 0x000fe40000000400 */
[----:B------:R-:W-:Y:S01]  /*3cdc0*/  STS.U16 [R4+0x6400], R12 ;  /* 0x0064000c04007388 */ /* 0x000fe20000000400 */
[----:B------:R0:W-:Y:S04]  /*3cdd0*/  STS.U16 [R4+0x6480], R26 ;  /* 0x0064801a04007388 */ /* 0x0001e80000000400 */
[----:B0-----:R-:W4:Y:S01]  /*3cde0*/  LDL.LU R26, [R1+0xecc] ;  /* 0x000ecc00011a7983 */ /* 0x001f220000300800 */
[----:B------:R-:W-:Y:S02]  /*3cdf0*/  STS.U16 [R4+0x6500], R16 ;  /* 0x0065001004007388 */ /* 0x000fe40000000400 */
[----:B------:R-:W-:Y:S01]  /*3ce00*/  STS.U16 [R4+0x6580], R17 ;  /* 0x0065801104007388 */ /* 0x000fe20000000400 */
[----:B---3--:R-:W-:Y:S04]  /*3ce10*/  STS.U16 [R4+0x6600], R18 ;  /* 0x0066001204007388 */ /* 0x008fe80000000400 */
[----:B------:R0:W-:Y:S01]  /*3ce20*/  STS.U16 [R4+0x6680], R27 ;  /* 0x0066801b04007388 */ /* 0x0001e20000000400 */
[----:B------:R1:W-:Y:S03]  /*3ce30*/  STS.U16 [R4+0x6700], R28 ;  /* 0x0067001c04007388 */ /* 0x0003e60000000400 */
[----:B0-----:R-:W3:Y:S01]  /*3ce40*/  LDL.LU R27, [R1+0xec8] ;  /* 0x000ec800011b7983 */ /* 0x001ee20000300800 */
[----:B-1----:R-:W3:Y:S03]  /*3ce50*/  LDL.LU R28, [R1+0xec4] ;  /* 0x000ec400011c7983 */ /* 0x002ee60000300800 */
[----:B------:R0:W-:Y:S01]  /*3ce60*/  STS.U16 [R4+0x6780], R29 ;  /* 0x0067801d04007388 */ /* 0x0001e20000000400 */
[----:B------:R-:W-:Y:S02]  /*3ce70*/  STS.U16 [R4+0x8400], R19 ;  /* 0x0084001304007388 */ /* 0x000fe40000000400 */
[----:B------:R-:W-:Y:S02]  /*3ce80*/  STS.U16 [R4+0x8480], R20 ;  /* 0x0084801404007388 */ /* 0x000fe40000000400 */
[----:B------:R-:W-:Y:S01]  /*3ce90*/  STS.U16 [R4+0x8500], R21 ;  /* 0x0085001504007388 */ /* 0x000fe20000000400 */
[----:B0-----:R-:W3:Y:S01]  /*3cea0*/  LDL.LU R29, [R1+0xec0] ;  /* 0x000ec000011d7983 */ /* 0x001ee20000300800 */
[----:B------:R-:W3:Y:S02]  /*3ceb0*/  LDL.LU R13, [R1+0xebc] ;  /* 0x000ebc00010d7983 */ /* 0x000ee40000300800 */
[----:B------:R-:W3:Y:S02]  /*3cec0*/  LDL.LU R15, [R1+0xeb8] ;  /* 0x000eb800010f7983 */ /* 0x000ee40000300800 */
[----:B------:R-:W3:Y:S01]  /*3ced0*/  LDL.LU R14, [R1+0xeb4] ;  /* 0x000eb400010e7983 */ /* 0x000ee20000300800 */
[----:B------:R-:W3:Y:S01]  /*3cee0*/  LDL.LU R3, [R1+0xeb0] ;  /* 0x000eb00001037983 */ /* 0x000ee20000300800 */
[----:B------:R-:W3:Y:S02]  /*3cef0*/  LDL.LU R5, [R1+0xdcc] ;  /* 0x000dcc0001057983 */ /* 0x000ee40000300800 */
[----:B------:R-:W3:Y:S02]  /*3cf00*/  LDL.LU R6, [R1+0xdc8] ;  /* 0x000dc80001067983 */ /* 0x000ee40000300800 */
[----:B------:R-:W3:Y:S01]  /*3cf10*/  LDL.LU R7, [R1+0xdc4] ;  /* 0x000dc40001077983 */ /* 0x000ee20000300800 */
[----:B------:R-:W-:Y:S04]  /*3cf20*/  STS.U16 [R4+0x8580], R22 ;  /* 0x0085801604007388 */ /* 0x000fe80000000400 */
[----:B------:R-:W3:Y:S01]  /*3cf30*/  LDL.LU R8, [R1+0xdc0] ;  /* 0x000dc00001087983 */ /* 0x000ee20000300800 */
[----:B------:R-:W-:Y:S02]  /*3cf40*/  STS.U16 [R4+0x8600], R23 ;  /* 0x0086001704007388 */ /* 0x000fe40000000400 */
[----:B------:R-:W3:Y:S02]  /*3cf50*/  LDL.LU R9, [R1+0xdbc] ;  /* 0x000dbc0001097983 */ /* 0x000ee40000300800 */
[----:B------:R-:W-:Y:S01]  /*3cf60*/  STS.U16 [R4+0x8680], R24 ;  /* 0x0086801804007388 */ /* 0x000fe20000000400 */
[----:B------:R-:W3:Y:S04]  /*3cf70*/  LDL.LU R10, [R1+0xdb8] ;  /* 0x000db800010a7983 */ /* 0x000ee80000300800 */
[----:B------:R-:W-:Y:S01]  /*3cf80*/  STS.U16 [R4+0x8700], R25 ;  /* 0x0087001904007388 */ /* 0x000fe20000000400 */
[----:B------:R-:W3:Y:S02]  /*3cf90*/  LDL.LU R11, [R1+0xdb4] ;  /* 0x000db400010b7983 */ /* 0x000ee40000300800 */
[----:B------:R-:W3:Y:S01]  /*3cfa0*/  LDL.LU R12, [R1+0xdb0] ;  /* 0x000db000010c7983 */ /* 0x000ee20000300800 */
[----:B--2---:R0:W-:Y:S04]  /*3cfb0*/  STS.U16 [R4+0x8780], R0 ;  /* 0x0087800004007388 */ /* 0x0041e80000000400 */
[----:B0-----:R-:W2:Y:S01]  /*3cfc0*/  LDL.LU R0, [R1+0xccc] ;  /* 0x000ccc0001007983 */ /* 0x001ea20000300800 */
[----:B------:R-:W2:Y:S02]  /*3cfd0*/  LDL.LU R16, [R1+0xcc8] ;  /* 0x000cc80001107983 */ /* 0x000ea40000300800 */
[----:B------:R-:W2:Y:S02]  /*3cfe0*/  LDL.LU R17, [R1+0xcc4] ;  /* 0x000cc40001117983 */ /* 0x000ea40000300800 */
[----:B------:R-:W2:Y:S01]  /*3cff0*/  LDL.LU R18, [R1+0xcc0] ;  /* 0x000cc00001127983 */ /* 0x000ea20000300800 */
[----:B------:R-:W2:Y:S01]  /*3d000*/  LDL.LU R24, [R1+0xcbc] ;  /* 0x000cbc0001187983 */ /* 0x000ea20000300800 */
[----:B------:R-:W2:Y:S03]  /*3d010*/  LDL.LU R25, [R1+0xcb8] ;  /* 0x000cb80001197983 */ /* 0x000ea60000300800 */
[----:B----4-:R0:W-:Y:S04]  /*3d020*/  STS.U16 [R4+0xa400], R26 ;  /* 0x00a4001a04007388 */ /* 0x0101e80000000400 */
[----:B0-----:R-:W4:Y:S01]  /*3d030*/  LDL.LU R26, [R1+0xcb4] ;  /* 0x000cb400011a7983 */ /* 0x001f220000300800 */
[----:B------:R-:W4:Y:S02]  /*3d040*/  LDL.LU R19, [R1+0xcb0] ;  /* 0x000cb00001137983 */ /* 0x000f240000300800 */
[----:B------:R-:W4:Y:S02]  /*3d050*/  LDL.LU R20, [R1+0xbcc] ;  /* 0x000bcc0001147983 */ /* 0x000f240000300800 */
[----:B------:R-:W4:Y:S01]  /*3d060*/  LDL.LU R21, [R1+0xbc8] ;  /* 0x000bc80001157983 */ /* 0x000f220000300800 */
[----:B------:R-:W4:Y:S04]  /*3d070*/  LDL.LU R22, [R1+0xbc4] ;  /* 0x000bc40001167983 */ /* 0x000f280000300800 */
[----:B---3--:R0:W-:Y:S01]  /*3d080*/  STS.U16 [R4+0xa480], R27 ;  /* 0x00a4801b04007388 */ /* 0x0081e20000000400 */
[----:B------:R-:W3:Y:S02]  /*3d090*/  LDL.LU R23, [R1+0xbc0] ;  /* 0x000bc00001177983 */ /* 0x000ee40000300800 */
[----:B------:R1:W-:Y:S01]  /*3d0a0*/  STS.U16 [R4+0xa500], R28 ;  /* 0x00a5001c04007388 */ /* 0x0003e20000000400 */
[----:B0-----:R-:W3:Y:S01]  /*3d0b0*/  LDL.LU R27, [R1+0xbbc] ;  /* 0x000bbc00011b7983 */ /* 0x001ee20000300800 */
[----:B-1----:R-:W3:Y:S03]  /*3d0c0*/  LDL.LU R28, [R1+0xbb8] ;  /* 0x000bb800011c7983 */ /* 0x002ee60000300800 */
[----:B------:R0:W-:Y:S01]  /*3d0d0*/  STS.U16 [R4+0xa580], R29 ;  /* 0x00a5801d04007388 */ /* 0x0001e20000000400 */
[----:B------:R-:W-:Y:S02]  /*3d0e0*/  STS.U16 [R4+0xa600], R13 ;  /* 0x00a6000d04007388 */ /* 0x000fe40000000400 */
[----:B------:R-:W-:Y:S02]  /*3d0f0*/  STS.U16 [R4+0xa680], R15 ;  /* 0x00a6800f04007388 */ /* 0x000fe40000000400 */
[----:B------:R-:W-:Y:S01]  /*3d100*/  STS.U16 [R4+0xa700], R14 ;  /* 0x00a7000e04007388 */ /* 0x000fe20000000400 */
[----:B------:R-:W-:Y:S01]  /*3d110*/  STS.U16 [R4+0xa780], R3 ;  /* 0x00a7800304007388 */ /* 0x000fe20000000400 */
[----:B------:R-:W-:Y:S02]  /*3d120*/  STS.U16 [R4+0xc400], R5 ;  /* 0x00c4000504007388 */ /* 0x000fe40000000400 */
[----:B------:R-:W-:Y:S02]  /*3d130*/  STS.U16 [R4+0xc480], R6 ;  /* 0x00c4800604007388 */ /* 0x000fe40000000400 */
[----:B------:R-:W-:Y:S01]  /*3d140*/  STS.U16 [R4+0xc500], R7 ;  /* 0x00c5000704007388 */ /* 0x000fe20000000400 */
[----:B------:R-:W-:Y:S01]  /*3d150*/  STS.U16 [R4+0xc580], R8 ;  /* 0x00c5800804007388 */ /* 0x000fe20000000400 */
[----:B------:R-:W-:Y:S03]  /*3d160*/  STS.U16 [R4+0xc600], R9 ;  /* 0x00c6000904007388 */ /* 0x000fe60000000400 */
[----:B0-----:R-:W3:Y:S04]  /*3d170*/  LDL.LU R29, [R1+0xbb4] ;  /* 0x000bb400011d7983 */ /* 0x001ee80000300800 */
[----:B------:R-:W-:Y:S01]  /*3d180*/  STS.U16 [R4+0xc680], R10 ;  /* 0x00c6800a04007388 */ /* 0x000fe20000000400 */
[----:B------:R-:W-:Y:S03]  /*3d190*/  STS.U16 [R4+0xc700], R11 ;  /* 0x00c7000b04007388 */ /* 0x000fe60000000400 */
[----:B------:R-:W-:Y:S04]  /*3d1a0*/  STS.U16 [R4+0xc780], R12 ;  /* 0x00c7800c04007388 */ /* 0x000fe80000000400 */
[----:B--2---:R0:W-:Y:S01]  /*3d1b0*/  STS.U16 [R4+0xe400], R0 ;  /* 0x00e4000004007388 */ /* 0x0041e20000000400 */
[----:B------:R-:W-:Y:S02]  /*3d1c0*/  STS.U16 [R4+0xe480], R16 ;  /* 0x00e4801004007388 */ /* 0x000fe40000000400 */
[----:B------:R-:W-:Y:S01]  /*3d1d0*/  STS.U16 [R4+0xe500], R17 ;  /* 0x00e5001104007388 */ /* 0x000fe20000000400 */
[----:B0-----:R-:W2:Y:S01]  /*3d1e0*/  LDL.LU R0, [R1+0xbb0] ;  /* 0x000bb00001007983 */ /* 0x001ea20000300800 */
[----:B------:R-:W-:Y:S02]  /*3d1f0*/  STS.U16 [R4+0xe580], R18 ;  /* 0x00e5801204007388 */ /* 0x000fe40000000400 */
[----:B------:R0:W-:Y:S02]  /*3d200*/  STS.U16 [R4+0xe600], R24 ;  /* 0x00e6001804007388 */ /* 0x0001e40000000400 */
[----:B------:R1:W-:Y:S01]  /*3d210*/  STS.U16 [R4+0xe680], R25 ;  /* 0x00e6801904007388 */ /* 0x0003e20000000400 */
[----:B0-----:R-:W2:Y:S04]  /*3d220*/  LDL.LU R24, [R1+0xac8] ;  /* 0x000ac80001187983 */ /* 0x001ea80000300800 */
[----:B----4-:R0:W-:Y:S01]  /*3d230*/  STS.U16 [R4+0xe700], R26 ;  /* 0x00e7001a04007388 */ /* 0x0101e20000000400 */
[----:B-1----:R-:W4:Y:S03]  /*3d240*/  LDL.LU R25, [R1+0xac4] ;  /* 0x000ac40001197983 */ /* 0x002f260000300800 */
[----:B0-----:R-:W4:Y:S01]  /*3d250*/  LDL.LU R26, [R1+0xac0] ;  /* 0x000ac000011a7983 */ /* 0x001f220000300800 */
[----:B------:R-:W4:Y:S02]  /*3d260*/  LDL.LU R13, [R1+0xabc] ;  /* 0x000abc00010d7983 */ /* 0x000f240000300800 */
[----:B------:R-:W4:Y:S02]  /*3d270*/  LDL.LU R15, [R1+0xab8] ;  /* 0x000ab800010f7983 */ /* 0x000f240000300800 */
[----:B------:R-:W4:Y:S01]  /*3d280*/  LDL.LU R14, [R1+0xab4] ;  /* 0x000ab400010e7983 */ /* 0x000f220000300800 */
[----:B------:R-:W4:Y:S01]  /*3d290*/  LDL.LU R3, [R1+0xab0] ;  /* 0x000ab00001037983 */ /* 0x000f220000300800 */
[----:B------:R-:W4:Y:S02]  /*3d2a0*/  LDL.LU R5, [R1+0xaac] ;  /* 0x000aac0001057983 */ /* 0x000f240000300800 */
[----:B------:R-:W4:Y:S01]  /*3d2b0*/  LDL.LU R6, [R1+0x9c8] ;  /* 0x0009c80001067983 */ /* 0x000f220000300800 */
[----:B------:R-:W-:Y:S01]  /*3d2c0*/  STS.U16 [R4+0xe780], R19 ;  /* 0x00e7801304007388 */ /* 0x000fe20000000400 */
[----:B------:R-:W4:Y:S02]  /*3d2d0*/  LDL.LU R7, [R1+0x9c4] ;  /* 0x0009c40001077983 */ /* 0x000f240000300800 */
[----:B------:R-:W-:Y:S02]  /*3d2e0*/  STS.U16 [R4+0x10400], R20 ;  /* 0x0104001404007388 */ /* 0x000fe40000000400 */
[----:B------:R-:W4:Y:S01]  /*3d2f0*/  LDL.LU R8, [R1+0x9c0] ;  /* 0x0009c00001087983 */ /* 0x000f220000300800 */
[----:B------:R-:W-:Y:S04]  /*3d300*/  STS.U16 [R4+0x10480], R21 ;  /* 0x0104801504007388 */ /* 0x000fe80000000400 */
[----:B------:R-:W4:Y:S01]  /*3d310*/  LDL.LU R9, [R1+0x9bc] ;  /* 0x0009bc0001097983 */ /* 0x000f220000300800 */
[----:B------:R-:W-:Y:S02]  /*3d320*/  STS.U16 [R4+0x10500], R22 ;  /* 0x0105001604007388 */ /* 0x000fe40000000400 */
[----:B------:R-:W4:Y:S01]  /*3d330*/  LDL.LU R10, [R1+0x9b8] ;  /* 0x0009b800010a7983 */ /* 0x000f220000300800 */
[----:B---3--:R-:W-:Y:S04]  /*3d340*/  STS.U16 [R4+0x10580], R23 ;  /* 0x0105801704007388 */ /* 0x008fe80000000400 */
[----:B------:R-:W3:Y:S04]  /*3d350*/  LDL.LU R11, [R1+0x9b4] ;  /* 0x0009b400010b7983 */ /* 0x000ee80000300800 */
[----:B------:R0:W-:Y:S01]  /*3d360*/  STS.U16 [R4+0x10600], R27 ;  /* 0x0106001b04007388 */ /* 0x0001e20000000400 */
[----:B------:R-:W3:Y:S02]  /*3d370*/  LDL.LU R12, [R1+0x9b0] ;  /* 0x0009b000010c7983 */ /* 0x000ee40000300800 */
[----:B------:R1:W-:Y:S01]  /*3d380*/  STS.U16 [R4+0x10680], R28 ;  /* 0x0106801c04007388 */ /* 0x0003e20000000400 */
[----:B0-----:R-:W3:Y:S01]  /*3d390*/  LDL.LU R27, [R1+0x9ac] ;  /* 0x0009ac00011b7983 */ /* 0x001ee20000300800 */
[----:B------:R-:W3:Y:S02]  /*3d3a0*/  LDL.LU R16, [R1+0x8c8] ;  /* 0x0008c80001107983 */ /* 0x000ee40000300800 */
[----:B------:R-:W3:Y:S02]  /*3d3b0*/  LDL.LU R17, [R1+0x8c4] ;  /* 0x0008c40001117983 */ /* 0x000ee40000300800 */
[----:B------:R-:W3:Y:S01]  /*3d3c0*/  LDL.LU R18, [R1+0x8c0] ;  /* 0x0008c00001127983 */ /* 0x000ee20000300800 */
[----:B-1----:R-:W3:Y:S04]  /*3d3d0*/  LDL.LU R28, [R1+0x8bc] ;  /* 0x0008bc00011c7983 */ /* 0x002ee80000300800 */
[----:B------:R0:W-:Y:S04]  /*3d3e0*/  STS.U16 [R4+0x10700], R29 ;  /* 0x0107001d04007388 */ /* 0x0001e80000000400 */
[----:B0-----:R-:W3:Y:S04]  /*3d3f0*/  LDL.LU R29, [R1+0x8b8] ;  /* 0x0008b800011d7983 */ /* 0x001ee80000300800 */
[----:B--2---:R0:W-:Y:S04]  /*3d400*/  STS.U16 [R4+0x10780], R0 ;  /* 0x0107800004007388 */ /* 0x0041e80000000400 */
[----:B0-----:R-:W2:Y:S01]  /*3d410*/  LDL.LU R0, [R1+0x8b4] ;  /* 0x0008b40001007983 */ /* 0x001ea20000300800 */
[----:B------:R-:W2:Y:S02]  /*3d420*/  LDL.LU R19, [R1+0x8b0] ;  /* 0x0008b00001137983 */ /* 0x000ea40000300800 */
[----:B------:R-:W2:Y:S02]  /*3d430*/  LDL.LU R20, [R1+0x8ac] ;  /* 0x0008ac0001147983 */ /* 0x000ea40000300800 */
[----:B------:R-:W2:Y:S01]  /*3d440*/  LDL.LU R21, [R1+0x380] ;  /* 0x0003800001157983 */ /* 0x000ea20000300800 */
[----:B------:R-:W2:Y:S04]  /*3d450*/  LDL.LU R22, [R1+0x37c] ;  /* 0x00037c0001167983 */ /* 0x000ea80000300800 */
[----:B------:R0:W-:Y:S01]  /*3d460*/  STS.U16 [R4+0x12400], R24 ;  /* 0x0124001804007388 */ /* 0x0001e20000000400 */
[----:B------:R-:W2:Y:S02]  /*3d470*/  LDL.LU R23, [R1+0x378] ;  /* 0x0003780001177983 */ /* 0x000ea40000300800 */
[----:B----4-:R1:W-:Y:S01]  /*3d480*/  STS.U16 [R4+0x12480], R25 ;  /* 0x0124801904007388 */ /* 0x0103e20000000400 */
[----:B------:R4:W-:Y:S04]  /*3d490*/  STS.U16 [R4+0x12500], R26 ;  /* 0x0125001a04007388 */ /* 0x0009e80000000400 */
[----:B0-----:R-:W2:Y:S01]  /*3d4a0*/  LDL.LU R24, [R1+0x374] ;  /* 0x0003740001187983 */ /* 0x001ea20000300800 */
[----:B-1----:R-:W2:Y:S03]  /*3d4b0*/  LDL.LU R25, [R1+0x370] ;  /* 0x0003700001197983 */ /* 0x002ea60000300800 */
[----:B----4-:R-:W4:Y:S01]  /*3d4c0*/  LDL.LU R26, [R1+0x36c] ;  /* 0x00036c00011a7983 */ /* 0x010f220000300800 */
        /* <DEDUP_REMOVED lines=8> */
[----:B------:R-:W-:Y:S02]  /*3d550*/  STS.U16 [R4+0x14580], R9 ;  /* 0x0145800904007388 */ /* 0x000fe40000000400 */
[----:B------:R-:W-:Y:S01]  /*3d560*/  STS.U16 [R4+0x14600], R10 ;  /* 0x0146000a04007388 */ /* 0x000fe20000000400 */
[----:B---3--:R-:W-:Y:S04]  /*3d570*/  STS.U16 [R4+0x14680], R11 ;  /* 0x0146800b04007388 */ /* 0x008fe80000000400 */
[----:B------:R-:W-:Y:S04]  /*3d580*/  STS.U16 [R4+0x14700], R12 ;  /* 0x0147000c04007388 */ /* 0x000fe80000000400 */
[----:B------:R0:W-:Y:S01]  /*3d590*/  STS.U16 [R4+0x14780], R27 ;  /* 0x0147801b04007388 */ /* 0x0001e20000000400 */
[----:B------:R-:W-:Y:S02]  /*3d5a0*/  STS.U16 [R4+0x16400], R16 ;  /* 0x0164001004007388 */ /* 0x000fe40000000400 */
[----:B------:R-:W-:Y:S02]  /*3d5b0*/  STS.U16 [R4+0x16480], R17 ;  /* 0x0164801104007388 */ /* 0x000fe40000000400 */
[----:B------:R-:W-:Y:S01]  /*3d5c0*/  STS.U16 [R4+0x16500], R18 ;  /* 0x0165001204007388 */ /* 0x000fe20000000400 */
[----:B------:R1:W-:Y:S04]  /*3d5d0*/  STS.U16 [R4+0x16580], R28 ;  /* 0x0165801c04007388 */ /* 0x0003e80000000400 */
[----:B0-----:R-:W3:Y:S04]  /*3d5e0*/  LDL.LU R27, [R1+0x368] ;  /* 0x00036800011b7983 */ /* 0x001ee80000300800 */
[----:B-1----:R-:W3:Y:S04]  /*3d5f0*/  LDL.LU R28, [R1+0x364] ;  /* 0x00036400011c7983 */ /* 0x002ee80000300800 */
[----:B------:R0:W-:Y:S04]  /*3d600*/  STS.U16 [R4+0x16600], R29 ;  /* 0x0166001d04007388 */ /* 0x0001e80000000400 */
[----:B0-----:R-:W3:Y:S04]  /*3d610*/  LDL.LU R29, [R1+0x270] ;  /* 0x00027000011d7983 */ /* 0x001ee80000300800 */
[----:B--2---:R0:W-:Y:S01]  /*3d620*/  STS.U16 [R4+0x16680], R0 ;  /* 0x0166800004007388 */ /* 0x0041e20000000400 */
[----:B------:R-:W-:Y:S02]  /*3d630*/  STS.U16 [R4+0x16700], R19 ;  /* 0x0167001304007388 */ /* 0x000fe40000000400 */
[----:B------:R-:W-:Y:S02]  /*3d640*/  STS.U16 [R4+0x16780], R20 ;  /* 0x0167801404007388 */ /* 0x000fe40000000400 */
[----:B------:R-:W-:Y:S01]  /*3d650*/  STS.U16 [R4+0x18400], R21 ;  /* 0x0184001504007388 */ /* 0x000fe20000000400 */
[----:B0-----:R-:W2:Y:S01]  /*3d660*/  LDL.LU R0, [R1+0x26c] ;  /* 0x00026c0001007983 */ /* 0x001ea20000300800 */
[----:B------:R-:W2:Y:S02]  /*3d670*/  LDL.LU R13, [R1+0x268] ;  /* 0x00026800010d7983 */ /* 0x000ea40000300800 */
[----:B------:R-:W2:Y:S02]  /*3d680*/  LDL.LU R15, [R1+0x264] ;  /* 0x00026400010f7983 */ /* 0x000ea40000300800 */
[----:B------:R-:W2:Y:S01]  /*3d690*/  LDL.LU R14, [R1+0x260] ;  /* 0x00026000010e7983 */ /* 0x000ea20000300800 */
[----:B------:R-:W2:Y:S01]  /*3d6a0*/  LDL.LU R3, [R1+0x25c] ;  /* 0x00025c0001037983 */ /* 0x000ea20000300800 */
[----:B------:R-:W2:Y:S02]  /*3d6b0*/  LDL.LU R5, [R1+0x258] ;  /* 0x0002580001057983 */ /* 0x000ea40000300800 */
[----:B------:R-:W2:Y:S02]  /*3d6c0*/  LDL.LU R6, [R1+0x254] ;  /* 0x0002540001067983 */ /* 0x000ea40000300800 */
[----:B------:R-:W2:Y:S01]  /*3d6d0*/  LDL.LU R7, [R1+0x160] ;  /* 0x0001600001077983 */ /* 0x000ea20000300800 */
[----:B------:R-:W-:Y:S04]  /*3d6e0*/  STS.U16 [R4+0x18480], R22 ;  /* 0x0184801604007388 */ /* 0x000fe80000000400 */
[----:B------:R-:W2:Y:S01]  /*3d6f0*/  LDL.LU R8, [R1+0x15c] ;  /* 0x00015c0001087983 */ /* 0x000ea20000300800 */
[----:B------:R-:W-:Y:S02]  /*3d700*/  STS.U16 [R4+0x18500], R23 ;  /* 0x0185001704007388 */ /* 0x000fe40000000400 */
[----:B------:R-:W2:Y:S02]  /*3d710*/  LDL.LU R9, [R1+0x158] ;  /* 0x0001580001097983 */ /* 0x000ea40000300800 */
[----:B------:R-:W-:Y:S01]  /*3d720*/  STS.U16 [R4+0x18580], R24 ;  /* 0x0185801804007388 */ /* 0x000fe20000000400 */
[----:B------:R-:W2:Y:S04]  /*3d730*/  LDL.LU R10, [R1+0x154] ;  /* 0x00015400010a7983 */ /* 0x000ea80000300800 */
[----:B------:R-:W-:Y:S01]  /*3d740*/  STS.U16 [R4+0x18600], R25 ;  /* 0x0186001904007388 */ /* 0x000fe20000000400 */
[----:B------:R-:W2:Y:S02]  /*3d750*/  LDL.LU R11, [R1+0x150] ;  /* 0x00015000010b7983 */ /* 0x000ea40000300800 */
[----:B----4-:R0:W-:Y:S02]  /*3d760*/  STS.U16 [R4+0x18680], R26 ;  /* 0x0186801a04007388 */ /* 0x0101e40000000400 */
[----:B------:R-:W4:Y:S01]  /*3d770*/  LDL.LU R12, [R1+0x14c] ;  /* 0x00014c00010c7983 */ /* 0x000f220000300800 */
[----:B0-----:R-:W4:Y:S01]  /*3d780*/  LDL.LU R26, [R1+0x148] ;  /* 0x00014800011a7983 */ /* 0x001f220000300800 */
[----:B------:R-:W4:Y:S02]  /*3d790*/  LDL.LU R16, [R1+0x144] ;  /* 0x0001440001107983 */ /* 0x000f240000300800 */
[----:B------:R-:W4:Y:S02]  /*3d7a0*/  LDL.LU R17, [R1+0x60] ;  /* 0x0000600001117983 */ /* 0x000f240000300800 */
[----:B------:R-:W4:Y:S01]  /*3d7b0*/  LDL.LU R18, [R1+0x5c] ;  /* 0x00005c0001127983 */ /* 0x000f220000300800 */
[----:B------:R-:W4:Y:S01]  /*3d7c0*/  LDL.LU R19, [R1+0x58] ;  /* 0x0000580001137983 */ /* 0x000f220000300800 */
[----:B------:R-:W4:Y:S02]  /*3d7d0*/  LDL.LU R20, [R1+0x54] ;  /* 0x0000540001147983 */ /* 0x000f240000300800 */
[----:B------:R-:W4:Y:S02]  /*3d7e0*/  LDL.LU R21, [R1+0x50] ;  /* 0x0000500001157983 */ /* 0x000f240000300800 */
[----:B------:R-:W4:Y:S01]  /*3d7f0*/  LDL.LU R22, [R1+0x4c] ;  /* 0x00004c0001167983 */ /* 0x000f220000300800 */
[----:B------:R-:W4:Y:S01]  /*3d800*/  LDL.LU R23, [R1+0x48] ;  /* 0x0000480001177983 */ /* 0x000f220000300800 */
[----:B------:R-:W4:Y:S02]  /*3d810*/  LDL.LU R24, [R1+0x44] ;  /* 0x0000440001187983 */ /* 0x000f240000300800 */
[----:B------:R-:W4:Y:S01]  /*3d820*/  LDL.LU R25, [R1+0x13ac] ;  /* 0x0013ac0001197983 */ /* 0x000f220000300800 */
[----:B---3--:R0:W-:Y:S04]  /*3d830*/  STS.U16 [R4+0x18700], R27 ;  /* 0x0187001b04007388 */ /* 0x0081e80000000400 */
        /* <DEDUP_REMOVED lines=15> */
[----:B0-----:R-:W2:Y:S04]  /*3d930*/  LDL.LU R0, [R1+0x139c] ;  /* 0x00139c0001007983 */ /* 0x001ea80000300800 */
[----:B------:R-:W-:Y:S01]  /*3d940*/  STS.U16 [R4+0x1c580], R10 ;  /* 0x01c5800a04007388 */ /* 0x000fe20000000400 */
[----:B------:R-:W-:Y:S03]  /*3d950*/  STS.U16 [R4+0x1c600], R11 ;  /* 0x01c6000b04007388 */ /* 0x000fe60000000400 */
[----:B----4-:R-:W-:Y:S04]  /*3d960*/  STS.U16 [R4+0x1c680], R12 ;  /* 0x01c6800c04007388 */ /* 0x010fe80000000400 */
[----:B------:R0:W-:Y:S04]  /*3d970*/  STS.U16 [R4+0x1c700], R26 ;  /* 0x01c7001a04007388 */ /* 0x0001e80000000400 */
[----:B0-----:R-:W0:Y:S01]  /*3d980*/  S2R R26, SR_TID.X ;  /* 0x00000000001a7919 */ /* 0x001e220000002100 */
        /* <DEDUP_REMOVED lines=8> */
[----:B------:R-:W-:Y:S01]  /*3da10*/  STS.U16 [R4+0x1e780], R24 ;  /* 0x01e7801804007388 */ /* 0x000fe20000000400 */
[----:B0-----:R-:W-:-:S05]  /*3da20*/  LOP3.LUT R26, R26, 0x3f, RZ, 0xc0, !PT ;  /* 0x0000003f1a1a7812 */ /* 0x001fca00078ec0ff */
[----:B------:R-:W-:-:S05]  /*3da30*/  IMAD.SHL.U32 R3, R26, 0x2, RZ ;  /* 0x000000021a037824 */ /* 0x000fca00078e00ff */
[----:B------:R-:W-:Y:S01]  /*3da40*/  LOP3.LUT R3, R3, 0x20, RZ, 0x3c, !PT ;  /* 0x0000002003037812 */ /* 0x000fe200078e3cff */
[----:B------:R-:W-:Y:S04]  /*3da50*/  STL [R1+0x38d0], R26 ;  /* 0x0038d01a01007387 */ /* 0x000fe80000100800 */
[----:B------:R-:W-:Y:S04]  /*3da60*/  STS.U16 [R3+0x800], R25 ;  /* 0x0008001903007388 */ /* 0x000fe80000000400 */
[----:B---3--:R-:W-:Y:S01]  /*3da70*/  STS.U16 [R3+0x880], R27 ;  /* 0x0008801b03007388 */ /* 0x008fe20000000400 */
[----:B------:R0:W-:Y:S03]  /*3da80*/  STS.U16 [R3+0x900], R28 ;  /* 0x0009001c03007388 */ /* 0x0001e60000000400 */
[----:B0-----:R-:W3:Y:S04]  /*3da90*/  LDL.LU R28, [R1+0x1394] ;  /* 0x00139400011c7983 */ /* 0x001ee80000300800 */
[----:B---3--:R0:W-:Y:S04]  /*3daa0*/  STL [R1+0x38e4], R28 ;  /* 0x0038e41c01007387 */ /* 0x0081e80000100800 */
[----:B0-----:R-:W3:Y:S01]  /*3dab0*/  LDL.LU R28, [R1+0x1398] ;  /* 0x00139800011c7983 */ /* 0x001ee20000300800 */
[----:B------:R-:W4:Y:S02]  /*3dac0*/  LDL.LU R26, [R1+0x12ac] ;  /* 0x0012ac00011a7983 */ /* 0x000f240000300800 */
[----:B------:R-:W-:Y:S02]  /*3dad0*/  STS.U16 [R3+0x980], R29 ;  /* 0x0009801d03007388 */ /* 0x000fe40000000400 */
[----:B--2---:R-:W-:Y:S01]  /*3dae0*/  STS.U16 [R3+0xa00], R0 ;  /* 0x000a000003007388 */ /* 0x004fe20000000400 */
[----:B----4-:R0:W-:Y:S04]  /*3daf0*/  STL [R1+0x38e0], R26 ;  /* 0x0038e01a01007387 */ /* 0x0101e80000100800 */
[----:B0-----:R-:W2:Y:S01]  /*3db00*/  LDL.LU R26, [R1+0x1390] ;  /* 0x00139000011a7983 */ /* 0x001ea20000300800 */
[----:B------:R-:W4:Y:S02]  /*3db10*/  LDL.LU R2, [R1+0x12a8] ;  /* 0x0012a80001027983 */ /* 0x000f240000300800 */
[----:B------:R-:W2:Y:S02]  /*3db20*/  LDL.LU R13, [R1+0x12a4] ;  /* 0x0012a400010d7983 */ /* 0x000ea40000300800 */
[----:B------:R-:W2:Y:S01]  /*3db30*/  LDL.LU R15, [R1+0x12a0] ;  /* 0x0012a000010f7983 */ /* 0x000ea20000300800 */
[----:B------:R-:W2:Y:S01]  /*3db40*/  LDL.LU R14, [R1+0x129c] ;  /* 0x00129c00010e7983 */ /* 0x000ea20000300800 */
[----:B------:R-:W2:Y:S02]  /*3db50*/  LDL.LU R4, [R1+0x1298] ;  /* 0x0012980001047983 */ /* 0x000ea40000300800 */
        /* <DEDUP_REMOVED lines=20> */
[----:B------:R-:W2:Y:S01]  /*3dca0*/  LDL.LU R0, [R1+0xfa4] ;  /* 0x000fa40001007983 */ /* 0x000ea20000300800 */
[----:B---3--:R0:W-:Y:S04]  /*3dcb0*/  STS.U16 [R3+0xa80], R28 ;  /* 0x000a801c03007388 */ /* 0x0081e80000000400 */
[----:B0-----:R-:W3:Y:S04]  /*3dcc0*/  LDL.LU R28, [R1+0x38e4] ;  /* 0x0038e400011c7983 */ /* 0x001ee80000300800 */
[----:B---3--:R0:W-:Y:S01]  /*3dcd0*/  STS.U16 [R3+0xb00], R28 ;  /* 0x000b001c03007388 */ /* 0x0081e20000000400 */
[----:B--2---:R1:W-:Y:S03]  /*3dce0*/  STS.U16 [R3+0xb80], R26 ;  /* 0x000b801a03007388 */ /* 0x0043e60000000400 */
[----:B0-----:R-:W2:Y:S01]  /*3dcf0*/  LDL.LU R28, [R1+0xfa0] ;  /* 0x000fa000011c7983 */ /* 0x001ea20000300800 */
[----:B-1----:R-:W3:Y:S03]  /*3dd00*/  LDL.LU R26, [R1+0x38e0] ;  /* 0x0038e000011a7983 */ /* 0x002ee60000300800 */
[----:B---3--:R-:W-:Y:S01]  /*3dd10*/  STS.U16 [R3+0x2800], R26 ;  /* 0x0028001a03007388 */ /* 0x008fe20000000400 */
[----:B----4-:R-:W-:Y:S02]  /*3dd20*/  STS.U16 [R3+0x2880], R2 ;  /* 0x0028800203007388 */ /* 0x010fe40000000400 */
        /* <DEDUP_REMOVED lines=23> */
[----:B------:R0:W-:Y:S02]  /*3dea0*/  STS.U16 [R3+0x8880], R29 ;  /* 0x0088801d03007388 */ /* 0x0001e40000000400 */
[----:B------:R1:W-:Y:S01]  /*3deb0*/  STS.U16 [R3+0x8900], R0 ;  /* 0x0089000003007388 */ /* 0x0003e20000000400 */
[----:B0-----:R-:W3:Y:S01]  /*3dec0*/  LDL.LU R29, [R1+0xf9c] ;  /* 0x000f9c00011d7983 */ /* 0x001ee20000300800 */
[----:B-1----:R-:W4:Y:S02]  /*3ded0*/  LDL.LU R0, [R1+0xf98] ;  /* 0x000f980001007983 */ /* 0x002f240000300800 */
[----:B------:R-:W3:Y:S02]  /*3dee0*/  LDL.LU R26, [R1+0xf90] ;  /* 0x000f9000011a7983 */ /* 0x000ee40000300800 */
[----:B--2---:R-:W-:Y:S01]  /*3def0*/  STS.U16 [R3+0x8980], R28 ;  /* 0x0089801c03007388 */ /* 0x004fe20000000400 */
[----:B---3--:R0:W-:Y:S04]  /*3df00*/  STL [R1+0x38dc], R26 ;  /* 0x0038dc1a01007387 */ /* 0x0081e80000100800 */
[----:B0-----:R-:W2:Y:S01]  /*3df10*/  LDL.LU R26, [R1+0xf94] ;  /* 0x000f9400011a7983 */ /* 0x001ea20000300800 */
[----:B------:R-:W3:Y:S02]  /*3df20*/  LDL.LU R2, [R1+0xeac] ;  /* 0x000eac0001027983 */ /* 0x000ee40000300800 */
[----:B------:R-:W3:Y:S02]  /*3df30*/  LDL.LU R13, [R1+0xea8] ;  /* 0x000ea800010d7983 */ /* 0x000ee40000300800 */
[----:B------:R-:W3:Y:S01]  /*3df40*/  LDL.LU R15, [R1+0xea4] ;  /* 0x000ea400010f7983 */ /* 0x000ee20000300800 */
[----:B------:R-:W3:Y:S01]  /*3df50*/  LDL.LU R14, [R1+0xea0] ;  /* 0x000ea000010e7983 */ /* 0x000ee20000300800 */
        /* <DEDUP_REMOVED lines=20> */
[----:B------:R-:W3:Y:S03]  /*3e0a0*/  LDL.LU R28, [R1+0xbac] ;  /* 0x000bac00011c7983 */ /* 0x000ee60000300800 */
[----:B------:R0:W-:Y:S01]  /*3e0b0*/  STS.U16 [R3+0x8a00], R29 ;  /* 0x008a001d03007388 */ /* 0x0001e20000000400 */
[----:B----4-:R1:W-:Y:S03]  /*3e0c0*/  STS.U16 [R3+0x8a80], R0 ;  /* 0x008a800003007388 */ /* 0x0103e60000000400 */
[----:B0-----:R-:W4:Y:S01]  /*3e0d0*/  LDL.LU R29, [R1+0xba8] ;  /* 0x000ba800011d7983 */ /* 0x001f220000300800 */
[----:B-1----:R-:W3:Y:S03]  /*3e0e0*/  LDL.LU R0, [R1+0xba4] ;  /* 0x000ba40001007983 */ /* 0x002ee60000300800 */
[----:B--2---:R0:W-:Y:S04]  /*3e0f0*/  STS.U16 [R3+0x8b00], R26 ;  /* 0x008b001a03007388 */ /* 0x0041e80000000400 */
[----:B0-----:R-:W2:Y:S04]  /*3e100*/  LDL.LU R26, [R1+0x38dc] ;  /* 0x0038dc00011a7983 */ /* 0x001ea80000300800 */
[----:B--2---:R-:W-:Y:S01]  /*3e110*/  STS.U16 [R3+0x8b80], R26 ;  /* 0x008b801a03007388 */ /* 0x004fe20000000400 */
[----:B---3--:R-:W-:Y:S02]  /*3e120*/  STS.U16 [R3+0xa800], R2 ;  /* 0x00a8000203007388 */ /* 0x008fe40000000400 */
        /* <DEDUP_REMOVED lines=22> */
[----:B------:R0:W-:Y:S01]  /*3e290*/  STS.U16 [R3+0xeb80], R27 ;  /* 0x00eb801b03007388 */ /* 0x0001e20000000400 */
[----:B------:R1:W-:Y:S03]  /*3e2a0*/  STS.U16 [R3+0x10800], R28 ;  /* 0x0108001c03007388 */ /* 0x0003e60000000400 */
[----:B0-----:R-:W2:Y:S01]  /*3e2b0*/  LDL.LU R27, [R1+0xba0] ;  /* 0x000ba000011b7983 */ /* 0x001ea20000300800 */
[----:B-1----:R-:W3:Y:S02]  /*3e2c0*/  LDL.LU R28, [R1+0xb9c] ;  /* 0x000b9c00011c7983 */ /* 0x002ee40000300800 */
[----:B------:R-:W2:Y:S02]  /*3e2d0*/  LDL.LU R26, [R1+0xb94] ;  /* 0x000b9400011a7983 */ /* 0x000ea40000300800 */
[----:B----4-:R-:W-:Y:S01]  /*3e2e0*/  STS.U16 [R3+0x10880], R29 ;  /* 0x0108801d03007388 */ /* 0x010fe20000000400 */
[----:B------:R-:W-:Y:S04]  /*3e2f0*/  STS.U16 [R3+0x10900], R0 ;  /* 0x0109000003007388 */ /* 0x000fe80000000400 */
[----:B--2---:R0:W-:Y:S04]  /*3e300*/  STL [R1+0x38d8], R26 ;  /* 0x0038d81a01007387 */ /* 0x0041e80000100800 */
        /* <DEDUP_REMOVED lines=25> */
[----:B------:R0:W-:Y:S01]  /*3e4a0*/  STS.U16 [R3+0x10980], R27 ;  /* 0x0109801b03007388 */ /* 0x0001e20000000400 */
[----:B------:R-:W4:Y:S02]  /*3e4b0*/  LDL.LU R25, [R1+0x444] ;  /* 0x0004440001197983 */ /* 0x000f240000300800 */
[----:B---3--:R1:W-:Y:S01]  /*3e4c0*/  STS.U16 [R3+0x10a00], R28 ;  /* 0x010a001c03007388 */ /* 0x0083e20000000400 */
[----:B0-----:R-:W3:Y:S01]  /*3e4d0*/  LDL.LU R27, [R1+0x360] ;  /* 0x00036000011b7983 */ /* 0x001ee20000300800 */
[----:B-1----:R-:W3:Y:S03]  /*3e4e0*/  LDL.LU R28, [R1+0x35c] ;  /* 0x00035c00011c7983 */ /* 0x002ee60000300800 */
[----:B--2---:R0:W-:Y:S04]  /*3e4f0*/  STS.U16 [R3+0x10a80], R26 ;  /* 0x010a801a03007388 */ /* 0x0041e80000000400 */
[----:B0-----:R-:W2:Y:S04]  /*3e500*/  LDL.LU R26, [R1+0x38d8] ;  /* 0x0038d800011a7983 */ /* 0x001ea80000300800 */
[----:B--2---:R-:W-:Y:S01]  /*3e510*/  STS.U16 [R3+0x10b00], R26 ;  /* 0x010b001a03007388 */ /* 0x004fe20000000400 */
        /* <DEDUP_REMOVED lines=22> */
[----:B------:R0:W-:Y:S01]  /*3e680*/  STS.U16 [R3+0x16a80], R29 ;  /* 0x016a801d03007388 */ /* 0x0001e20000000400 */
[----:B------:R1:W-:Y:S04]  /*3e690*/  STS.U16 [R3+0x16b00], R0 ;  /* 0x016b000003007388 */ /* 0x0003e80000000400 */
[----:B0-----:R-:W2:Y:S01]  /*3e6a0*/  LDL.LU R29, [R1+0x358] ;  /* 0x00035800011d7983 */ /* 0x001ea20000300800 */
[----:B-1----:R-:W4:Y:S02]  /*3e6b0*/  LDL.LU R0, [R1+0x354] ;  /* 0x0003540001007983 */ /* 0x002f240000300800 */
[----:B------:R-:W2:Y:S02]  /*3e6c0*/  LDL.LU R26, [R1+0x34c] ;  /* 0x00034c00011a7983 */ /* 0x000ea40000300800 */
[----:B------:R-:W-:Y:S01]  /*3e6d0*/  STS.U16 [R3+0x16b80], R25 ;  /* 0x016b801903007388 */ /* 0x000fe20000000400 */
[----:B---3--:R-:W-:Y:S04]  /*3e6e0*/  STS.U16 [R3+0x18800], R27 ;  /* 0x0188001b03007388 */ /* 0x008fe80000000400 */
[----:B--2---:R0:W-:Y:S04]  /*3e6f0*/  STL [R1+0x38d4], R26 ;  /* 0x0038d41a01007387 */ /* 0x0041e80000100800 */
        /* <DEDUP_REMOVED lines=24> */
[----:B------:R0:W-:Y:S04]  /*3e880*/  STS.U16 [R3+0x18880], R28 ;  /* 0x0188801c03007388 */ /* 0x0001e80000000400 */
[----:B------:R-:W3:Y:S01]  /*3e890*/  LDL.LU R27, [R1+0x2c] ;  /* 0x00002c00011b7983 */ /* 0x000ee20000300800 */
[----:B------:R1:W-:Y:S02]  /*3e8a0*/  STS.U16 [R3+0x18900], R29 ;  /* 0x0189001d03007388 */ /* 0x0003e40000000400 */
[----:B----4-:R4:W-:Y:S01]  /*3e8b0*/  STS.U16 [R3+0x18980], R0 ;  /* 0x0189800003007388 */ /* 0x0109e20000000400 */
[----:B0-----:R-:W3:Y:S01]  /*3e8c0*/  LDL.LU R28, [R1+0x28] ;  /* 0x00002800011c7983 */ /* 0x001ee20000300800 */
[----:B-1----:R-:W3:Y:S02]  /*3e8d0*/  LDL.LU R29, [R1+0x24] ;  /* 0x00002400011d7983 */ /* 0x002ee40000300800 */
[----:B----4-:R-:W4:Y:S01]  /*3e8e0*/  LDL.LU R0, [R1+0x138c] ;  /* 0x00138c0001007983 */ /* 0x010f220000300800 */
[----:B--2---:R0:W-:Y:S04]  /*3e8f0*/  STS.U16 [R3+0x18a00], R26 ;  /* 0x018a001a03007388 */ /* 0x0041e80000000400 */
[----:B0-----:R-:W2:Y:S04]  /*3e900*/  LDL.LU R26, [R1+0x38d4] ;  /* 0x0038d400011a7983 */ /* 0x001ea80000300800 */
[----:B--2---:R0:W-:Y:S01]  /*3e910*/  STS.U16 [R3+0x18a80], R26 ;  /* 0x018a801a03007388 */ /* 0x0041e20000000400 */
[----:B---3--:R-:W-:Y:S02]  /*3e920*/  STS.U16 [R3+0x18b00], R2 ;  /* 0x018b000203007388 */ /* 0x008fe40000000400 */
[----:B------:R1:W-:Y:S01]  /*3e930*/  STS.U16 [R3+0x18b80], R13 ;  /* 0x018b800d03007388 */ /* 0x0003e20000000400 */
[----:B0-----:R-:W2:Y:S01]  /*3e940*/  LDL.LU R26, [R1+0x38d0] ;  /* 0x0038d000011a7983 */ /* 0x001ea20000300800 */
[----:B-1----:R-:W3:Y:S03]  /*3e950*/  LDL.LU R13, [R1+0x137c] ;  /* 0x00137c00010d7983 */ /* 0x002ee60000300800 */
[----:B---3--:R0:W-:Y:S04]  /*3e960*/  STL [R1+0x38c4], R13 ;  /* 0x0038c40d01007387 */ /* 0x0081e80000100800 */
[----:B0-----:R-:W3:Y:S04]  /*3e970*/  LDL.LU R13, [R1+0x1380] ;  /* 0x00138000010d7983 */ /* 0x001ee80000300800 */
[----:B---3--:R0:W-:Y:S04]  /*3e980*/  STL [R1+0x38c8], R13 ;  /* 0x0038c80d01007387 */ /* 0x0081e80000100800 */
[----:B0-----:R-:W3:Y:S01]  /*3e990*/  LDL.LU R13, [R1+0x1384] ;  /* 0x00138400010d7983 */ /* 0x001ee20000300800 */
        /* <DEDUP_REMOVED lines=23> */
[----:B------:R-:W-:Y:S04]  /*3eb10*/  STS.U16 [R3+0x1eb80], R29 ;  /* 0x01eb801d03007388 */ /* 0x000fe80000000400 */
[----:B---3--:R0:W-:Y:S04]  /*3eb20*/  STL [R1+0x38cc], R13 ;  /* 0x0038cc0d01007387 */ /* 0x0081e80000100800 */
        /* <DEDUP_REMOVED lines=15> */
[----:B------:R-:W3:Y:S02]  /*3ec20*/  LDL.LU R18, [R1+0x1180] ;  /* 0x0011800001127983 */ /* 0x000ee40000300800 */
[----:B--2---:R-:W-:Y:S01]  /*3ec30*/  IMAD.SHL.U32 R2, R26, 0x2, RZ ;  /* 0x000000021a027824 */ /* 0x004fe200078e00ff */
[----:B------:R-:W2:Y:S01]  /*3ec40*/  LDL.LU R19, [R1+0x117c] ;  /* 0x00117c0001137983 */ /* 0x000ea20000300800 */
[----:B------:R-:W2:Y:S02]  /*3ec50*/  LDL.LU R20, [R1+0x1178] ;  /* 0x0011780001147983 */ /* 0x000ea40000300800 */
[----:B------:R-:W2:Y:S02]  /*3ec60*/  LDL.LU R21, [R1+0x1174] ;  /* 0x0011740001157983 */ /* 0x000ea40000300800 */
[----:B------:R-:W2:Y:S01]  /*3ec70*/  LDL.LU R22, [R1+0x1170] ;  /* 0x0011700001167983 */ /* 0x000ea20000300800 */
[----:B------:R-:W2:Y:S01]  /*3ec80*/  LDL.LU R23, [R1+0x108c] ;  /* 0x00108c0001177983 */ /* 0x000ea20000300800 */
[----:B------:R-:W-:Y:S01]  /*3ec90*/  LOP3.LUT R2, R2, 0x30, RZ, 0x3c, !PT ;  /* 0x0000003002027812 */ /* 0x000fe200078e3cff */
[----:B------:R-:W2:Y:S02]  /*3eca0*/  LDL.LU R24, [R1+0x1088] ;  /* 0x0010880001187983 */ /* 0x000ea40000300800 */
[----:B------:R-:W2:Y:S01]  /*3ecb0*/  LDL.LU R25, [R1+0x1084] ;  /* 0x0010840001197983 */ /* 0x000ea20000300800 */
[----:B------:R-:W2:Y:S01]  /*3ecc0*/  LDL.LU R26, [R1+0x1080] ;  /* 0x00108000011a7983 */ /* 0x000ea20000300800 */
[----:B------:R-:W2:Y:S02]  /*3ecd0*/  LDL.LU R27, [R1+0x107c] ;  /* 0x00107c00011b7983 */ /* 0x000ea40000300800 */
[----:B------:R-:W2:Y:S01]  /*3ece0*/  LDL.LU R28, [R1+0x1078] ;  /* 0x00107800011c7983 */ /* 0x000ea20000300800 */
[----:B----4-:R0:W-:Y:S01]  /*3ecf0*/  STS.U16 [R2+0xc00], R0 ;  /* 0x000c000002007388 */ /* 0x0101e20000000400 */
[----:B------:R-:W4:Y:S03]  /*3ed00*/  LDL.LU R29, [R1+0x1074] ;  /* 0x00107400011d7983 */ /* 0x000f260000300800 */
[----:B0-----:R-:W2:Y:S04]  /*3ed10*/  LDL.LU R0, [R1+0x1070] ;  /* 0x0010700001007983 */ /* 0x001ea80000300800 */
[----:B---3--:R0:W-:Y:S04]  /*3ed20*/  STS.U16 [R2+0xc80], R13 ;  /* 0x000c800d02007388 */ /* 0x0081e80000000400 */
[----:B0-----:R-:W3:Y:S04]  /*3ed30*/  LDL.LU R13, [R1+0x38cc] ;  /* 0x0038cc00010d7983 */ /* 0x001ee80000300800 */
[----:B---3--:R0:W-:Y:S04]  /*3ed40*/  STS.U16 [R2+0xd00], R13 ;  /* 0x000d000d02007388 */ /* 0x0081e80000000400 */
[----:B0-----:R-:W3:Y:S04]  /*3ed50*/  LDL.LU R13, [R1+0x38c8] ;  /* 0x0038c800010d7983 */ /* 0x001ee80000300800 */
[----:B---3--:R0:W-:Y:S04]  /*3ed60*/  STS.U16 [R2+0xd80], R13 ;  /* 0x000d800d02007388 */ /* 0x0081e80000000400 */
[----:B0-----:R-:W3:Y:S04]  /*3ed70*/  LDL.LU R13, [R1+0x38c4] ;  /* 0x0038c400010d7983 */ /* 0x001ee80000300800 */
[----:B---3--:R-:W-:Y:S01]  /*3ed80*/  STS.U16 [R2+0xe00], R13 ;  /* 0x000e000d02007388 */ /* 0x008fe20000000400 */
        /* <DEDUP_REMOVED lines=15> */
[----:B--2---:R-:W-:Y:S01]  /*3ee80*/  STS.U16 [R2+0x4e00], R19 ;  /* 0x004e001302007388 */ /* 0x004fe20000000400 */
        /* <DEDUP_REMOVED lines=9> */
[----:B----4-:R0:W-:Y:S02]  /*3ef20*/  STS.U16 [R2+0x6f00], R29 ;  /* 0x006f001d02007388 */ /* 0x0101e40000000400 */
[----:B0-----:R-:W2:Y:S01]  /*3ef30*/  LDL.LU R29, [R1+0xf8c] ;  /* 0x000f8c00011d7983 */ /* 0x001ea20000300800 */
[----:B------:R-:W3:Y:S03]  /*3ef40*/  LDL.LU R13, [R1+0xf80] ;  /* 0x000f8000010d7983 */ /* 0x000ee60000300800 */
[----:B---3--:R0:W-:Y:S04]  /*3ef50*/  STL [R1+0x38bc], R13 ;  /* 0x0038bc0d01007387 */ /* 0x0081e80000100800 */
[----:B0-----:R-:W3:Y:S01]  /*3ef60*/  LDL.LU R13, [R1+0xf84] ;  /* 0x000f8400010d7983 */ /* 0x001ee20000300800 */
[----:B------:R-:W-:Y:S03]  /*3ef70*/  STS.U16 [R2+0x6f80], R0 ;  /* 0x006f800002007388 */ /* 0x000fe60000000400 */
[----:B---3--:R0:W-:Y:S04]  /*3ef80*/  STL [R1+0x38c0], R13 ;  /* 0x0038c00d01007387 */ /* 0x0081e80000100800 */
[----:B0-----:R-:W3:Y:S01]  /*3ef90*/  LDL.LU R13, [R1+0xf88] ;  /* 0x000f8800010d7983 */ /* 0x001ee20000300800 */
        /* <DEDUP_REMOVED lines=24> */
[----:B------:R-:W4:Y:S03]  /*3f120*/  LDL.LU R0, [R1+0xc7c] ;  /* 0x000c7c0001007983 */ /* 0x000f260000300800 */
[----:B--2---:R0:W-:Y:S01]  /*3f130*/  STS.U16 [R2+0x8c00], R29 ;  /* 0x008c001d02007388 */ /* 0x0041e20000000400 */
[----:B------:R-:W2:Y:S03]  /*3f140*/  LDL.LU R28, [R1+0xc78] ;  /* 0x000c7800011c7983 */ /* 0x000ea60000300800 */
[----:B0-----:R-:W2:Y:S04]  /*3f150*/  LDL.LU R29, [R1+0xc74] ;  /* 0x000c7400011d7983 */ /* 0x001ea80000300800 */
[----:B---3--:R0:W-:Y:S04]  /*3f160*/  STS.U16 [R2+0x8c80], R13 ;  /* 0x008c800d02007388 */ /* 0x0081e80000000400 */
[----:B0-----:R-:W3:Y:S04]  /*3f170*/  LDL.LU R13, [R1+0x38c0] ;  /* 0x0038c000010d7983 */ /* 0x001ee80000300800 */
[----:B---3--:R0:W-:Y:S04]  /*3f180*/  STS.U16 [R2+0x8d00], R13 ;  /* 0x008d000d02007388 */ /* 0x0081e80000000400 */
[----:B0-----:R-:W3:Y:S04]  /*3f190*/  LDL.LU R13, [R1+0x38bc] ;  /* 0x0038bc00010d7983 */ /* 0x001ee80000300800 */
        /* <DEDUP_REMOVED lines=25> */
[----:B------:R0:W-:Y:S03]  /*3f330*/  STS.U16 [R2+0xee00], R0 ;  /* 0x00ee000002007388 */ /* 0x0001e60000000400 */
[----:B0-----:R-:W3:Y:S01]  /*3f340*/  LDL.LU R0, [R1+0xc70] ;  /* 0x000c700001007983 */ /* 0x001ee20000300800 */
[----:B------:R-:W4:Y:S03]  /*3f350*/  LDL.LU R13, [R1+0xb84] ;  /* 0x000b8400010d7983 */ /* 0x000f260000300800 */
[----:B----4-:R0:W-:Y:S04]  /*3f360*/  STL [R1+0x38b4], R13 ;  /* 0x0038b40d01007387 */ /* 0x0101e80000100800 */
[----:B0-----:R-:W4:Y:S01]  /*3f370*/  LDL.LU R13, [R1+0xb88] ;  /* 0x000b8800010d7983 */ /* 0x001f220000300800 */
[----:B--2---:R-:W-:Y:S02]  /*3f380*/  STS.U16 [R2+0xee80], R28 ;  /* 0x00ee801c02007388 */ /* 0x004fe40000000400 */
[----:B------:R-:W-:Y:S01]  /*3f390*/  STS.U16 [R2+0xef00], R29 ;  /* 0x00ef001d02007388 */ /* 0x000fe20000000400 */
[----:B----4-:R0:W-:Y:S04]  /*3f3a0*/  STL [R1+0x38b8], R13 ;  /* 0x0038b80d01007387 */ /* 0x0101e80000100800 */
        /* <DEDUP_REMOVED lines=26> */
[----:B---3--:R0:W-:Y:S01]  /*3f550*/  STS.U16 [R2+0xef80], R0 ;  /* 0x00ef800002007388 */ /* 0x0081e20000000400 */
[----:B------:R-:W3:Y:S03]  /*3f560*/  LDL.LU R28, [R1+0x430] ;  /* 0x00043000011c7983 */ /* 0x000ee60000300800 */
[----:B0-----:R-:W3:Y:S04]  /*3f570*/  LDL.LU R0, [R1+0x42c] ;  /* 0x00042c0001007983 */ /* 0x001ee80000300800 */
[----:B--2---:R0:W-:Y:S04]  /*3f580*/  STS.U16 [R2+0x10c00], R13 ;  /* 0x010c000d02007388 */ /* 0x0041e80000000400 */
[----:B0-----:R-:W2:Y:S04]  /*3f590*/  LDL.LU R13, [R1+0x38b8] ;  /* 0x0038b800010d7983 */ /* 0x001ea80000300800 */
        /* <DEDUP_REMOVED lines=25> */
[----:B------:R0:W-:Y:S02]  /*3f730*/  STS.U16 [R2+0x16c80], R29 ;  /* 0x016c801d02007388 */ /* 0x0001e40000000400 */
[----:B0-----:R-:W2:Y:S01]  /*3f740*/  LDL.LU R29, [R1+0x428] ;  /* 0x00042800011d7983 */ /* 0x001ea20000300800 */
[----:B------:R-:W4:Y:S03]  /*3f750*/  LDL.LU R13, [R1+0x33c] ;  /* 0x00033c00010d7983 */ /* 0x000f260000300800 */
[----:B----4-:R0:W-:Y:S04]  /*3f760*/  STL [R1+0x38ac], R13 ;  /* 0x0038ac0d01007387 */ /* 0x0101e80000100800 */
[----:B0-----:R-:W4:Y:S04]  /*3f770*/  LDL.LU R13, [R1+0x340] ;  /* 0x00034000010d7983 */ /* 0x001f280000300800 */
[----:B------:R-:W-:Y:S01]  /*3f780*/  STS.U16 [R2+0x16d00], R26 ;  /* 0x016d001a02007388 */ /* 0x000fe20000000400 */
[----:B------:R-:W-:Y:S02]  /*3f790*/  STS.U16 [R2+0x16d80], R27 ;  /* 0x016d801b02007388 */ /* 0x000fe40000000400 */
[----:B---3--:R-:W-:Y:S02]  /*3f7a0*/  STS.U16 [R2+0x16e00], R28 ;  /* 0x016e001c02007388 */ /* 0x008fe40000000400 */
[----:B------:R-:W-:Y:S01]  /*3f7b0*/  STS.U16 [R2+0x16e80], R0 ;  /* 0x016e800002007388 */ /* 0x000fe20000000400 */
[----:B----4-:R0:W-:Y:S04]  /*3f7c0*/  STL [R1+0x38b0], R13 ;  /* 0x0038b00d01007387 */ /* 0x0101e80000100800 */
        /* <DEDUP_REMOVED lines=33> */
[----:B---3--:R0:W-:Y:S04]  /*3f9e0*/  STS.U16 [R2+0x18c80], R13 ;  /* 0x018c800d02007388 */ /* 0x0081e80000000400 */
[----:B0-----:R-:W3:Y:S04]  /*3f9f0*/  LDL.LU R13, [R1+0x4] ;  /* 0x00000400010d7983 */ /* 0x001ee80000300800 */
[----:B---3--:R0:W-:Y:S04]  /*3fa00*/  STL [R1+0x38a4], R13 ;  /* 0x0038a40d01007387 */ /* 0x0081e80000100800 */
[----:B0-----:R-:W3:Y:S01]  /*3fa10*/  LDL.LU R13, [R1+0x8] ;  /* 0x00000800010d7983 */ /* 0x001ee20000300800 */
        /* <DEDUP_REMOVED lines=18> */
[----:B------:R-:W4:Y:S02]  /*3fb40*/  LDL.LU R15, [R1+0x136c] ;  /* 0x00136c00010f7983 */ /* 0x000f240000300800 */
[----:B------:R-:W-:Y:S02]  /*3fb50*/  STS.U16 [R2+0x1cd00], R20 ;  /* 0x01cd001402007388 */ /* 0x000fe40000000400 */
[----:B------:R-:W-:Y:S01]  /*3fb60*/  STS.U16 [R2+0x1cd80], R21 ;  /* 0x01cd801502007388 */ /* 0x000fe20000000400 */
[----:B------:R-:W-:Y:S01]  /*3fb70*/  STS.U16 [R2+0x1ce00], R22 ;  /* 0x01ce001602007388 */ /* 0x000fe20000000400 */
[----:B------:R-:W-:Y:S02]  /*3fb80*/  STS.U16 [R2+0x1ce80], R23 ;  /* 0x01ce801702007388 */ /* 0x000fe40000000400 */
[----:B------:R0:W-:Y:S02]  /*3fb90*/  STS.U16 [R2+0x1cf00], R0 ;  /* 0x01cf000002007388 */ /* 0x0001e40000000400 */
[----:B0-----:R-:W0:Y:S01]  /*3fba0*/  S2R R0, SR_TID.X ;  /* 0x0000000000007919 */ /* 0x001e220000002100 */
[----:B------:R-:W-:Y:S02]  /*3fbb0*/  STS.U16 [R2+0x1cf80], R24 ;  /* 0x01cf801802007388 */ /* 0x000fe40000000400 */
[----:B------:R-:W-:Y:S02]  /*3fbc0*/  STS.U16 [R2+0x1ec00], R25 ;  /* 0x01ec001902007388 */ /* 0x000fe40000000400 */
[----:B------:R-:W-:Y:S01]  /*3fbd0*/  STS.U16 [R2+0x1ec80], R26 ;  /* 0x01ec801a02007388 */ /* 0x000fe20000000400 */
[----:B------:R-:W-:Y:S01]  /*3fbe0*/  STS.U16 [R2+0x1ed00], R27 ;  /* 0x01ed001b02007388 */ /* 0x000fe20000000400 */
[----:B--2---:R-:W-:Y:S02]  /*3fbf0*/  STS.U16 [R2+0x1ed80], R28 ;  /* 0x01ed801c02007388 */ /* 0x004fe40000000400 */
[----:B------:R1:W-:Y:S01]  /*3fc00*/  STS.U16 [R2+0x1ee00], R29 ;  /* 0x01ee001d02007388 */ /* 0x0003e20000000400 */
[----:B0-----:R-:W-:-:S05]  /*3fc10*/  LOP3.LUT R0, R0, 0x3f, RZ, 0xc0, !PT ;  /* 0x0000003f00007812 */ /* 0x001fca00078ec0ff */
[C---:B-1----:R-:W-:Y:S01]  /*3fc20*/  IMAD.SHL.U32 R2, R0.reuse, 0x2, RZ ;  /* 0x0000000200027824 */ /* 0x042fe200078e00ff */
[----:B----4-:R0:W-:Y:S01]  /*3fc30*/  STL [R1+0x38a0], R15 ;  /* 0x0038a00f01007387 */ /* 0x0101e20000100800 */
[----:B------:R-:W2:Y:S02]  /*3fc40*/  LDL.LU R14, [R1+0x1368] ;  /* 0x00136800010e7983 */ /* 0x000ea40000300800 */
[----:B------:R-:W4:Y:S02]  /*3fc50*/  LDL.LU R3, [R1+0x1364] ;  /* 0x0013640001037983 */ /* 0x000f240000300800 */
        /* <DEDUP_REMOVED lines=14> */
[----:B0-----:R-:W-:-:S02]  /*3fd40*/  IMAD.SHL.U32 R15, R0, 0x2, RZ ;  /* 0x00000002000f7824 */ /* 0x001fc400078e00ff */
[----:B------:R-:W2:Y:S02]  /*3fd50*/  LDL.LU R21, [R1+0x1168] ;  /* 0x0011680001157983 */ /* 0x000ea40000300800 */
[----:B------:R-:W2:Y:S01]  /*3fd60*/  LDL.LU R22, [R1+0x1164] ;  /* 0x0011640001167983 */ /* 0x000ea20000300800 */
[----:B------:R-:W2:Y:S01]  /*3fd70*/  LDL.LU R23, [R1+0x1160] ;  /* 0x0011600001177983 */ /* 0x000ea20000300800 */
[----:B------:R-:W2:Y:S02]  /*3fd80*/  LDL.LU R24, [R1+0x115c] ;  /* 0x00115c0001187983 */ /* 0x000ea40000300800 */
[----:B------:R-:W2:Y:S01]  /*3fd90*/  LDL.LU R25, [R1+0x1158] ;  /* 0x0011580001197983 */ /* 0x000ea20000300800 */
[----:B------:R-:W-:Y:S01]  /*3fda0*/  LOP3.LUT R15, R15, 0x30, RZ, 0x3c, !PT ;  /* 0x000000300f0f7812 */ /* 0x000fe200078e3cff */
[----:B------:R-:W2:Y:S01]  /*3fdb0*/  LDL.LU R26, [R1+0x1154] ;  /* 0x00115400011a7983 */ /* 0x000ea20000300800 */
[----:B------:R-:W2:Y:S02]  /*3fdc0*/  LDL.LU R27, [R1+0x1150] ;  /* 0x00115000011b7983 */ /* 0x000ea40000300800 */
[----:B------:R-:W2:Y:S02]  /*3fdd0*/  LDL.LU R28, [R1+0x106c] ;  /* 0x00106c00011c7983 */ /* 0x000ea40000300800 */
[----:B------:R-:W2:Y:S01]  /*3fde0*/  LDL.LU R29, [R1+0x1068] ;  /* 0x00106800011d7983 */ /* 0x000ea20000300800 */
[----:B------:R-:W2:Y:S04]  /*3fdf0*/  LDL.LU R0, [R1+0x1064] ;  /* 0x0010640001007983 */ /* 0x000ea80000300800 */
[----:B---3--:R0:W-:Y:S04]  /*3fe00*/  STS.U16 [R15+0x1ee80], R13 ;  /* 0x01ee800d0f007388 */ /* 0x0081e80000000400 */
[----:B0-----:R-:W3:Y:S04]  /*3fe10*/  LDL.LU R13, [R1+0x38a8] ;  /* 0x0038a800010d7983 */ /* 0x001ee80000300800 */
[----:B---3--:R0:W-:Y:S04]  /*3fe20*/  STS.U16 [R15+0x1ef00], R13 ;  /* 0x01ef000d0f007388 */ /* 0x0081e80000000400 */
[----:B0-----:R-:W3:Y:S04]  /*3fe30*/  LDL.LU R13, [R1+0x38a4] ;  /* 0x0038a400010d7983 */ /* 0x001ee80000300800 */
[----:B---3--:R0:W-:Y:S04]  /*3fe40*/  STS.U16 [R15+0x1ef80], R13 ;  /* 0x01ef800d0f007388 */ /* 0x0081e80000000400 */
[----:B0-----:R-:W3:Y:S01]  /*3fe50*/  LDL.LU R15, [R1+0x38a0] ;  /* 0x0038a000010f7983 */ /* 0x001ee20000300800 */
[----:B------:R-:W2:Y:S03]  /*3fe60*/  LDL.LU R13, [R1+0x1054] ;  /* 0x00105400010d7983 */ /* 0x000ea60000300800 */
[----:B--2---:R0:W-:Y:S04]  /*3fe70*/  STL [R1+0x3894], R13 ;  /* 0x0038940d01007387 */ /* 0x0041e80000100800 */
[----:B0-----:R-:W2:Y:S04]  /*3fe80*/  LDL.LU R13, [R1+0x1058] ;  /* 0x00105800010d7983 */ /* 0x001ea80000300800 */
[----:B--2---:R0:W-:Y:S04]  /*3fe90*/  STL [R1+0x3898], R13 ;  /* 0x0038980d01007387 */ /* 0x0041e80000100800 */
[----:B0-----:R-:W2:Y:S01]  /*3fea0*/  LDL.LU R13, [R1+0x105c] ;  /* 0x00105c00010d7983 */ /* 0x001ea20000300800 */
[----:B------:R-:W-:-:S05]  /*3feb0*/  LOP3.LUT R2, R2, 0x40, RZ, 0x3c, !PT ;  /* 0x0000004002027812 */ /* 0x000fca00078e3cff */
[----:B---3--:R-:W-:Y:S01]  /*3fec0*/  STS.U16 [R2+0x1000], R15 ;  /* 0x0010000f02007388 */ /* 0x008fe20000000400 */
[----:B------:R-:W-:Y:S02]  /*3fed0*/  STS.U16 [R2+0x1080], R14 ;  /* 0x0010800e02007388 */ /* 0x000fe40000000400 */
[----:B----4-:R-:W-:Y:S02]  /*3fee0*/  STS.U16 [R2+0x1100], R3 ;  /* 0x0011000302007388 */ /* 0x010fe40000000400 */
        /* <DEDUP_REMOVED lines=8> */
[----:B--2---:R0:W-:Y:S04]  /*3ff70*/  STL [R1+0x389c], R13 ;  /* 0x00389c0d01007387 */ /* 0x0041e80000100800 */
[----:B0-----:R-:W2:Y:S01]  /*3ff80*/  LDL.LU R13, [R1+0x1060] ;  /* 0x00106000010d7983 */ /* 0x001ea20000300800 */
[----:B------:R-:W3:Y:S02]  /*3ff90*/  LDL.LU R15, [R1+0x1050] ;  /* 0x00105000010f7983 */ /* 0x000ee40000300800 */
[----:B------:R-:W4:Y:S02]  /*3ffa0*/  LDL.LU R14, [R1+0xf6c] ;  /* 0x000f6c00010e7983 */ /* 0x000f240000300800 */
[----:B------:R-:W3:Y:S01]  /*3ffb0*/  LDL.LU R3, [R1+0xf68] ;  /* 0x000f680001037983 */ /* 0x000ee20000300800 */
[----:B------:R-:W3:Y:S01]  /*3ffc0*/  LDL.LU R4, [R1+0xf64] ;  /* 0x000f640001047983 */ /* 0x000ee20000300800 */
[----:B------:R-:W3:Y:S02]  /*3ffd0*/  LDL.LU R5, [R1+0xf60] ;  /* 0x000f600001057983 */ /* 0x000ee40000300800 */
[----:B------:R-:W3:Y:S02]  /*3ffe0*/  LDL.LU R6, [R1+0xf5c] ;  /* 0x000f5c0001067983 */ /* 0x000ee40000300800 */
[----:B------:R-:W3:Y:S01]  /*3fff0*/  LDL.LU R7, [R1+0xf58] ;  /* 0x000f580001077983 */ /* 0x000ee20000300800 */
[----:B------:R-:W3:Y:S01]  /*40000*/  LDL.LU R8, [R1+0xf54] ;  /* 0x000f540001087983 */ /* 0x000ee20000300800 */
[----:B------:R-:W3:Y:S02]  /*40010*/  LDL.LU R9, [R1+0xf50] ;  /* 0x000f500001097983 */ /* 0x000ee40000300800 */
[----:B------:R-:W3:Y:S01]  /*40020*/  LDL.LU R10, [R1+0xe6c] ;  /* 0x000e6c00010a7983 */ /* 0x000ee20000300800 */
[----:B------:R0:W-:Y:S01]  /*40030*/  STS.U16 [R2+0x3180], R12 ;  /* 0x0031800c02007388 */ /* 0x0001e20000000400 */
[----:B------:R-:W3:Y:S02]  /*40040*/  LDL.LU R11, [R1+0xe68] ;  /* 0x000e6800010b7983 */ /* 0x000ee40000300800 */
[----:B------:R1:W-:Y:S02]  /*40050*/  STS.U16 [R2+0x3200], R16 ;  /* 0x0032001002007388 */ /* 0x0003e40000000400 */
[----:B------:R1:W-:Y:S01]  /*40060*/  STS.U16 [R2+0x3280], R17 ;  /* 0x0032801102007388 */ /* 0x0003e20000000400 */
[----:B------:R1:W-:Y:S01]  /*40070*/  STS.U16 [R2+0x3300], R18 ;  /* 0x0033001202007388 */ /* 0x0003e20000000400 */
[----:B------:R1:W-:Y:S02]  /*40080*/  STS.U16 [R2+0x3380], R19 ;  /* 0x0033801302007388 */ /* 0x0003e40000000400 */
[----:B------:R1:W-:Y:S01]  /*40090*/  STS.U16 [R2+0x5000], R20 ;  /* 0x0050001402007388 */ /* 0x0003e20000000400 */
[----:B0-----:R-:W3:Y:S01]  /*400a0*/  LDL.LU R12, [R1+0xe64] ;  /* 0x000e6400010c7983 */ /* 0x001ee20000300800 */
[----:B-1----:R-:W3:Y:S03]  /*400b0*/  LDL.LU R16, [R1+0xe60] ;  /* 0x000e600001107983 */ /* 0x002ee60000300800 */
[----:B------:R-:W3:Y:S04]  /*400c0*/  LDL.LU R17, [R1+0xe5c] ;  /* 0x000e5c0001117983 */ /* 0x000ee80000300800 */
[----:B------:R-:W3:Y:S01]  /*400d0*/  LDL.LU R18, [R1+0xe58] ;  /* 0x000e580001127983 */ /* 0x000ee20000300800 */
[----:B------:R-:W3:Y:S02]  /*400e0*/  LDL.LU R19, [R1+0xe54] ;  /* 0x000e540001137983 */ /* 0x000ee40000300800 */
[----:B------:R0:W-:Y:S02]  /*400f0*/  STS.U16 [R2+0x5080], R21 ;  /* 0x0050801502007388 */ /* 0x0001e40000000400 */
[----:B------:R-:W3:Y:S01]  /*40100*/  LDL.LU R20, [R1+0xe50] ;  /* 0x000e500001147983 */ /* 0x000ee20000300800 */
[----:B------:R1:W-:Y:S01]  /*40110*/  STS.U16 [R2+0x5100], R22 ;  /* 0x0051001602007388 */ /* 0x0003e20000000400 */
[----:B------:R1:W-:Y:S02]  /*40120*/  STS.U16 [R2+0x5180], R23 ;  /* 0x0051801702007388 */ /* 0x0003e40000000400 */
[----:B------:R1:W-:Y:S02]  /*40130*/  STS.U16 [R2+0x5200], R24 ;  /* 0x0052001802007388 */ /* 0x0003e40000000400 */
[----:B------:R1:W-:Y:S01]  /*40140*/  STS.U16 [R2+0x5280], R25 ;  /* 0x0052801902007388 */ /* 0x0003e20000000400 */
[----:B------:R1:W-:Y:S04]  /*40150*/  STS.U16 [R2+0x5300], R26 ;  /* 0x0053001a02007388 */ /* 0x0003e80000000400 */
        /* <DEDUP_REMOVED lines=9> */
[----:B------:R1:W-:Y:S01]  /*401f0*/  STS.U16 [R2+0x7100], R0 ;  /* 0x0071000002007388 */ /* 0x0003e20000000400 */
[----:B0-----:R-:W3:Y:S01]  /*40200*/  LDL.LU R27, [R1+0xd54] ;  /* 0x000d5400011b7983 */ /* 0x001ee20000300800 */
[----:B-1----:R-:W3:Y:S02]  /*40210*/  LDL.LU R28, [R1+0xd50] ;  /* 0x000d5000011c7983 */ /* 0x002ee40000300800 */
[----:B------:R-:W3:Y:S01]  /*40220*/  LDL.LU R29, [R1+0xc6c] ;  /* 0x000c6c00011d7983 */ /* 0x000ee20000300800 */
[----:B------:R-:W3:Y:S04]  /*40230*/  LDL.LU R0, [R1+0xc68] ;  /* 0x000c680001007983 */ /* 0x000ee80000300800 */
[----:B--2---:R0:W-:Y:S04]  /*40240*/  STS.U16 [R2+0x7180], R13 ;  /* 0x0071800d02007388 */ /* 0x0041e80000000400 */
[----:B0-----:R-:W2:Y:S04]  /*40250*/  LDL.LU R13, [R1+0x389c] ;  /* 0x00389c00010d7983 */ /* 0x001ea80000300800 */
[----:B--2---:R0:W-:Y:S04]  /*40260*/  STS.U16 [R2+0x7200], R13 ;  /* 0x0072000d02007388 */ /* 0x0041e80000000400 */
[----:B0-----:R-:W2:Y:S04]  /*40270*/  LDL.LU R13, [R1+0x3898] ;  /* 0x00389800010d7983 */ /* 0x001ea80000300800 */
[----:B--2---:R0:W-:Y:S04]  /*40280*/  STS.U16 [R2+0x7280], R13 ;  /* 0x0072800d02007388 */ /* 0x0041e80000000400 */
[----:B0-----:R-:W2:Y:S04]  /*40290*/  LDL.LU R13, [R1+0x3894] ;  /* 0x00389400010d7983 */ /* 0x001ea80000300800 */
[----:B--2---:R0:W-:Y:S04]  /*402a0*/  STS.U16 [R2+0x7300], R13 ;  /* 0x0073000d02007388 */ /* 0x0041e80000000400 */
[----:B0-----:R-:W2:Y:S04]  /*402b0*/  LDL.LU R13, [R1+0xc58] ;  /* 0x000c5800010d7983 */ /* 0x001ea80000300800 */
[----:B--2---:R0:W-:Y:S04]  /*402c0*/  STL [R1+0x3888], R13 ;  /* 0x0038880d01007387 */ /* 0x0041e80000100800 */
[----:B0-----:R-:W2:Y:S04]  /*402d0*/  LDL.LU R13, [R1+0xc5c] ;  /* 0x000c5c00010d7983 */ /* 0x001ea80000300800 */
[----:B--2---:R0:W-:Y:S04]  /*402e0*/  STL [R1+0x388c], R13 ;  /* 0x00388c0d01007387 */ /* 0x0041e80000100800 */
[----:B0-----:R-:W2:Y:S01]  /*402f0*/  LDL.LU R13, [R1+0xc60] ;  /* 0x000c6000010d7983 */ /* 0x001ea20000300800 */
[----:B---3--:R-:W-:Y:S02]  /*40300*/  STS.U16 [R2+0x7380], R15 ;  /* 0x0073800f02007388 */ /* 0x008fe40000000400 */
        /* <DEDUP_REMOVED lines=25> */
[----:B------:R-:W3:Y:S04]  /*404a0*/  LDL.LU R12, [R1+0xa64] ;  /* 0x000a6400010c7983 */ /* 0x000ee80000300800 */
        /* <DEDUP_REMOVED lines=26> */
[----:B------:R1:W-:Y:S04]  /*40650*/  STS.U16 [R2+0xf080], R0 ;  /* 0x00f0800002007388 */ /* 0x0003e80000000400 */
[----:B0-----:R-:W3:Y:S01]  /*40660*/  LDL.LU R29, [R1+0x94c] ;  /* 0x00094c00011d7983 */ /* 0x001ee20000300800 */
[----:B-1----:R-:W3:Y:S03]  /*40670*/  LDL.LU R0, [R1+0x420] ;  /* 0x0004200001007983 */ /* 0x002ee60000300800 */
[----:B--2---:R0:W-:Y:S04]  /*40680*/  STS.U16 [R2+0xf100], R13 ;  /* 0x00f1000d02007388 */ /* 0x0041e80000000400 */
[----:B0-----:R-:W2:Y:S04]  /*40690*/  LDL.LU R13, [R1+0x3890] ;  /* 0x00389000010d7983 */ /* 0x001ea80000300800 */
[----:B--2---:R0:W-:Y:S04]  /*406a0*/  STS.U16 [R2+0xf180], R13 ;  /* 0x00f1800d02007388 */ /* 0x0041e80000000400 */
[----:B0-----:R-:W2:Y:S04]  /*406b0*/  LDL.LU R13, [R1+0x388c] ;  /* 0x00388c00010d7983 */ /* 0x001ea80000300800 */
[----:B--2---:R0:W-:Y:S04]  /*406c0*/  STS.U16 [R2+0xf200], R13 ;  /* 0x00f2000d02007388 */ /* 0x0041e80000000400 */
[----:B0-----:R-:W2:Y:S04]  /*406d0*/  LDL.LU R13, [R1+0x3888] ;  /* 0x00388800010d7983 */ /* 0x001ea80000300800 */
[----:B--2---:R-:W-:Y:S01]  /*406e0*/  STS.U16 [R2+0xf280], R13 ;  /* 0x00f2800d02007388 */ /* 0x004fe20000000400 */
[----:B---3--:R-:W-:Y:S02]  /*406f0*/  STS.U16 [R2+0xf300], R15 ;  /* 0x00f3000f02007388 */ /* 0x008fe40000000400 */
[----:B----4-:R-:W-:Y:S02]  /*40700*/  STS.U16 [R2+0xf380], R14 ;  /* 0x00f3800e02007388 */ /* 0x010fe40000000400 */
[----:B------:R0:W-:Y:S02]  /*40710*/  STS.U16 [R2+0x11000], R3 ;  /* 0x0110000302007388 */ /* 0x0001e40000000400 */
[----:B0-----:R-:W2:Y:S04]  /*40720*/  LDL.LU R3, [R1+0x410] ;  /* 0x0004100001037983 */ /* 0x001ea80000300800 */
[----:B--2---:R0:W-:Y:S04]  /*40730*/  STL [R1+0x387c], R3 ;  /* 0x00387c0301007387 */ /* 0x0041e80000100800 */
[----:B0-----:R-:W2:Y:S04]  /*40740*/  LDL.LU R3, [R1+0x414] ;  /* 0x0004140001037983 */ /* 0x001ea80000300800 */
[----:B--2---:R0:W-:Y:S04]  /*40750*/  STL [R1+0x3880], R3 ;  /* 0x0038800301007387 */ /* 0x0041e80000100800 */
[----:B0-----:R-:W2:Y:S04]  /*40760*/  LDL.LU R3, [R1+0x418] ;  /* 0x0004180001037983 */ /* 0x001ea80000300800 */
        /* <DEDUP_REMOVED lines=21> */
[----:B--2---:R0:W-:Y:S04]  /*408c0*/  STL [R1+0x3884], R3 ;  /* 0x0038840301007387 */ /* 0x0041e80000100800 */
[----:B0-----:R-:W2:Y:S01]  /*408d0*/  LDL.LU R3, [R1+0x41c] ;  /* 0x00041c0001037983 */ /* 0x001ea20000300800 */
[----:B------:R-:W3:Y:S02]  /*408e0*/  LDL.LU R23, [R1+0x40c] ;  /* 0x00040c0001177983 */ /* 0x000ee40000300800 */
[----:B------:R-:W4:Y:S02]  /*408f0*/  LDL.LU R24, [R1+0x408] ;  /* 0x0004080001187983 */ /* 0x000f240000300800 */
[----:B------:R-:W3:Y:S01]  /*40900*/  LDL.LU R25, [R1+0x404] ;  /* 0x0004040001197983 */ /* 0x000ee20000300800 */
[----:B------:R-:W3:Y:S04]  /*40910*/  LDL.LU R26, [R1+0x314] ;  /* 0x00031400011a7983 */ /* 0x000ee80000300800 */
[----:B------:R0:W-:Y:S01]  /*40920*/  STS.U16 [R2+0x15300], R28 ;  /* 0x0153001c02007388 */ /* 0x0001e20000000400 */
[----:B------:R-:W3:Y:S02]  /*40930*/  LDL.LU R27, [R1+0x30c] ;  /* 0x00030c00011b7983 */ /* 0x000ee40000300800 */
[----:B------:R1:W-:Y:S02]  /*40940*/  STS.U16 [R2+0x15380], R29 ;  /* 0x0153801d02007388 */ /* 0x0003e40000000400 */
[----:B------:R1:W-:Y:S01]  /*40950*/  STS.U16 [R2+0x17000], R0 ;  /* 0x0170000002007388 */ /* 0x0003e20000000400 */
[----:B0-----:R-:W3:Y:S01]  /*40960*/  LDL.LU R28, [R1+0x308] ;  /* 0x00030800011c7983 */ /* 0x001ee20000300800 */
[----:B-1----:R-:W3:Y:S02]  /*40970*/  LDL.LU R29, [R1+0x304] ;  /* 0x00030400011d7983 */ /* 0x002ee40000300800 */
        /* <DEDUP_REMOVED lines=20> */
[----:B--2---:R0:W-:Y:S04]  /*40ac0*/  STS.U16 [R2+0x17080], R3 ;  /* 0x0170800302007388 */ /* 0x0041e80000000400 */
[----:B0-----:R-:W2:Y:S04]  /*40ad0*/  LDL.LU R3, [R1+0x3884] ;  /* 0x0038840001037983 */ /* 0x001ea80000300800 */
[----:B--2---:R0:W-:Y:S04]  /*40ae0*/  STS.U16 [R2+0x17100], R3 ;  /* 0x0171000302007388 */ /* 0x0041e80000000400 */
[----:B0-----:R-:W2:Y:S04]  /*40af0*/  LDL.LU R3, [R1+0x3880] ;  /* 0x0038800001037983 */ /* 0x001ea80000300800 */
[----:B--2---:R0:W-:Y:S04]  /*40b00*/  STS.U16 [R2+0x17180], R3 ;  /* 0x0171800302007388 */ /* 0x0041e80000000400 */
[----:B0-----:R-:W2:Y:S04]  /*40b10*/  LDL.LU R3, [R1+0x387c] ;  /* 0x00387c0001037983 */ /* 0x001ea80000300800 */
[----:B--2---:R0:W-:Y:S01]  /*40b20*/  STS.U16 [R2+0x17200], R3 ;  /* 0x0172000302007388 */ /* 0x0041e20000000400 */
[----:B---3--:R1:W-:Y:S02]  /*40b30*/  STS.U16 [R2+0x17280], R23 ;  /* 0x0172801702007388 */ /* 0x0083e40000000400 */
[----:B----4-:R2:W-:Y:S02]  /*40b40*/  STS.U16 [R2+0x17300], R24 ;  /* 0x0173001802007388 */ /* 0x0105e40000000400 */
[----:B------:R3:W-:Y:S01]  /*40b50*/  STS.U16 [R2+0x17380], R25 ;  /* 0x0173801902007388 */ /* 0x0007e20000000400 */
[----:B------:R3:W-:Y:S01]  /*40b60*/  STS.U16 [R2+0x19000], R26 ;  /* 0x0190001a02007388 */ /* 0x0007e20000000400 */
[----:B------:R3:W-:Y:S03]  /*40b70*/  STS.U16 [R2+0x19080], R27 ;  /* 0x0190801b02007388 */ /* 0x0007e60000000400 */
[----:B0-----:R-:W4:Y:S01]  /*40b80*/  LDL.LU R3, [R1+0x3878] ;  /* 0x0038780001037983 */ /* 0x001f220000300800 */
[----:B-1----:R-:W4:Y:S02]  /*40b90*/  LDL.LU R23, [R1+0x3874] ;  /* 0x0038740001177983 */ /* 0x002f240000300800 */
[----:B--2---:R-:W2:Y:S02]  /*40ba0*/  LDL.LU R24, [R1+0x3870] ;  /* 0x0038700001187983 */ /* 0x004ea40000300800 */
[----:B---3--:R-:W3:Y:S01]  /*40bb0*/  LDL.LU R25, [R1+0x386c] ;  /* 0x00386c0001197983 */ /* 0x008ee20000300800 */
[----:B------:R-:W2:Y:S01]  /*40bc0*/  LDL.LU R26, [R1+0x3868] ;  /* 0x00386800011a7983 */ /* 0x000ea20000300800 */
[----:B------:R-:W2:Y:S03]  /*40bd0*/  LDL.LU R27, [R1+0x3864] ;  /* 0x00386400011b7983 */ /* 0x000ea60000300800 */
[----:B------:R0:W-:Y:S01]  /*40be0*/  STS.U16 [R2+0x19100], R28 ;  /* 0x0191001c02007388 */ /* 0x0001e20000000400 */
[----:B------:R1:W-:Y:S02]  /*40bf0*/  STS.U16 [R2+0x19180], R29 ;  /* 0x0191801d02007388 */ /* 0x0003e40000000400 */
[----:B------:R1:W-:Y:S01]  /*40c00*/  STS.U16 [R2+0x19200], R0 ;  /* 0x0192000002007388 */ /* 0x0003e20000000400 */
[----:B0-----:R-:W2:Y:S01]  /*40c10*/  LDL.LU R28, [R1+0x3860] ;  /* 0x00386000011c7983 */ /* 0x001ea20000300800 */
[----:B-1----:R-:W2:Y:S02]  /*40c20*/  LDL.LU R29, [R1+0x385c] ;  /* 0x00385c00011d7983 */ /* 0x002ea40000300800 */
[----:B------:R-:W3:Y:S02]  /*40c30*/  LDL.LU R0, [R1+0x3858] ;  /* 0x0038580001007983 */ /* 0x000ee40000300800 */
        /* <DEDUP_REMOVED lines=19> */
[----:B--2---:R-:W-:Y:S04]  /*40d70*/  STL [R1+0x3768], R29 ;  /* 0x0037681d01007387 */ /* 0x004fe80000100800 */
[----:B---3--:R-:W-:Y:S01]  /*40d80*/  STS.U16 [R2+0x1f000], R0 ;  /* 0x01f0000002007388 */ /* 0x008fe20000000400 */
[----:B------:R-:W-:Y:S02]  /*40d90*/  STS.U16 [R2+0x1f080], R29 ;  /* 0x01f0801d02007388 */ /* 0x000fe40000000400 */
[----:B------:R-:W-:Y:S02]  /*40da0*/  STS.U16 [R2+0x1f100], R28 ;  /* 0x01f1001c02007388 */ /* 0x000fe40000000400 */
[----:B------:R-:W-:Y:S01]  /*40db0*/  STL [R1+0x376c], R28 ;  /* 0x00376c1c01007387 */ /* 0x000fe20000100800 */
[----:B------:R-:W-:Y:S04]  /*40dc0*/  STS.U16 [R2+0x1f180], R27 ;  /* 0x01f1801b02007388 */ /* 0x000fe80000000400 */
[----:B------:R-:W-:Y:S01]  /*40dd0*/  STL [R1+0x3770], R27 ;  /* 0x0037701b01007387 */ /* 0x000fe20000100800 */
[----:B------:R-:W-:Y:S02]  /*40de0*/  STS.U16 [R2+0x1f200], R26 ;  /* 0x01f2001a02007388 */ /* 0x000fe40000000400 */
[----:B------:R-:W-:Y:S02]  /*40df0*/  STL [R1+0x3774], R26 ;  /* 0x0037741a01007387 */ /* 0x000fe40000100800 */
[----:B------:R-:W-:Y:S01]  /*40e00*/  STS.U16 [R2+0x1f280], R25 ;  /* 0x01f2801902007388 */ /* 0x000fe20000000400 */
[----:B------:R0:W-:Y:S04]  /*40e10*/  STL [R1+0x3778], R25 ;  /* 0x0037781901007387 */ /* 0x0001e80000100800 */
[----:B0-----:R-:W2:Y:S04]  /*40e20*/  LDL.LU R25, [R1+0x1348] ;  /* 0x0013480001197983 */ /* 0x001ea80000300800 */
[----:B------:R-:W0:Y:S04]  /*40e30*/  S2R R0, SR_TID.X ;  /* 0x0000000000007919 */ /* 0x000e280000002100 */
[----:B------:R1:W-:Y:S01]  /*40e40*/  STS.U16 [R2+0x1f300], R24 ;  /* 0x01f3001802007388 */ /* 0x0003e20000000400 */
[----:B0-----:R-:W-:-:S05]  /*40e50*/  LOP3.LUT R0, R0, 0x3f, RZ, 0xc0, !PT ;  /* 0x0000003f00007812 */ /* 0x001fca00078ec0ff */
[----:B------:R-:W-:Y:S01]  /*40e60*/  IMAD.SHL.U32 R13, R0, 0x2, RZ ;  /* 0x00000002000d7824 */ /* 0x000fe200078e00ff */
[----:B--2---:R4:W-:Y:S01]  /*40e70*/  STL [R1+0x3854], R25 ;  /* 0x0038541901007387 */ /* 0x0049e20000100800 */
[----:B------:R-:W2:Y:S02]  /*40e80*/  LDL.LU R26, [R1+0x1344] ;  /* 0x00134400011a7983 */ /* 0x000ea40000300800 */
[----:B------:R-:W3:Y:S02]  /*40e90*/  LDL.LU R27, [R1+0x1340] ;  /* 0x00134000011b7983 */ /* 0x000ee40000300800 */
[----:B------:R-:W2:Y:S01]  /*40ea0*/  LDL.LU R28, [R1+0x133c] ;  /* 0x00133c00011c7983 */ /* 0x000ea20000300800 */
[----:B------:R-:W2:Y:S01]  /*40eb0*/  LDL.LU R29, [R1+0x1338] ;  /* 0x00133800011d7983 */ /* 0x000ea20000300800 */
[----:B-1----:R-:W2:Y:S02]  /*40ec0*/  LDL.LU R2, [R1+0x1334] ;  /* 0x0013340001027983 */ /* 0x002ea40000300800 */
[----:B------:R-:W2:Y:S02]  /*40ed0*/  LDL.LU R15, [R1+0x1330] ;  /* 0x00133000010f7983 */ /* 0x000ea40000300800 */
[----:B------:R-:W2:Y:S01]  /*40ee0*/  LDL.LU R14, [R1+0x124c] ;  /* 0x00124c00010e7983 */ /* 0x000ea20000300800 */
[----:B------:R-:W2:Y:S01]  /*40ef0*/  LDL.LU R4, [R1+0x1248] ;  /* 0x0012480001047983 */ /* 0x000ea20000300800 */
[----:B------:R-:W2:Y:S02]  /*40f00*/  LDL.LU R5, [R1+0x1244] ;  /* 0x0012440001057983 */ /* 0x000ea40000300800 */
[----:B------:R-:W2:Y:S02]  /*40f10*/  LDL.LU R6, [R1+0x1240] ;  /* 0x0012400001067983 */ /* 0x000ea40000300800 */
[----:B------:R-:W2:Y:S01]  /*40f20*/  LDL.LU R7, [R1+0x123c] ;  /* 0x00123c0001077983 */ /* 0x000ea20000300800 */
[----:B------:R-:W2:Y:S01]  /*40f30*/  LDL.LU R8, [R1+0x1238] ;  /* 0x0012380001087983 */ /* 0x000ea20000300800 */
[----:B----4-:R-:W-:Y:S01]  /*40f40*/  LOP3.LUT R25, R3, 0x3f, RZ, 0xc0, !PT ;  /* 0x0000003f03197812 */ /* 0x010fe200078ec0ff */
[----:B------:R-:W4:Y:S02]  /*40f50*/  LDL.LU R9, [R1+0x1234] ;  /* 0x0012340001097983 */ /* 0x000f240000300800 */
[----:B------:R-:W2:Y:S01]  /*40f60*/  LDL.LU R10, [R1+0x1230] ;  /* 0x00123000010a7983 */ /* 0x000ea20000300800 */
[----:B------:R-:W2:Y:S01]  /*40f70*/  LDL.LU R11, [R1+0x114c] ;  /* 0x00114c00010b7983 */ /* 0x000ea20000300800 */
[----:B------:R-:W2:Y:S02]  /*40f80*/  LDL.LU R12, [R1+0x1148] ;  /* 0x00114800010c7983 */ /* 0x000ea40000300800 */
[----:B------:R-:W2:Y:S02]  /*40f90*/  LDL.LU R16, [R1+0x1144] ;  /* 0x0011440001107983 */ /* 0x000ea40000300800 */
[----:B------:R-:W-:Y:S01]  /*40fa0*/  IMAD.SHL.U32 R25, R25, 0x2, RZ ;  /* 0x0000000219197824 */ /* 0x000fe200078e00ff */
        /* <DEDUP_REMOVED lines=9> */
[----:B------:R0:W-:Y:S03]  /*41040*/  STL [R1+0x377c], R24 ;  /* 0x00377c1801007387 */ /* 0x0001e60000100800 */
[----:B------:R1:W-:Y:S04]  /*41050*/  STS.U16 [R25+0x1f380], R23 ;  /* 0x01f3801719007388 */ /* 0x0003e80000000400 */
[----:B0-----:R-:W2:Y:S01]  /*41060*/  LDL.LU R24, [R1+0x134c] ;  /* 0x00134c0001187983 */ /* 0x001ea20000300800 */
[----:B-1----:R-:W2:Y:S02]  /*41070*/  LDL.LU R25, [R1+0x3854] ;  /* 0x0038540001197983 */ /* 0x002ea40000300800 */
[----:B------:R0:W-:Y:S02]  /*41080*/  STL [R1+0x3780], R23 ;  /* 0x0037801701007387 */ /* 0x0001e40000100800 */
[----:B0-----:R-:W2:Y:S04]  /*41090*/  LDL.LU R23, [R1+0x1034] ;  /* 0x0010340001177983 */ /* 0x001ea80000300800 */
[----:B--2---:R0:W-:Y:S04]  /*410a0*/  STL [R1+0x3848], R23 ;  /* 0x0038481701007387 */ /* 0x0041e80000100800 */
[----:B0-----:R-:W2:Y:S04]  /*410b0*/  LDL.LU R23, [R1+0x1038] ;  /* 0x0010380001177983 */ /* 0x001ea80000300800 */
[----:B--2---:R0:W-:Y:S04]  /*410c0*/  STL [R1+0x384c], R23 ;  /* 0x00384c1701007387 */ /* 0x0041e80000100800 */
[----:B0-----:R-:W2:Y:S01]  /*410d0*/  LDL.LU R23, [R1+0x103c] ;  /* 0x00103c0001177983 */ /* 0x001ea20000300800 */
[----:B------:R-:W-:-:S05]  /*410e0*/  LOP3.LUT R13, R13, 0x50, RZ, 0x3c, !PT ;  /* 0x000000500d0d7812 */ /* 0x000fca00078e3cff */
[----:B------:R-:W-:Y:S01]  /*410f0*/  STS.U16 [R13+0x1400], R24 ;  /* 0x001400180d007388 */ /* 0x000fe20000000400 */
[----:B------:R-:W-:Y:S02]  /*41100*/  STS.U16 [R13+0x1480], R25 ;  /* 0x001480190d007388 */ /* 0x000fe40000000400 */
[----:B------:R-:W-:Y:S02]  /*41110*/  STS.U16 [R13+0x1500], R26 ;  /* 0x0015001a0d007388 */ /* 0x000fe40000000400 */
[----:B---3--:R-:W-:Y:S01]  /*41120*/  STS.U16 [R13+0x1580], R27 ;  /* 0x0015801b0d007388 */ /* 0x008fe20000000400 */
        /* <DEDUP_REMOVED lines=23> */
[----:B----4-:R4:W-:Y:S01]  /*412a0*/  STS.U16 [R13+0x3700], R9 ;  /* 0x003700090d007388 */ /* 0x0109e20000000400 */
[----:B------:R4:W-:Y:S02]  /*412b0*/  STS.U16 [R13+0x3780], R10 ;  /* 0x0037800a0d007388 */ /* 0x0009e40000000400 */
[----:B------:R4:W-:Y:S01]  /*412c0*/  STS.U16 [R13+0x5400], R11 ;  /* 0x0054000b0d007388 */ /* 0x0009e20000000400 */
[----:B0-----:R-:W3:Y:S01]  /*412d0*/  LDL.LU R6, [R1+0xe44] ;  /* 0x000e440001067983 */ /* 0x001ee20000300800 */
[----:B-1----:R-:W3:Y:S02]  /*412e0*/  LDL.LU R7, [R1+0xe40] ;  /* 0x000e400001077983 */ /* 0x002ee40000300800 */
[----:B------:R-:W3:Y:S01]  /*412f0*/  LDL.LU R8, [R1+0xe3c] ;  /* 0x000e3c0001087983 */ /* 0x000ee20000300800 */
[----:B----4-:R-:W4:Y:S01]  /*41300*/  LDL.LU R9, [R1+0xe38] ;  /* 0x000e380001097983 */ /* 0x010f220000300800 */
        /* <DEDUP_REMOVED lines=63> */
[----:B----4-:R1:W-:Y:S02]  /*41700*/  STS.U16 [R13+0xb680], R9 ;  /* 0x00b680090d007388 */ /* 0x0103e40000000400 */
[----:B------:R4:W-:Y:S01]  /*41710*/  STS.U16 [R13+0xb700], R10 ;  /* 0x00b7000a0d007388 */ /* 0x0009e20000000400 */
[----:B------:R4:W-:Y:S01]  /*41720*/  STS.U16 [R13+0xb780], R11 ;  /* 0x00b7800b0d007388 */ /* 0x0009e20000000400 */
[----:B------:R4:W-:Y:S02]  /*41730*/  STS.U16 [R13+0xd400], R12 ;  /* 0x00d4000c0d007388 */ /* 0x0009e40000000400 */
[----:B------:R4:W-:Y:S01]  /*41740*/  STS.U16 [R13+0xd480], R16 ;  /* 0x00d480100d007388 */ /* 0x0009e20000000400 */
[----:B0-----:R-:W3:Y:S01]  /*41750*/  LDL.LU R8, [R1+0xa3c] ;  /* 0x000a3c0001087983 */ /* 0x001ee20000300800 */
[----:B-1----:R-:W3:Y:S02]  /*41760*/  LDL.LU R9, [R1+0xa38] ;  /* 0x000a380001097983 */ /* 0x002ee40000300800 */
[----:B----4-:R-:W4:Y:S01]  /*41770*/  LDL.LU R10, [R1+0xa34] ;  /* 0x000a3400010a7983 */ /* 0x010f220000300800 */
        /* <DEDUP_REMOVED lines=33> */
[----:B------:R0:W-:Y:S04]  /*41990*/  STS.U16 [R13+0x11680], R15 ;  /* 0x0116800f0d007388 */ /* 0x0001e80000000400 */
[----:B0-----:R-:W2:Y:S04]  /*419a0*/  LDL.LU R15, [R1+0x3f0] ;  /* 0x0003f000010f7983 */ /* 0x001ea80000300800 */
[----:B--2---:R0:W-:Y:S04]  /*419b0*/  STL [R1+0x3830], R15 ;  /* 0x0038300f01007387 */ /* 0x0041e80000100800 */
[----:B0-----:R-:W2:Y:S04]  /*419c0*/  LDL.LU R15, [R1+0x3f4] ;  /* 0x0003f400010f7983 */ /* 0x001ea80000300800 */
[----:B--2---:R0:W-:Y:S04]  /*419d0*/  STL [R1+0x3834], R15 ;  /* 0x0038340f01007387 */ /* 0x0041e80000100800 */
        /* <DEDUP_REMOVED lines=8> */
[----:B----4-:R-:W-:Y:S01]  /*41a60*/  STS.U16 [R13+0x13680], R10 ;  /* 0x0136800a0d007388 */ /* 0x010fe20000000400 */
        /* <DEDUP_REMOVED lines=63> */
[----:B------:R-:W2:Y:S02]  /*41e60*/  LDL.LU R22, [R1+0x380c] ;  /* 0x00380c0001167983 */ /* 0x000ea40000300800 */
[----:B------:R0:W-:Y:S01]  /*41e70*/  STS.U16 [R13+0x19680], R23 ;  /* 0x019680170d007388 */ /* 0x0001e20000000400 */
[----:B------:R1:W-:Y:S01]  /*41e80*/  STS.U16 [R13+0x19700], R24 ;  /* 0x019700180d007388 */ /* 0x0003e20000000400 */
[----:B------:R1:W-:Y:S02]  /*41e90*/  STS.U16 [R13+0x19780], R25 ;  /* 0x019780190d007388 */ /* 0x0003e40000000400 */
[----:B------:R1:W-:Y:S02]  /*41ea0*/  STS.U16 [R13+0x1b400], R26 ;  /* 0x01b4001a0d007388 */ /* 0x0003e40000000400 */
[----:B------:R1:W-:Y:S01]  /*41eb0*/  STS.U16 [R13+0x1b480], R27 ;  /* 0x01b4801b0d007388 */ /* 0x0003e20000000400 */
[----:B------:R1:W-:Y:S04]  /*41ec0*/  STS.U16 [R13+0x1b500], R28 ;  /* 0x01b5001c0d007388 */ /* 0x0003e80000000400 */
[----:B0-----:R-:W3:Y:S01]  /*41ed0*/  LDL.LU R23, [R1+0x1314] ;  /* 0x0013140001177983 */ /* 0x001ee20000300800 */
[----:B-1----:R-:W3:Y:S03]  /*41ee0*/  LDL.LU R24, [R1+0x1310] ;  /* 0x0013100001187983 */ /* 0x002ee60000300800 */
[----:B------:R-:W3:Y:S01]  /*41ef0*/  LDL.LU R25, [R1+0x122c] ;  /* 0x00122c0001197983 */ /* 0x000ee20000300800 */
[----:B------:R-:W3:Y:S03]  /*41f00*/  LDL.LU R26, [R1+0x1228] ;  /* 0x00122800011a7983 */ /* 0x000ee60000300800 */
[----:B------:R-:W4:Y:S04]  /*41f10*/  LDL.LU R27, [R1+0x1224] ;  /* 0x00122400011b7983 */ /* 0x000f280000300800 */
[----:B------:R0:W-:Y:S01]  /*41f20*/  STS.U16 [R13+0x1b580], R29 ;  /* 0x01b5801d0d007388 */ /* 0x0001e20000000400 */
[----:B------:R-:W4:Y:S02]  /*41f30*/  LDL.LU R28, [R1+0x1220] ;  /* 0x00122000011c7983 */ /* 0x000f240000300800 */
[----:B------:R1:W-:Y:S02]  /*41f40*/  STS.U16 [R13+0x1b600], R2 ;  /* 0x01b600020d007388 */ /* 0x0003e40000000400 */
[----:B------:R1:W-:Y:S01]  /*41f50*/  STS.U16 [R13+0x1b680], R14 ;  /* 0x01b6800e0d007388 */ /* 0x0003e20000000400 */
[----:B------:R1:W-:Y:S01]  /*41f60*/  STS.U16 [R13+0x1b700], R4 ;  /* 0x01b700040d007388 */ /* 0x0003e20000000400 */
[----:B------:R1:W-:Y:S02]  /*41f70*/  STS.U16 [R13+0x1b780], R5 ;  /* 0x01b780050d007388 */ /* 0x0003e40000000400 */
[----:B------:R1:W-:Y:S01]  /*41f80*/  STS.U16 [R13+0x1d400], R6 ;  /* 0x01d400060d007388 */ /* 0x0003e20000000400 */
[----:B0-----:R-:W4:Y:S01]  /*41f90*/  LDL.LU R29, [R1+0x121c] ;  /* 0x00121c00011d7983 */ /* 0x001f220000300800 */
[----:B-1----:R-:W4:Y:S03]  /*41fa0*/  LDL.LU R2, [R1+0x1218] ;  /* 0x0012180001027983 */ /* 0x002f260000300800 */
[----:B------:R-:W4:Y:S04]  /*41fb0*/  LDL.LU R14, [R1+0x1214] ;  /* 0x00121400010e7983 */ /* 0x000f280000300800 */
[----:B------:R-:W4:Y:S01]  /*41fc0*/  LDL.LU R4, [R1+0x1210] ;  /* 0x0012100001047983 */ /* 0x000f220000300800 */
[----:B------:R-:W4:Y:S02]  /*41fd0*/  LDL.LU R5, [R1+0x112c] ;  /* 0x00112c0001057983 */ /* 0x000f240000300800 */
[----:B------:R0:W-:Y:S02]  /*41fe0*/  STS.U16 [R13+0x1d480], R7 ;  /* 0x01d480070d007388 */ /* 0x0001e40000000400 */
[----:B------:R-:W4:Y:S01]  /*41ff0*/  LDL.LU R6, [R1+0x1128] ;  /* 0x0011280001067983 */ /* 0x000f220000300800 */
[----:B------:R1:W-:Y:S01]  /*42000*/  STS.U16 [R13+0x1d500], R8 ;  /* 0x01d500080d007388 */ /* 0x0003e20000000400 */
[----:B------:R1:W-:Y:S02]  /*42010*/  STS.U16 [R13+0x1d580], R9 ;  /* 0x01d580090d007388 */ /* 0x0003e40000000400 */
[----:B------:R1:W-:Y:S02]  /*42020*/  STS.U16 [R13+0x1d600], R10 ;  /* 0x01d6000a0d007388 */ /* 0x0003e40000000400 */
[----:B------:R1:W-:Y:S01]  /*42030*/  STS.U16 [R13+0x1d680], R11 ;  /* 0x01d6800b0d007388 */ /* 0x0003e20000000400 */
[----:B------:R1:W-:Y:S04]  /*42040*/  STS.U16 [R13+0x1d700], R0 ;  /* 0x01d700000d007388 */ /* 0x0003e80000000400 */
[----:B0-----:R-:W4:Y:S01]  /*42050*/  LDL.LU R7, [R1+0x1124] ;  /* 0x0011240001077983 */ /* 0x001f220000300800 */
[----:B-1----:R-:W4:Y:S03]  /*42060*/  LDL.LU R8, [R1+0x1120] ;  /* 0x0011200001087983 */ /* 0x002f260000300800 */
[----:B------:R-:W4:Y:S04]  /*42070*/  LDL.LU R9, [R1+0x111c] ;  /* 0x00111c0001097983 */ /* 0x000f280000300800 */
[----:B------:R-:W4:Y:S01]  /*42080*/  LDL.LU R10, [R1+0x1118] ;  /* 0x00111800010a7983 */ /* 0x000f220000300800 */
[----:B------:R-:W4:Y:S02]  /*42090*/  LDL.LU R11, [R1+0x1114] ;  /* 0x00111400010b7983 */ /* 0x000f240000300800 */
[----:B------:R0:W-:Y:S02]  /*420a0*/  STS.U16 [R13+0x1d780], R3 ;  /* 0x01d780030d007388 */ /* 0x0001e40000000400 */
[----:B------:R-:W4:Y:S01]  /*420b0*/  LDL.LU R0, [R1+0x1110] ;  /* 0x0011100001007983 */ /* 0x000f220000300800 */
[----:B0-----:R-:W4:Y:S04]  /*420c0*/  LDL.LU R3, [R1+0x102c] ;  /* 0x00102c0001037983 */ /* 0x001f280000300800 */
[----:B--2---:R-:W-:Y:S04]  /*420d0*/  STS.U16 [R13+0x1f400], R22 ;  /* 0x01f400160d007388 */ /* 0x004fe80000000400 */
[----:B------:R0:W-:Y:S01]  /*420e0*/  STL [R1+0x3784], R22 ;  /* 0x0037841601007387 */ /* 0x0001e20000100800 */
[----:B------:R-:W-:Y:S02]  /*420f0*/  STS.U16 [R13+0x1f480], R21 ;  /* 0x01f480150d007388 */ /* 0x000fe40000000400 */
[----:B------:R-:W-:Y:S02]  /*42100*/  STS.U16 [R13+0x1f500], R20 ;  /* 0x01f500140d007388 */ /* 0x000fe40000000400 */
[----:B------:R-:W-:Y:S01]  /*42110*/  STS.U16 [R13+0x1f580], R19 ;  /* 0x01f580130d007388 */ /* 0x000fe20000000400 */
[----:B0-----:R-:W2:Y:S01]  /*42120*/  LDL.LU R22, [R1+0x1318] ;  /* 0x0013180001167983 */ /* 0x001ea20000300800 */
[----:B------:R0:W-:Y:S03]  /*42130*/  STL [R1+0x3788], R21 ;  /* 0x0037881501007387 */ /* 0x0001e60000100800 */
[----:B------:R-:W-:Y:S01]  /*42140*/  STS.U16 [R13+0x1f600], R18 ;  /* 0x01f600120d007388 */ /* 0x000fe20000000400 */
[----:B---3--:R-:W-:Y:S03]  /*42150*/  STS.U16 [R13+0x1f680], R17 ;  /* 0x01f680110d007388 */ /* 0x008fe60000000400 */
[----:B0-----:R-:W3:Y:S01]  /*42160*/  LDL.LU R21, [R1+0x131c] ;  /* 0x00131c0001157983 */ /* 0x001ee20000300800 */
[----:B------:R0:W-:Y:S02]  /*42170*/  STL [R1+0x378c], R20 ;  /* 0x00378c1401007387 */ /* 0x0001e40000100800 */
[----:B------:R4:W-:Y:S01]  /*42180*/  STS.U16 [R13+0x1f700], R16 ;  /* 0x01f700100d007388 */ /* 0x0009e20000000400 */
[----:B0-----:R-:W2:Y:S01]  /*42190*/  LDL.LU R20, [R1+0x1320] ;  /* 0x0013200001147983 */ /* 0x001ea20000300800 */
[----:B------:R0:W-:Y:S02]  /*421a0*/  STL [R1+0x3790], R19 ;  /* 0x0037901301007387 */ /* 0x0001e40000100800 */
[----:B----4-:R-:W-:Y:S01]  /*421b0*/  IMAD.SHL.U32 R13, R15, 0x2, RZ ;  /* 0x000000020f0d7824 */ /* 0x010fe200078e00ff */
[----:B0-----:R-:W4:Y:S01]  /*421c0*/  LDL.LU R19, [R1+0x1324] ;  /* 0x0013240001137983 */ /* 0x001f220000300800 */
[----:B------:R0:W-:Y:S03]  /*421d0*/  STL [R1+0x3794], R18 ;  /* 0x0037941201007387 */ /* 0x0001e60000100800 */
[----:B0-----:R-:W2:Y:S01]  /*421e0*/  LDL.LU R18, [R1+0x1328] ;  /* 0x0013280001127983 */ /* 0x001ea20000300800 */
[----:B------:R0:W-:Y:S03]  /*421f0*/  STL [R1+0x3798], R17 ;  /* 0x0037981101007387 */ /* 0x0001e60000100800 */
[----:B0-----:R-:W2:Y:S01]  /*42200*/  LDL.LU R17, [R1+0x132c] ;  /* 0x00132c0001117983 */ /* 0x001ea20000300800 */
[----:B------:R0:W-:Y:S03]  /*42210*/  STL [R1+0x37e4], R15 ;  /* 0x0037e40f01007387 */ /* 0x0001e60000100800 */
[----:B0-----:R-:W0:Y:S01]  /*42220*/  S2R R15, SR_TID.X ;  /* 0x00000000000f7919 */ /* 0x001e220000002100 */
[----:B------:R-:W-:Y:S02]  /*42230*/  STL [R1+0x379c], R16 ;  /* 0x00379c1001007387 */ /* 0x000fe40000100800 */
[----:B------:R-:W-:Y:S01]  /*42240*/  STL [R1+0x37a0], R12 ;  /* 0x0037a00c01007387 */ /* 0x000fe20000100800 */
[----:B0-----:R-:W-:-:S05]  /*42250*/  LOP3.LUT R15, R15, 0x3f, RZ, 0xc0, !PT ;  /* 0x0000003f0f0f7812 */ /* 0x001fca00078ec0ff */
[----:B------:R-:W-:-:S05]  /*42260*/  IMAD.SHL.U32 R15, R15, 0x2, RZ ;  /* 0x000000020f0f7824 */ /* 0x000fca00078e00ff */
[----:B------:R-:W-:-:S05]  /*42270*/  LOP3.LUT R15, R15, 0x50, RZ, 0x3c, !PT ;  /* 0x000000500f0f7812 */ /* 0x000fca00078e3cff */
[----:B------:R0:W-:Y:S04]  /*42280*/  STS.U16 [R15+0x1f780], R12 ;  /* 0x01f7800c0f007388 */ /* 0x0001e80000000400 */
        /* <DEDUP_REMOVED lines=8> */
[----:B----4-:R-:W-:Y:S02]  /*42310*/  STS.U16 [R13+0x1900], R19 ;  /* 0x001900130d007388 */ /* 0x010fe40000000400 */
[----:B------:R-:W-:Y:S01]  /*42320*/  STS.U16 [R13+0x1980], R20 ;  /* 0x001980140d007388 */ /* 0x000fe20000000400 */
[----:B---3--:R-:W-:Y:S01]  /*42330*/  STS.U16 [R13+0x1a00], R21 ;  /* 0x001a00150d007388 */ /* 0x008fe20000000400 */
        /* <DEDUP_REMOVED lines=21> */
[----:B------:R1:W-:Y:S02]  /*42490*/  STS.U16 [R13+0x3a00], R29 ;  /* 0x003a001d0d007388 */ /* 0x0003e40000000400 */
[----:B------:R1:W-:Y:S01]  /*424a0*/  STS.U16 [R13+0x3a80], R2 ;  /* 0x003a80020d007388 */ /* 0x0003e20000000400 */
[----:B------:R1:W-:Y:S01]  /*424b0*/  STS.U16 [R13+0x3b00], R14 ;  /* 0x003b000e0d007388 */ /* 0x0003e20000000400 */
[----:B------:R1:W-:Y:S03]  /*424c0*/  STS.U16 [R13+0x3b80], R4 ;  /* 0x003b80040d007388 */ /* 0x0003e60000000400 */
        /* <DEDUP_REMOVED lines=20> */
[----:B------:R1:W-:Y:S03]  /*42610*/  STS.U16 [R13+0x7800], R3 ;  /* 0x007800030d007388 */ /* 0x0003e60000000400 */
[----:B0-----:R-:W3:Y:S01]  /*42620*/  LDL.LU R11, [R1+0xd18] ;  /* 0x000d1800010b7983 */ /* 0x001ee20000300800 */
[----:B-1----:R-:W3:Y:S02]  /*42630*/  LDL.LU R0, [R1+0xd14] ;  /* 0x000d140001007983 */ /* 0x002ee40000300800 */
[----:B------:R-:W3:Y:S01]  /*42640*/  LDL.LU R3, [R1+0xd10] ;  /* 0x000d100001037983 */ /* 0x000ee20000300800 */
        /* <DEDUP_REMOVED lines=76> */
[----:B----4-:R0:W-:Y:S02]  /*42b10*/  STS.U16 [R13+0xfa80], R15 ;  /* 0x00fa800f0d007388 */ /* 0x0101e40000000400 */
        /* <DEDUP_REMOVED lines=32> */
[----:B------:R-:W3:Y:S03]  /*42d20*/  LDL.LU R8, [R1+0x3c4] ;  /* 0x0003c40001087983 */ /* 0x000ee60000300800 */
[----:B------:R0:W-:Y:S01]  /*42d30*/  STS.U16 [R13+0x15980], R10 ;  /* 0x0159800a0d007388 */ /* 0x0001e20000000400 */
[----:B------:R-:W3:Y:S02]  /*42d40*/  LDL.LU R9, [R1+0x2d0] ;  /* 0x0002d00001097983 */ /* 0x000ee40000300800 */
        /* <DEDUP_REMOVED lines=44> */
[----:B------:R1:W-:Y:S02]  /*43010*/  STS.U16 [R13+0x19900], R11 ;  /* 0x0199000b0d007388 */ /* 0x0003e40000000400 */
[----:B------:R1:W-:Y:S01]  /*43020*/  STS.U16 [R13+0x19980], R0 ;  /* 0x019980000d007388 */ /* 0x0003e20000000400 */
[----:B------:R1:W-:Y:S04]  /*43030*/  STS.U16 [R13+0x19a00], R3 ;  /* 0x019a00030d007388 */ /* 0x0003e80000000400 */
[----:B0-----:R-:W2:Y:S01]  /*43040*/  LDL.LU R9, [R1+0x37cc] ;  /* 0x0037cc0001097983 */ /* 0x001ea20000300800 */
[----:B-1----:R-:W2:Y:S03]  /*43050*/  LDL.LU R10, [R1+0x37c8] ;  /* 0x0037c800010a7983 */ /* 0x002ea60000300800 */
[----:B------:R-:W2:Y:S01]  /*43060*/  LDL.LU R11, [R1+0x37c4] ;  /* 0x0037c400010b7983 */ /* 0x000ea20000300800 */
[----:B------:R-:W2:Y:S03]  /*43070*/  LDL.LU R0, [R1+0x37c0] ;  /* 0x0037c00001007983 */ /* 0x000ea60000300800 */
[----:B------:R-:W2:Y:S04]  /*43080*/  LDL.LU R3, [R1+0x37bc] ;  /* 0x0037bc0001037983 */ /* 0x000ea80000300800 */
        /* <DEDUP_REMOVED lines=28> */
[----:B--2---:R-:W-:Y:S01]  /*43250*/  STS.U16 [R13+0x1db00], R3 ;  /* 0x01db00030d007388 */ /* 0x004fe20000000400 */
[----:B------:R0:W-:Y:S03]  /*43260*/  STS.U16 [R13+0x1db80], R0 ;  /* 0x01db80000d007388 */ /* 0x0001e60000000400 */
[----:B0-----:R-:W2:Y:S01]  /*43270*/  LDL.LU R0, [R1+0x1200] ;  /* 0x0012000001007983 */ /* 0x001ea20000300800 */
[----:B------:R-:W2:Y:S02]  /*43280*/  LDL.LU R3, [R1+0x11fc] ;  /* 0x0011fc0001037983 */ /* 0x000ea40000300800 */
[----:B------:R-:W-:Y:S02]  /*43290*/  STS.U16 [R13+0x1f800], R11 ;  /* 0x01f8000b0d007388 */ /* 0x000fe40000000400 */
[----:B------:R-:W-:Y:S02]  /*432a0*/  STS.U16 [R13+0x1f880], R10 ;  /* 0x01f8800a0d007388 */ /* 0x000fe40000000400 */
[----:B----4-:R-:W-:Y:S01]  /*432b0*/  IMAD.SHL.U32 R15, R15, 0x2, RZ ;  /* 0x000000020f0f7824 */ /* 0x010fe200078e00ff */
[----:B------:R-:W-:Y:S04]  /*432c0*/  STL [R1+0x37a4], R11 ;  /* 0x0037a40b01007387 */ /* 0x000fe80000100800 */
[----:B------:R-:W-:Y:S01]  /*432d0*/  STS.U16 [R13+0x1f900], R9 ;  /* 0x01f900090d007388 */ /* 0x000fe20000000400 */
[----:B------:R-:W-:Y:S02]  /*432e0*/  STL [R1+0x37a8], R10 ;  /* 0x0037a80a01007387 */ /* 0x000fe40000100800 */
[----:B------:R-:W-:Y:S02]  /*432f0*/  STS.U16 [R13+0x1f980], R8 ;  /* 0x01f980080d007388 */ /* 0x000fe40000000400 */
[----:B------:R-:W-:Y:S01]  /*43300*/  STL [R1+0x37ac], R9 ;  /* 0x0037ac0901007387 */ /* 0x000fe20000100800 */
[----:B------:R-:W-:Y:S04]  /*43310*/  STS.U16 [R13+0x1fa00], R7 ;  /* 0x01fa00070d007388 */ /* 0x000fe80000000400 */
[----:B------:R-:W-:Y:S01]  /*43320*/  STL [R1+0x37b0], R8 ;  /* 0x0037b00801007387 */ /* 0x000fe20000100800 */
[----:B---3--:R-:W-:Y:S03]  /*43330*/  STS.U16 [R13+0x1fa80], R6 ;  /* 0x01fa80060d007388 */ /* 0x008fe60000000400 */
[----:B------:R-:W-:Y:S01]  /*43340*/  STL [R1+0x37b4], R7 ;  /* 0x0037b40701007387 */ /* 0x000fe20000100800 */
[----:B------:R-:W-:-:S03]  /*43350*/  LOP3.LUT R15, R15, 0x70, RZ, 0x3c, !PT ;  /* 0x000000700f0f7812 */ /* 0x000fc600078e3cff */
[----:B------:R-:W-:Y:S04]  /*43360*/  STS.U16 [R13+0x1fb00], R5 ;  /* 0x01fb00050d007388 */ /* 0x000fe80000000400 */
[----:B------:R-:W-:Y:S01]  /*43370*/  STL [R1+0x37b8], R6 ;  /* 0x0037b80601007387 */ /* 0x000fe20000100800 */
[----:B------:R0:W-:Y:S02]  /*43380*/  STS.U16 [R13+0x1fb80], R4 ;  /* 0x01fb80040d007388 */ /* 0x0001e40000000400 */
[----:B------:R1:W-:Y:S02]  /*43390*/  STS.U16 [R15+0x1c00], R14 ;  /* 0x001c000e0f007388 */ /* 0x0003e40000000400 */
[----:B------:R-:W-:Y:S01]  /*433a0*/  STS.U16 [R15+0x1c80], R21 ;  /* 0x001c80150f007388 */ /* 0x000fe20000000400 */
[----:B------:R-:W-:Y:S01]  /*433b0*/  STS.U16 [R15+0x1d00], R22 ;  /* 0x001d00160f007388 */ /* 0x000fe20000000400 */
[----:B------:R-:W-:Y:S03]  /*433c0*/  STS.U16 [R15+0x1d80], R23 ;  /* 0x001d80170f007388 */ /* 0x000fe60000000400 */
[----:B0-----:R-:W3:Y:S01]  /*433d0*/  LDL.LU R13, [R1+0x11f8] ;  /* 0x0011f800010d7983 */ /* 0x001ee20000300800 */
[----:B------:R-:W-:Y:S02]  /*433e0*/  STS.U16 [R15+0x1e00], R24 ;  /* 0x001e00180f007388 */ /* 0x000fe40000000400 */
[----:B------:R-:W-:Y:S02]  /*433f0*/  STS.U16 [R15+0x1e80], R25 ;  /* 0x001e80190f007388 */ /* 0x000fe40000000400 */
[----:B------:R-:W-:Y:S01]  /*43400*/  STS.U16 [R15+0x1f00], R26 ;  /* 0x001f001a0f007388 */ /* 0x000fe20000000400 */
[----:B------:R-:W-:Y:S01]  /*43410*/  STS.U16 [R15+0x1f80], R27 ;  /* 0x001f801b0f007388 */ /* 0x000fe20000000400 */
[----:B------:R-:W-:Y:S02]  /*43420*/  STS.U16 [R15+0x3c00], R28 ;  /* 0x003c001c0f007388 */ /* 0x000fe40000000400 */
[----:B------:R-:W-:Y:S01]  /*43430*/  STS.U16 [R15+0x3c80], R29 ;  /* 0x003c801d0f007388 */ /* 0x000fe20000000400 */
[----:B-1----:R-:W4:Y:S01]  /*43440*/  LDL.LU R14, [R1+0x11f4] ;  /* 0x0011f400010e7983 */ /* 0x002f220000300800 */
[----:B------:R-:W-:Y:S02]  /*43450*/  STS.U16 [R15+0x3d00], R2 ;  /* 0x003d00020f007388 */ /* 0x000fe40000000400 */
[----:B------:R-:W3:Y:S01]  /*43460*/  LDL.LU R4, [R1+0x11f0] ;  /* 0x0011f00001047983 */ /* 0x000ee20000300800 */
[----:B--2---:R0:W-:Y:S04]  /*43470*/  STS.U16 [R15+0x3d80], R0 ;  /* 0x003d80000f007388 */ /* 0x0041e80000000400 */
        /* <DEDUP_REMOVED lines=13> */
[----:B------:R-:W2:Y:S03]  /*43550*/  LDL.LU R20, [R1+0xff8] ;  /* 0x000ff80001147983 */ /* 0x000ea60000300800 */
[----:B------:R0:W-:Y:S01]  /*43560*/  STS.U16 [R15+0x3e00], R3 ;  /* 0x003e00030f007388 */ /* 0x0001e20000000400 */
[----:B------:R-:W2:Y:S03]  /*43570*/  LDL.LU R2, [R1+0xff4] ;  /* 0x000ff40001027983 */ /* 0x000ea60000300800 */
        /* <DEDUP_REMOVED lines=8> */
[----:B------:R-:W2:Y:S04]  /*43600*/  LDL.LU R28, [R1+0xef0] ;  /* 0x000ef000011c7983 */ /* 0x000ea80000300800 */
[----:B---3--:R0:W-:Y:S01]  /*43610*/  STS.U16 [R15+0x3e80], R13 ;  /* 0x003e800d0f007388 */ /* 0x0081e20000000400 */
[----:B------:R-:W3:Y:S03]  /*43620*/  LDL.LU R29, [R1+0xe0c] ;  /* 0x000e0c00011d7983 */ /* 0x000ee60000300800 */
[----:B0-----:R-:W3:Y:S01]  /*43630*/  LDL.LU R13, [R1+0xe08] ;  /* 0x000e0800010d7983 */ /* 0x001ee20000300800 */
[----:B----4-:R0:W-:Y:S02]  /*43640*/  STS.U16 [R15+0x3f00], R14 ;  /* 0x003f000e0f007388 */ /* 0x0101e40000000400 */
[----:B------:R-:W-:Y:S01]  /*43650*/  STS.U16 [R15+0x3f80], R4 ;  /* 0x003f80040f007388 */ /* 0x000fe20000000400 */
[----:B0-----:R-:W4:Y:S04]  /*43660*/  LDL.LU R14, [R1+0xe04] ;  /* 0x000e0400010e7983 */ /* 0x001f280000300800 */
[----:B--2---:R0:W-:Y:S04]  /*43670*/  STS.U16 [R15+0x5c00], R0 ;  /* 0x005c00000f007388 */ /* 0x0041e80000000400 */
        /* <DEDUP_REMOVED lines=14> */
[----:B------:R0:W-:Y:S02]  /*43760*/  STS.U16 [R15+0x7f00], R2 ;  /* 0x007f00020f007388 */ /* 0x0001e40000000400 */
[----:B------:R1:W-:Y:S01]  /*43770*/  STS.U16 [R15+0x7f80], R3 ;  /* 0x007f80030f007388 */ /* 0x0003e20000000400 */
[----:B------:R-:W-:Y:S01]  /*43780*/  STS.U16 [R15+0x9c00], R21 ;  /* 0x009c00150f007388 */ /* 0x000fe20000000400 */
[----:B------:R-:W-:Y:S02]  /*43790*/  STS.U16 [R15+0x9c80], R22 ;  /* 0x009c80160f007388 */ /* 0x000fe40000000400 */
[----:B------:R-:W-:Y:S02]  /*437a0*/  STS.U16 [R15+0x9d00], R23 ;  /* 0x009d00170f007388 */ /* 0x000fe40000000400 */
[----:B------:R-:W-:Y:S01]  /*437b0*/  STS.U16 [R15+0x9d80], R24 ;  /* 0x009d80180f007388 */ /* 0x000fe20000000400 */
[----:B0-----:R-:W2:Y:S01]  /*437c0*/  LDL.LU R2, [R1+0xdfc] ;  /* 0x000dfc0001027983 */ /* 0x001ea20000300800 */
[----:B-1----:R-:W2:Y:S03]  /*437d0*/  LDL.LU R3, [R1+0xdf8] ;  /* 0x000df80001037983 */ /* 0x002ea60000300800 */
[----:B------:R-:W-:Y:S01]  /*437e0*/  STS.U16 [R15+0x9e00], R25 ;  /* 0x009e00190f007388 */ /* 0x000fe20000000400 */
[----:B------:R-:W-:Y:S02]  /*437f0*/  STS.U16 [R15+0x9e80], R26 ;  /* 0x009e801a0f007388 */ /* 0x000fe40000000400 */
[----:B------:R-:W-:Y:S02]  /*43800*/  STS.U16 [R15+0x9f00], R27 ;  /* 0x009f001b0f007388 */ /* 0x000fe40000000400 */
[----:B------:R-:W-:Y:S01]  /*43810*/  STS.U16 [R15+0x9f80], R28 ;  /* 0x009f801c0f007388 */ /* 0x000fe20000000400 */
[----:B---3--:R-:W-:Y:S01]  /*43820*/  STS.U16 [R15+0xbc00], R29 ;  /* 0x00bc001d0f007388 */ /* 0x008fe20000000400 */
[----:B------:R0:W-:Y:S03]  /*43830*/  STS.U16 [R15+0xbc80], R13 ;  /* 0x00bc800d0f007388 */ /* 0x0001e60000000400 */
[----:B------:R-:W3:Y:S04]  /*43840*/  LDL.LU R4, [R1+0xdf4] ;  /* 0x000df40001047983 */ /* 0x000ee80000300800 */
        /* <DEDUP_REMOVED lines=13> */
[----:B----4-:R0:W-:Y:S01]  /*43920*/  STS.U16 [R15+0xbd00], R14 ;  /* 0x00bd000e0f007388 */ /* 0x0101e20000000400 */
[----:B------:R-:W4:Y:S03]  /*43930*/  LDL.LU R20, [R1+0xbfc] ;  /* 0x000bfc0001147983 */ /* 0x000f260000300800 */
[----:B0-----:R-:W4:Y:S04]  /*43940*/  LDL.LU R14, [R1+0xbf8] ;  /* 0x000bf800010e7983 */ /* 0x001f280000300800 */
        /* <DEDUP_REMOVED lines=12> */
[----:B------:R1:W-:Y:S03]  /*43a10*/  STS.U16 [R15+0xbe80], R3 ;  /* 0x00be80030f007388 */ /* 0x0003e60000000400 */
[----:B0-----:R-:W2:Y:S01]  /*43a20*/  LDL.LU R2, [R1+0xa08] ;  /* 0x000a080001027983 */ /* 0x001ea20000300800 */
[----:B-1----:R-:W2:Y:S03]  /*43a30*/  LDL.LU R3, [R1+0xa04] ;  /* 0x000a040001037983 */ /* 0x002ea60000300800 */
[----:B---3--:R-:W-:Y:S04]  /*43a40*/  STS.U16 [R15+0xbf00], R4 ;  /* 0x00bf00040f007388 */ /* 0x008fe80000000400 */
        /* <DEDUP_REMOVED lines=13> */
[----:B----4-:R-:W-:Y:S03]  /*43b20*/  STS.U16 [R15+0xfe00], R20 ;  /* 0x00fe00140f007388 */ /* 0x010fe60000000400 */
[----:B0-----:R-:W3:Y:S04]  /*43b30*/  LDL.LU R13, [R1+0xa00] ;  /* 0x000a0000010d7983 */ /* 0x001ee80000300800 */
[----:B------:R0:W-:Y:S04]  /*43b40*/  STS.U16 [R15+0xfe80], R14 ;  /* 0x00fe800e0f007388 */ /* 0x0001e80000000400 */
        /* <DEDUP_REMOVED lines=12> */
[----:B------:R-:W2:Y:S04]  /*43c10*/  LDL.LU R6, [R1+0x9f4] ;  /* 0x0009f40001067983 */ /* 0x000ea80000300800 */
[----:B------:R-:W-:Y:S01]  /*43c20*/  STS.U16 [R15+0x13c00], R2 ;  /* 0x013c00020f007388 */ /* 0x000fe20000000400 */
[----:B------:R0:W-:Y:S03]  /*43c30*/  STS.U16 [R15+0x13c80], R3 ;  /* 0x013c80030f007388 */ /* 0x0001e60000000400 */
        /* <DEDUP_REMOVED lines=23> */
[----:B---3--:R0:W-:Y:S01]  /*43db0*/  STS.U16 [R15+0x13d00], R13 ;  /* 0x013d000d0f007388 */ /* 0x0081e20000000400 */
[----:B------:R-:W3:Y:S03]  /*43dc0*/  LDL.LU R2, [R1+0x29c] ;  /* 0x00029c0001027983 */ /* 0x000ee60000300800 */
[----:B----4-:R1:W-:Y:S04]  /*43dd0*/  STS.U16 [R15+0x13d80], R14 ;  /* 0x013d800e0f007388 */ /* 0x0103e80000000400 */
[----:B0-----:R-:W4:Y:S04]  /*43de0*/  LDL.LU R13, [R1+0x298] ;  /* 0x00029800010d7983 */ /* 0x001f280000300800 */
[----:B-1----:R-:W3:Y:S04]  /*43df0*/  LDL.LU R14, [R1+0x294] ;  /* 0x00029400010e7983 */ /* 0x002ee80000300800 */
[----:B--2---:R0:W-:Y:S04]  /*43e00*/  STS.U16 [R15+0x13e00], R0 ;  /* 0x013e00000f007388 */ /* 0x0041e80000000400 */
[----:B0-----:R-:W2:Y:S04]  /*43e10*/  LDL.LU R0, [R1+0x190] ;  /* 0x0001900001007983 */ /* 0x001ea80000300800 */
[----:B------:R0:W-:Y:S04]  /*43e20*/  STS.U16 [R15+0x13e80], R6 ;  /* 0x013e80060f007388 */ /* 0x0001e80000000400 */
[----:B0-----:R-:W2:Y:S04]  /*43e30*/  LDL.LU R6, [R1+0x37b8] ;  /* 0x0037b80001067983 */ /* 0x001ea80000300800 */
[----:B------:R0:W-:Y:S01]  /*43e40*/  STS.U16 [R15+0x13f00], R3 ;  /* 0x013f00030f007388 */ /* 0x0001e20000000400 */
[----:B------:R1:W-:Y:S02]  /*43e50*/  STS.U16 [R15+0x13f80], R7 ;  /* 0x013f80070f007388 */ /* 0x0003e40000000400 */
[----:B------:R1:W-:Y:S02]  /*43e60*/  STS.U16 [R15+0x15c00], R8 ;  /* 0x015c00080f007388 */ /* 0x0003e40000000400 */
[----:B------:R1:W-:Y:S01]  /*43e70*/  STS.U16 [R15+0x15c80], R9 ;  /* 0x015c80090f007388 */ /* 0x0003e20000000400 */
[----:B------:R1:W-:Y:S01]  /*43e80*/  STS.U16 [R15+0x15d00], R10 ;  /* 0x015d000a0f007388 */ /* 0x0003e20000000400 */
[----:B------:R1:W-:Y:S02]  /*43e90*/  STS.U16 [R15+0x15d80], R11 ;  /* 0x015d800b0f007388 */ /* 0x0003e40000000400 */
[----:B------:R1:W-:Y:S01]  /*43ea0*/  STS.U16 [R15+0x15e00], R12 ;  /* 0x015e000c0f007388 */ /* 0x0003e20000000400 */
[----:B0-----:R-:W2:Y:S01]  /*43eb0*/  LDL.LU R3, [R1+0x188] ;  /* 0x0001880001037983 */ /* 0x001ea20000300800 */
[----:B-1----:R-:W2:Y:S03]  /*43ec0*/  LDL.LU R7, [R1+0x37b4] ;  /* 0x0037b40001077983 */ /* 0x002ea60000300800 */
[----:B------:R-:W2:Y:S01]  /*43ed0*/  LDL.LU R8, [R1+0x37b0] ;  /* 0x0037b00001087983 */ /* 0x000ea20000300800 */
[----:B------:R-:W2:Y:S03]  /*43ee0*/  LDL.LU R9, [R1+0x37ac] ;  /* 0x0037ac0001097983 */ /* 0x000ea60000300800 */
[----:B------:R-:W2:Y:S01]  /*43ef0*/  LDL.LU R10, [R1+0x37a8] ;  /* 0x0037a800010a7983 */ /* 0x000ea20000300800 */
[----:B------:R-:W2:Y:S03]  /*43f00*/  LDL.LU R11, [R1+0x37a4] ;  /* 0x0037a400010b7983 */ /* 0x000ea60000300800 */
[----:B------:R0:W-:Y:S01]  /*43f10*/  STS.U16 [R15+0x15e80], R16 ;  /* 0x015e80100f007388 */ /* 0x0001e20000000400 */
[----:B------:R-:W2:Y:S02]  /*43f20*/  LDL.LU R12, [R1+0x37a0] ;  /* 0x0037a000010c7983 */ /* 0x000ea40000300800 */
        /* <DEDUP_REMOVED lines=8> */
[----:B------:R0:W-:Y:S03]  /*43fb0*/  STS.U16 [R15+0x17d80], R22 ;  /* 0x017d80160f007388 */ /* 0x0001e60000000400 */
[----:B------:R-:W2:Y:S01]  /*43fc0*/  LDL.LU R19, [R1+0x3790] ;  /* 0x0037900001137983 */ /* 0x000ea20000300800 */
[----:B------:R-:W2:Y:S02]  /*43fd0*/  LDL.LU R20, [R1+0x378c] ;  /* 0x00378c0001147983 */ /* 0x000ea40000300800 */
[----:B------:R-:W2:Y:S01]  /*43fe0*/  LDL.LU R21, [R1+0x3788] ;  /* 0x0037880001157983 */ /* 0x000ea20000300800 */
[----:B------:R1:W-:Y:S01]  /*43ff0*/  STS.U16 [R15+0x17e00], R4 ;  /* 0x017e00040f007388 */ /* 0x0003e20000000400 */
[----:B------:R1:W-:Y:S02]  /*44000*/  STS.U16 [R15+0x17e80], R5 ;  /* 0x017e80050f007388 */ /* 0x0003e40000000400 */
[----:B------:R1:W-:Y:S02]  /*44010*/  STS.U16 [R15+0x17f00], R23 ;  /* 0x017f00170f007388 */ /* 0x0003e40000000400 */
[----:B------:R3:W-:Y:S01]  /*44020*/  STS.U16 [R15+0x17f80], R24 ;  /* 0x017f80180f007388 */ /* 0x0007e20000000400 */
[----:B0-----:R-:W2:Y:S04]  /*44030*/  LDL.LU R22, [R1+0x3784] ;  /* 0x0037840001167983 */ /* 0x001ea80000300800 */
[----:B------:R0:W-:Y:S04]  /*44040*/  STS.U16 [R15+0x19c00], R25 ;  /* 0x019c00190f007388 */ /* 0x0001e80000000400 */
[----:B-1----:R-:W2:Y:S04]  /*44050*/  LDL R4, [R1+0x33e0] ;  /* 0x0033e00001047983 */ /* 0x002ea80000100800 */
[----:B------:R-:W2:Y:S01]  /*44060*/  LDL R5, [R1+0x33d4] ;  /* 0x0033d40001057983 */ /* 0x000ea20000100800 */
[----:B------:R-:W2:Y:S02]  /*44070*/  LDL.LU R23, [R1+0x3780] ;  /* 0x0037800001177983 */ /* 0x000ea40000300800 */
[----:B------:R1:W-:Y:S01]  /*44080*/  STS.U16 [R15+0x19c80], R26 ;  /* 0x019c801a0f007388 */ /* 0x0003e20000000400 */
[----:B---3--:R-:W3:Y:S01]  /*44090*/  LDL.LU R24, [R1+0x377c] ;  /* 0x00377c0001187983 */ /* 0x008ee20000300800 */
[----:B------:R4:W-:Y:S02]  /*440a0*/  STS.U16 [R15+0x19d00], R27 ;  /* 0x019d001b0f007388 */ /* 0x0009e40000000400 */
[----:B------:R4:W-:Y:S01]  /*440b0*/  STS.U16 [R15+0x19d80], R28 ;  /* 0x019d801c0f007388 */ /* 0x0009e20000000400 */
[----:B0-----:R-:W3:Y:S01]  /*440c0*/  LDL.LU R25, [R1+0x3778] ;  /* 0x0037780001197983 */ /* 0x001ee20000300800 */
[----:B------:R0:W-:Y:S03]  /*440d0*/  STS.U16 [R15+0x19e00], R29 ;  /* 0x019e001d0f007388 */ /* 0x0001e60000000400 */
[----:B-1----:R-:W3:Y:S01]  /*440e0*/  LDL.LU R26, [R1+0x3774] ;  /* 0x00377400011a7983 */ /* 0x002ee20000300800 */
[----:B----4-:R-:W4:Y:S02]  /*440f0*/  LDL.LU R27, [R1+0x3770] ;  /* 0x00377000011b7983 */ /* 0x010f240000300800 */
[----:B------:R1:W-:Y:S01]  /*44100*/  STS.U16 [R15+0x19e80], R2 ;  /* 0x019e80020f007388 */ /* 0x0003e20000000400 */
[----:B------:R-:W3:Y:S01]  /*44110*/  LDL.LU R28, [R1+0x376c] ;  /* 0x00376c00011c7983 */ /* 0x000ee20000300800 */
[----:B0-----:R-:W3:Y:S02]  /*44120*/  LDL.LU R29, [R1+0x3768] ;  /* 0x00376800011d7983 */ /* 0x001ee40000300800 */
[----:B------:R0:W-:Y:S02]  /*44130*/  STS.U16 [R15+0x19f00], R13 ;  /* 0x019f000d0f007388 */ /* 0x0001e40000000400 */
[----:B------:R0:W-:Y:S01]  /*44140*/  STS.U16 [R15+0x19f80], R14 ;  /* 0x019f800e0f007388 */ /* 0x0001e20000000400 */
[----:B-1----:R-:W3:Y:S04]  /*44150*/  LDL.LU R2, [R1+0x3764] ;  /* 0x0037640001027983 */ /* 0x002ee80000300800 */
[----:B0-----:R-:W3:Y:S01]  /*44160*/  LDL.LU R13, [R1+0x3760] ;  /* 0x00376000010d7983 */ /* 0x001ee20000300800 */
[----:B------:R-:W3:Y:S03]  /*44170*/  LDL.LU R14, [R1+0x375c] ;  /* 0x00375c00010e7983 */ /* 0x000ee60000300800 */
[----:B--2---:R0:W-:Y:S04]  /*44180*/  STS.U16 [R15+0x1bc00], R0 ;  /* 0x01bc00000f007388 */ /* 0x0041e80000000400 */
[----:B0-----:R-:W2:Y:S04]  /*44190*/  LDL.LU R0, [R1+0x3758] ;  /* 0x0037580001007983 */ /* 0x001ea80000300800 */
[----:B--2---:R0:W-:Y:S04]  /*441a0*/  STS.U16 [R15+0x1bc80], R0 ;  /* 0x01bc80000f007388 */ /* 0x0041e80000000400 */
[----:B0-----:R-:W2:Y:S01]  /*441b0*/  LDL.LU R0, [R1+0x3754] ;  /* 0x0037540001007983 */ /* 0x001ea20000300800 */
[----:B------:R0:W-:Y:S03]  /*441c0*/  STS.U16 [R15+0x1bd00], R3 ;  /* 0x01bd00030f007388 */ /* 0x0001e60000000400 */
[----:B0-----:R-:W3:Y:S01]  /*441d0*/  LDL.LU R3, [R1+0x3750] ;  /* 0x0037500001037983 */ /* 0x001ee20000300800 */
[----:B--2---:R-:W-:-:S06]  /*441e0*/  PRMT R0, RZ, 0x7610, R0 ;  /* 0x00007610ff007816 */ /* 0x004fcc0000000000 */
[----:B------:R-:W2:Y:S04]  /*441f0*/  @!P1 LDG.E.U16 R0, [R4.64] ;  /* 0x0000000604009981 */ /* 0x000ea8000c1e1500 */
[----:B---3--:R0:W-:Y:S04]  /*44200*/  STS.U16 [R15+0x1bd80], R3 ;  /* 0x01bd80030f007388 */ /* 0x0081e80000000400 */
[----:B0-----:R-:W3:Y:S01]  /*44210*/  LDL.LU R15, [R1+0x374c] ;  /* 0x00374c00010f7983 */ /* 0x001ee20000300800 */
[----:B------:R-:W3:Y:S03]  /*44220*/  LDL.LU R3, [R1+0x3748] ;  /* 0x0037480001037983 */ /* 0x000ee60000300800 */
[----:B--2---:R0:W-:Y:S04]  /*44230*/  STL [R1+0x9c], R0 ;  /* 0x00009c0001007387 */ /* 0x0041e80000100800 */
[----:B0-----:R-:W2:Y:S01]  /*44240*/  LDL.LU R0, [R1+0x3744] ;  /* 0x0037440001007983 */ /* 0x001ea20000300800 */
[----:B------:R-:W2:Y:S02]  /*44250*/  LDL R4, [R1+0x33e4] ;  /* 0x0033e40001047983 */ /* 0x000ea40000100800 */
[----:B------:R-:W2:Y:S01]  /*44260*/  LDL R5, [R1+0x33f0] ;  /* 0x0033f00001057983 */ /* 0x000ea20000100800 */
[----:B---3--:R-:W-:-:S02]  /*44270*/  PRMT R3, RZ, 0x7610, R3 ;  /* 0x00007610ff037816 */ /* 0x008fc40000000003 */
[----:B--2---:R-:W-:-:S04]  /*44280*/  @!P1 LOP3.LUT R5, R5, R4, RZ, 0x3c, !PT ;  /* 0x0000000405059212 */ /* 0x004fc800078e3cff */
[----:B------:R-:W-:-:S04]  /*44290*/  @!P1 LOP3.LUT R4, R5, R4, RZ, 0x3c, !PT ;  /* 0x0000000405049212 */ /* 0x000fc800078e3cff */
[----:B------:R-:W-:-:S05]  /*442a0*/  @!P1 LOP3.LUT R5, R5, R4, RZ, 0x3c, !PT ;  /* 0x0000000405059212 */ /* 0x000fca00078e3cff */
[----:B------:R-:W2:Y:S04]  /*442b0*/  @!P1 LDG.E.U16 R3, [R4.64] ;  /* 0x0000000604039981 */ /* 0x000ea8000c1e1500 */
[----:B--2---:R0:W-:Y:S04]  /*442c0*/  STL [R1+0x98], R3 ;  /* 0x0000980301007387 */ /* 0x0041e80000100800 */
[----:B0-----:R-:W2:Y:S01]  /*442d0*/  LDL.LU R3, [R1+0x3740] ;  /* 0x0037400001037983 */ /* 0x001ea20000300800 */
[----:B------:R-:W3:Y:S02]  /*442e0*/  LDL R4, [R1+0x33f4] ;  /* 0x0033f40001047983 */ /* 0x000ee40000100800 */
[----:B------:R-:W3:Y:S01]  /*442f0*/  LDL R5, [R1+0x3400] ;  /* 0x0034000001057983 */ /* 0x000ee20000100800 */
[----:B------:R-:W-:-:S02]  /*44300*/  PRMT R11, RZ, 0x7610, R11 ;  /* 0x00007610ff0b7816 */ /* 0x000fc4000000000b */
[----:B---3--:R-:W-:-:S04]  /*44310*/  @!P1 LOP3.LUT R5, R5, R4, RZ, 0x3c, !PT ;  /* 0x0000000405059212 */ /* 0x008fc800078e3cff */
[----:B------:R-:W-:-:S04]  /*44320*/  @!P1 LOP3.LUT R4, R5, R4, RZ, 0x3c, !PT ;  /* 0x0000000405049212 */ /* 0x000fc800078e3cff */
[----:B------:R-:W-:-:S05]  /*44330*/  @!P1 LOP3.LUT R5, R5, R4, RZ, 0x3c, !PT ;  /* 0x0000000405059212 */ /* 0x000fca00078e3cff */
[----:B------:R0:W3:Y:S04]  /*44340*/  @!P1 LDG.E.U16 R11, [R4.64] ;  /* 0x00000006040b9981 */ /* 0x0000e8000c1e1500 */
[----:B0-----:R-:W3:Y:S04]  /*44350*/  LDL R4, [R1+0x3404] ;  /* 0x0034040001047983 */ /* 0x001ee80000100800 */
[----:B------:R-:W3:Y:S01]  /*44360*/  LDL R5, [R1+0x3410] ;  /* 0x0034100001057983 */ /* 0x000ee20000100800 */
[----:B--2---:R-:W-:Y:S02]  /*44370*/  PRMT R3, RZ, 0x7610, R3 ;  /* 0x00007610ff037816 */ /* 0x004fe40000000003 */
[----:B---3--:R-:W-:-:S04]  /*44380*/  @!P1 LOP3.LUT R5, R5, R4, RZ, 0x3c, !PT ;  /* 0x0000000405059212 */ /* 0x008fc800078e3cff */
[----:B------:R-:W-:-:S04]  /*44390*/  @!P1 LOP3.LUT R4, R5, R4, RZ, 0x3c, !PT ;  /* 0x0000000405049212 */ /* 0x000fc800078e3cff */
[----:B------:R-:W-:-:S05]  /*443a0*/  @!P1 LOP3.LUT R5, R5, R4, RZ, 0x3c, !PT ;  /* 0x0000000405059212 */ /* 0x000fca00078e3cff */
[----:B------:R-:W2:Y:S04]  /*443b0*/  @!P1 LDG.E.U16 R3, [R4.64] ;  /* 0x0000000604039981 */ /* 0x000ea8000c1e1500 */
[----:B------:R0:W-:Y:S04]  /*443c0*/  STL [R1+0x94], R11 ;  /* 0x0000940b01007387 */ /* 0x0001e80000100800 */
[----:B0-----:R-:W3:Y:S04]  /*443d0*/  LDL R11, [R1+0x3460] ;  /* 0x00346000010b7983 */ /* 0x001ee80000100800 */
[----:B--2---:R0:W-:Y:S04]  /*443e0*/  STL [R1+0x90], R3 ;  /* 0x0000900301007387 */ /* 0x0041e80000100800 */
[----:B0-----:R-:W2:Y:S01]  /*443f0*/  LDL.LU R3, [R1+0x373c] ;  /* 0x00373c0001037983 */ /* 0x001ea20000300800 */
[----:B------:R-:W2:Y:S02]  /*44400*/  LDL R4, [R1+0x3414] ;  /* 0x0034140001047983 */ /* 0x000ea40000100800 */
[----:B------:R-:W2:Y:S01]  /*44410*/  LDL R5, [R1+0x3420] ;  /* 0x0034200001057983 */ /* 0x000ea20000100800 */
[----:B------:R-:W-:-:S02]  /*44420*/  PRMT R0, RZ, 0x7610, R0 ;  /* 0x00007610ff007816 */ /* 0x000fc40000000000 */
[----:B--2---:R-:W-:-:S04]  /*44430*/  @!P1 LOP3.LUT R5, R5, R4, RZ, 0x3c, !PT ;  /* 0x0000000405059212 */ /* 0x004fc800078e3cff */
[----:B------:R-:W-:-:S04]  /*44440*/  @!P1 LOP3.LUT R4, R5, R4, RZ, 0x3c, !PT ;  /* 0x0000000405049212 */ /* 0x000fc800078e3cff */
[----:B------:R-:W-:-:S05]  /*44450*/  @!P1 LOP3.LUT R5, R5, R4, RZ, 0x3c, !PT ;  /* 0x0000000405059212 */ /* 0x000fca00078e3cff */
[----:B------:R-:W2:Y:S04]  /*44460*/  @!P1 LDG.E.U16 R0, [R4.64] ;  /* 0x0000000604009981 */ /* 0x000ea8000c1e1500 */
        /* <DEDUP_REMOVED lines=26> */
[----:B------:R-:W2:Y:S01]  /*44610*/  @!P1 LDG.E.U16 R3, [R4.64] ;  /* 0x0000000604039981 */ /* 0x000ea2000c1e1500 */
[----:B------:R-:W-:-:S03]  /*44620*/  PRMT R10, RZ, 0x7610, R10 ;  /* 0x00007610ff0a7816 */ /* 0x000fc6000000000a */
[----:B--2---:R0:W-:Y:S04]  /*44630*/  STL [R1+0x80], R3 ;  /* 0x0000800301007387 */ /* 0x0041e80000100800 */
[----:B0-----:R-:W2:Y:S01]  /*44640*/  LDL.LU R3, [R1+0x372c] ;  /* 0x00372c0001037983 */ /* 0x001ea20000300800 */
[----:B------:R-:W2:Y:S02]  /*44650*/  LDL R5, [R1+0x3454] ;  /* 0x0034540001057983 */ /* 0x000ea40000100800 */
[----:B---3--:R-:W-:Y:S01]  /*44660*/  @!P1 IMAD.MOV.U32 R4, RZ, RZ, R11 ;  /* 0x000000ffff049224 */ /* 0x008fe200078e000b */
[----:B------:R-:W-:Y:S01]  /*44670*/  PRMT R0, RZ, 0x7610, R0 ;  /* 0x00007610ff007816 */ /* 0x000fe20000000000 */
[----:B------:R-:W3:Y:S04]  /*44680*/  LDL R11, [R1+0x34b4] ;  /* 0x0034b400010b7983 */ /* 0x000ee80000100800 */
[----:B--2---:R0:W2:Y:S04]  /*44690*/  @!P1 LDG.E.U16 R10, [R4.64] ;  /* 0x00000006040a9981 */ /* 0x0040a8000c1e1500 */
[----:B0-----:R-:W2:Y:S04]  /*446a0*/  LDL R4, [R1+0x3464] ;  /* 0x0034640001047983 */ /* 0x001ea80000100800 */
[----:B------:R-:W2:Y:S02]  /*446b0*/  LDL R5, [R1+0x3470] ;  /* 0x0034700001057983 */ /* 0x000ea40000100800 */
[----:B--2---:R-:W-:-:S04]  /*446c0*/  @!P1 LOP3.LUT R5, R5, R4, RZ, 0x3c, !PT ;  /* 0x0000000405059212 */ /* 0x004fc800078e3cff */
        /* <DEDUP_REMOVED lines=39> */
[----:B------:R-:W-:Y:S02]  /*44940*/  @!P1 LOP3.LUT R5, R5, R4, RZ, 0x3c, !PT ;  /* 0x0000000405059212 */ /* 0x000fe400078e3cff */
[----:B------:R-:W-:-:S03]  /*44950*/  PRMT R3, RZ, 0x7610, R3 ;  /* 0x00007610ff037816 */ /* 0x000fc60000000003 */
[----:B------:R3:W2:Y:S02]  /*44960*/  @!P1 LDG.E.U16 R15, [R4.64] ;  /* 0x00000006040f9981 */ /* 0x0006a4000c1e1500 */
[----:B---3--:R-:W-:Y:S02]  /*44970*/  @!P1 IMAD.MOV.U32 R4, RZ, RZ, R10 ;  /* 0x000000ffff049224 */ /* 0x008fe400078e000a */
[----:B------:R-:W-:-:S05]  /*44980*/  @!P1 IMAD.MOV.U32 R5, RZ, RZ, R11 ;  /* 0x000000ffff059224 */ /* 0x000fca00078e000b */
[----:B------:R-:W3:Y:S04]  /*44990*/  @!P1 LDG.E.U16 R3, [R4.64] ;  /* 0x0000000604039981 */ /* 0x000ee8000c1e1500 */
[----:B--2---:R0:W-:Y:S01]  /*449a0*/  STL [R1+0x68], R15 ;  /* 0x0000680f01007387 */ /* 0x0041e20000100800 */
[----:B------:R-:W2:Y:S02]  /*449b0*/  LDL R11, [R1+0x3504] ;  /* 0x00350400010b7983 */ /* 0x000ea40000100800 */
[----:B------:R-:W2:Y:S01]  /*449c0*/  LDL R10, [R1+0x3510] ;  /* 0x00351000010a7983 */ /* 0x000ea20000100800 */
[----:B0-----:R-:W2:Y:S04]  /*449d0*/  LDL R15, [R1+0x3500] ;  /* 0x00350000010f7983 */ /* 0x001ea80000100800 */
[----:B---3--:R0:W-:Y:S04]  /*449e0*/  STL [R1+0x64], R3 ;  /* 0x0000640301007387 */ /* 0x0081e80000100800 */
[----:B0-----:R-:W3:Y:S01]  /*449f0*/  LDL.LU R3, [R1+0x3718] ;  /* 0x0037180001037983 */ /* 0x001ee20000300800 */
[----:B------:R-:W2:Y:S02]  /*44a00*/  LDL R4, [R1+0x34c4] ;  /* 0x0034c40001047983 */ /* 0x000ea40000100800 */
[----:B------:R-:W2:Y:S01]  /*44a10*/  LDL R5, [R1+0x34d0] ;  /* 0x0034d00001057983 */ /* 0x000ea20000100800 */
[----:B------:R-:W-:-:S02]  /*44a20*/  PRMT R0, RZ, 0x7610, R0 ;  /* 0x00007610ff007816 */ /* 0x000fc40000000000 */
[----:B--2---:R-:W-:-:S04]  /*44a30*/  @!P1 LOP3.LUT R5, R5, R4, RZ, 0x3c, !PT ;  /* 0x0000000405059212 */ /* 0x004fc800078e3cff */
[----:B------:R-:W-:-:S04]  /*44a40*/  @!P1 LOP3.LUT R4, R5, R4, RZ, 0x3c, !PT ;  /* 0x0000000405049212 */ /* 0x000fc800078e3cff */
[----:B------:R-:W-:-:S05]  /*44a50*/  @!P1 LOP3.LUT R5, R5, R4, RZ, 0x3c, !PT ;  /* 0x0000000405059212 */ /* 0x000fca00078e3cff */
[----:B------:R0:W2:Y:S04]  /*44a60*/  @!P1 LDG.E.U16 R0, [R4.64] ;  /* 0x0000000604009981 */ /* 0x0000a8000c1e1500 */
[----:B0-----:R-:W2:Y:S04]  /*44a70*/  LDL R4, [R1+0x34d4] ;  /* 0x0034d40001047983 */ /* 0x001ea80000100800 */
[----:B------:R-:W2:Y:S01]  /*44a80*/  LDL R5, [R1+0x34e0] ;  /* 0x0034e00001057983 */ /* 0x000ea20000100800 */
[----:B------:R-:W-:Y:S02]  /*44a90*/  PRMT R14, RZ, 0x7610, R14 ;  /* 0x00007610ff0e7816 */ /* 0x000fe4000000000e */
[----:B--2---:R-:W-:-:S04]  /*44aa0*/  @!P1 LOP3.LUT R5, R5, R4, RZ, 0x3c, !PT ;  /* 0x0000000405059212 */ /* 0x004fc800078e3cff */
[----:B------:R-:W-:-:S04]  /*44ab0*/  @!P1 LOP3.LUT R4, R5, R4, RZ, 0x3c, !PT ;  /* 0x0000000405049212 */ /* 0x000fc800078e3cff */
[----:B------:R-:W-:-:S05]  /*44ac0*/  @!P1 LOP3.LUT R5, R5, R4, RZ, 0x3c, !PT ;  /* 0x0000000405059212 */ /* 0x000fca00078e3cff */
[----:B------:R-:W2:Y:S04]  /*44ad0*/  @!P1 LDG.E.U16 R14, [R4.64] ;  /* 0x00000006040e9981 */ /* 0x000ea8000c1e1500 */
[----:B------:R-:W-:Y:S04]  /*44ae0*/  STL [R1+0x3680], R0 ;  /* 0x0036800001007387 */ /* 0x000fe80000100800 */
        /* <DEDUP_REMOVED lines=8> */
[----:B------:R-:W2:Y:S01]  /*44b70*/  @!P1 LDG.E.U16 R3, [R4.64] ;  /* 0x0000000604039981 */ /* 0x000ea2000c1e1500 */
[----:B------:R-:W-:-:S03]  /*44b80*/  PRMT R14, RZ, 0x7610, R14 ;  /* 0x00007610ff0e7816 */ /* 0x000fc6000000000e */
[----:B--2---:R0:W-:Y:S04]  /*44b90*/  STL [R1+0x58], R3 ;  /* 0x0000580301007387 */ /* 0x0041e80000100800 */
[----:B0-----:R-:W2:Y:S01]  /*44ba0*/  LDL.LU R3, [R1+0x3710] ;  /* 0x0037100001037983 */ /* 0x001ea20000300800 */
[----:B------:R-:W3:Y:S02]  /*44bb0*/  LDL R5, [R1+0x34f4] ;  /* 0x0034f40001057983 */ /* 0x000ee40000100800 */
[----:B------:R-:W-:Y:S02]  /*44bc0*/  @!P1 IMAD.MOV.U32 R4, RZ, RZ, R15 ;  /* 0x000000ffff049224 */ /* 0x000fe400078e000f */
[----:B------:R-:W4:Y:S01]  /*44bd0*/  LDL R15, [R1+0x3550] ;  /* 0x00355000010f7983 */ /* 0x000f220000100800 */
[----:B--2---:R-:W-:-:S03]  /*44be0*/  PRMT R3, RZ, 0x7610, R3 ;  /* 0x00007610ff037816 */ /* 0x004fc60000000003 */
[----:B---3--:R0:W2:Y:S02]  /*44bf0*/  @!P1 LDG.E.U16 R14, [R4.64] ;  /* 0x00000006040e9981 */ /* 0x0080a4000c1e1500 */
[----:B0-----:R-:W-:Y:S02]  /*44c00*/  @!P1 IMAD.MOV.U32 R4, RZ, RZ, R10 ;  /* 0x000000ffff049224 */ /* 0x001fe400078e000a */
[----:B------:R-:W-:-:S05]  /*44c10*/  @!P1 IMAD.MOV.U32 R5, RZ, RZ, R11 ;  /* 0x000000ffff059224 */ /* 0x000fca00078e000b */
[----:B------:R-:W3:Y:S04]  /*44c20*/  @!P1 LDG.E.U16 R3, [R4.64] ;  /* 0x0000000604039981 */ /* 0x000ee8000c1e1500 */
[----:B--2---:R0:W-:Y:S04]  /*44c30*/  STL [R1+0x54], R14 ;  /* 0x0000540e01007387 */ /* 0x0041e80000100800 */
[----:B0-----:R-:W2:Y:S01]  /*44c40*/  LDL.LU R14, [R1+0x370c] ;  /* 0x00370c00010e7983 */ /* 0x001ea20000300800 */
[----:B------:R-:W4:Y:S02]  /*44c50*/  LDL R11, [R1+0x3554] ;  /* 0x00355400010b7983 */ /* 0x000f240000100800 */
[----:B------:R-:W4:Y:S01]  /*44c60*/  LDL R10, [R1+0x3560] ;  /* 0x00356000010a7983 */ /* 0x000f220000100800 */
[----:B---3--:R0:W-:Y:S04]  /*44c70*/  STL [R1+0x50], R3 ;  /* 0x0000500301007387 */ /* 0x0081e80000100800 */
[----:B0-----:R-:W3:Y:S01]  /*44c80*/  LDL.LU R3, [R1+0x3708] ;  /* 0x0037080001037983 */ /* 0x001ee20000300800 */
[----:B------:R-:W3:Y:S02]  /*44c90*/  LDL R4, [R1+0x3514] ;  /* 0x0035140001047983 */ /* 0x000ee40000100800 */
[----:B------:R-:W3:Y:S01]  /*44ca0*/  LDL R5, [R1+0x3520] ;  /* 0x0035200001057983 */ /* 0x000ee20000100800 */
[----:B--2---:R-:W-:-:S02]  /*44cb0*/  PRMT R14, RZ, 0x7610, R14 ;  /* 0x00007610ff0e7816 */ /* 0x004fc4000000000e */
[----:B---3--:R-:W-:-:S04]  /*44cc0*/  @!P1 LOP3.LUT R5, R5, R4, RZ, 0x3c, !PT ;  /* 0x0000000405059212 */ /* 0x008fc800078e3cff */
        /* <DEDUP_REMOVED lines=11> */
[----:B------:R-:W3:Y:S04]  /*44d80*/  @!P1 LDG.E.U16 R3, [R4.64] ;  /* 0x0000000604039981 */ /* 0x000ee8000c1e1500 */
        /* <DEDUP_REMOVED lines=8> */
[----:B------:R-:W2:Y:S01]  /*44e10*/  @!P1 LDG.E.U16 R14, [R4.64] ;  /* 0x00000006040e9981 */ /* 0x000ea2000c1e1500 */
[----:B------:R-:W-:-:S03]  /*44e20*/  PRMT R3, RZ, 0x7610, R3 ;  /* 0x00007610ff037816 */ /* 0x000fc60000000003 */
[----:B--2---:R0:W-:Y:S04]  /*44e30*/  STL [R1+0xc], R14 ;  /* 0x00000c0e01007387 */ /* 0x0041e80000100800 */
[----:B0-----:R-:W2:Y:S01]  /*44e40*/  LDL.LU R14, [R1+0x36fc] ;  /* 0x0036fc00010e7983 */ /* 0x001ea20000300800 */
[----:B------:R-:W3:Y:S02]  /*44e50*/  LDL R5, [R1+0x3544] ;  /* 0x0035440001057983 */ /* 0x000ee40000100800 */
[----:B----4-:R-:W-:Y:S01]  /*44e60*/  @!P1 IMAD.MOV.U32 R4, RZ, RZ, R15 ;  /* 0x000000ffff049224 */ /* 0x010fe200078e000f */
[----:B------:R-:W-:Y:S01]  /*44e70*/  PRMT R22, RZ, 0x7610, R22 ;  /* 0x00007610ff167816 */ /* 0x000fe20000000016 */
[----:B------:R-:W4:Y:S04]  /*44e80*/  LDL R15, [R1+0x3590] ;  /* 0x00359000010f7983 */ /* 0x000f280000100800 */
[----:B---3--:R0:W3:Y:S02]  /*44e90*/  @!P1 LDG.E.U16 R3, [R4.64] ;  /* 0x0000000604039981 */ /* 0x0080e4000c1e1500 */
[----:B0-----:R-:W-:-:S02]  /*44ea0*/  @!P1 IMAD.MOV.U32 R4, RZ, RZ, R10 ;  /* 0x000000ffff049224 */ /* 0x001fc400078e000a */
[----:B------:R-:W-:-:S05]  /*44eb0*/  @!P1 IMAD.MOV.U32 R5, RZ, RZ, R11 ;  /* 0x000000ffff059224 */ /* 0x000fca00078e000b */
[----:B------:R0:W2:Y:S04]  /*44ec0*/  @!P1 LDG.E.U16 R22, [R4.64] ;  /* 0x0000000604169981 */ /* 0x0000a8000c1e1500 */
[----:B---3--:R-:W-:Y:S01]  /*44ed0*/  STL [R1+0x3684], R3 ;  /* 0x0036840301007387 */ /* 0x008fe20000100800 */
[----:B0-----:R-:W3:Y:S02]  /*44ee0*/  LDL R4, [R1+0x3564] ;  /* 0x0035640001047983 */ /* 0x001ee40000100800 */
[----:B------:R-:W3:Y:S01]  /*44ef0*/  LDL R5, [R1+0x3570] ;  /* 0x0035700001057983 */ /* 0x000ee20000100800 */
[----:B------:R-:W-:Y:S01]  /*44f00*/  PRMT R9, RZ, 0x7610, R9 ;  /* 0x00007610ff097816 */ /* 0x000fe20000000009 */
[----:B------:R-:W4:Y:S04]  /*44f10*/  LDL R11, [R1+0x3594] ;  /* 0x00359400010b7983 */ /* 0x000f280000100800 */
[----:B------:R-:W4:Y:S04]  /*44f20*/  LDL R10, [R1+0x35a0] ;  /* 0x0035a000010a7983 */ /* 0x000f280000100800 */
[----:B--2---:R-:W-:Y:S01]  /*44f30*/  STL [R1+0x36c0], R22 ;  /* 0x0036c01601007387 */ /* 0x004fe20000100800 */
[----:B---3--:R-:W-:-:S04]  /*44f40*/  @!P1 LOP3.LUT R5, R5, R4, RZ, 0x3c, !PT ;  /* 0x0000000405059212 */ /* 0x008fc800078e3cff */
[----:B------:R-:W-:-:S04]  /*44f50*/  @!P1 LOP3.LUT R4, R5, R4, RZ, 0x3c, !PT ;  /* 0x0000000405049212 */ /* 0x000fc800078e3cff */
[----:B------:R-:W-:-:S05]  /*44f60*/  @!P1 LOP3.LUT R5, R5, R4, RZ, 0x3c, !PT ;  /* 0x0000000405059212 */ /* 0x000fca00078e3cff */
[----:B------:R0:W2:Y:S04]  /*44f70*/  @!P1 LDG.E.U16 R9, [R4.64] ;  /* 0x0000000604099981 */ /* 0x0000a8000c1e1500 */
[----:B0-----:R-:W3:Y:S04]  /*44f80*/  LDL R4, [R1+0x3574] ;  /* 0x0035740001047983 */ /* 0x001ee80000100800 */
[----:B------:R-:W3:Y:S01]  /*44f90*/  LDL R5, [R1+0x3580] ;  /* 0x0035800001057983 */ /* 0x000ee20000100800 */
[----:B------:R-:W-:Y:S02]  /*44fa0*/  PRMT R8, RZ, 0x7610, R8 ;  /* 0x00007610ff087816 */ /* 0x000fe40000000008 */
[----:B---3--:R-:W-:-:S04]  /*44fb0*/  @!P1 LOP3.LUT R5, R5, R4, RZ, 0x3c, !PT ;  /* 0x0000000405059212 */ /* 0x008fc800078e3cff */
[----:B------:R-:W-:-:S04]  /*44fc0*/  @!P1 LOP3.LUT R4, R5, R4, RZ, 0x3c, !PT ;  /* 0x0000000405049212 */ /* 0x000fc800078e3cff */
[----:B------:R-:W-:Y:S01]  /*44fd0*/  @!P1 LOP3.LUT R5, R5, R4, RZ, 0x3c, !PT ;  /* 0x0000000405059212 */ /* 0x000fe200078e3cff */
[----:B--2---:R-:W-:Y:S04]  /*44fe0*/  STL [R1+0x36b0], R9 ;  /* 0x0036b00901007387 */ /* 0x004fe80000100800 */
[----:B------:R0:W2:Y:S04]  /*44ff0*/  @!P1 LDG.E.U16 R8, [R4.64] ;  /* 0x0000000604089981 */ /* 0x0000a8000c1e1500 */
[----:B0-----:R-:W3:Y:S01]  /*45000*/  LDL R5, [R1+0x3584] ;  /* 0x0035840001057983 */ /* 0x001ee20000100800 */
[----:B------:R-:W-:Y:S01]  /*45010*/  PRMT R7, RZ, 0x7610, R7 ;  /* 0x00007610ff077816 */ /* 0x000fe20000000007 */
[----:B----4-:R-:W-:Y:S01]  /*45020*/  @!P1 IMAD.MOV.U32 R4, RZ, RZ, R15 ;  /* 0x000000ffff049224 */ /* 0x010fe200078e000f */
[----:B------:R-:W-:-:S06]  /*45030*/  PRMT R6, RZ, 0x7610, R6 ;  /* 0x00007610ff067816 */ /* 0x000fcc0000000006 */
[----:B------:R0:W4:Y:S04]  /*45040*/  @!P1 LDG.E.U16 R6, [R10.64] ;  /* 0x000000060a069981 */ /* 0x000128000c1e1500 */
[----:B---3--:R-:W3:Y:S04]  /*45050*/  @!P1 LDG.E.U16 R7, [R4.64] ;  /* 0x0000000604079981 */ /* 0x008ee8000c1e1500 */
[----:B--2---:R-:W-:Y:S01]  /*45060*/  STL [R1+0x369c], R8 ;  /* 0x00369c0801007387 */ /* 0x004fe20000100800 */
[----:B------:R-:W2:Y:S03]  /*45070*/  LDL R15, [R1+0x33e8] ;  /* 0x0033e800010f7983 */ /* 0x000ea60000100800 */
[----:B---3--:R1:W-:Y:S01]  /*45080*/  STL [R1+0x3690], R7 ;  /* 0x0036900701007387 */ /* 0x0083e20000100800 */
[----:B0-----:R-:W3:Y:S02]  /*45090*/  LDL R10, [R1+0x35a4] ;  /* 0x0035a400010a7983 */ /* 0x001ee40000100800 */
[----:B------:R-:W3:Y:S01]  /*450a0*/  LDL R11, [R1+0x35b0] ;  /* 0x0035b000010b7983 */ /* 0x000ee20000100800 */
[----:B------:R-:W-:Y:S01]  /*450b0*/  PRMT R5, RZ, 0x7610, R5 ;  /* 0x00007610ff057816 */ /* 0x000fe20000000005 */
[----:B-1----:R-:W2:Y:S01]  /*450c0*/  LDL R7, [R1+0x35c0] ;  /* 0x0035c00001077983 */ /* 0x002ea20000100800 */
[----:B----4-:R-:W-:Y:S01]  /*450d0*/  STL [R1+0x3688], R6 ;  /* 0x0036880601007387 */ /* 0x010fe20000100800 */
[----:B---3--:R-:W-:-:S04]  /*450e0*/  @!P1 LOP3.LUT R11, R11, R10, RZ, 0x3c, !PT ;  /* 0x0000000a0b0b9212 */ /* 0x008fc800078e3cff */
[----:B------:R-:W-:-:S04]  /*450f0*/  @!P1 LOP3.LUT R10, R11, R10, RZ, 0x3c, !PT ;  /* 0x0000000a0b0a9212 */ /* 0x000fc800078e3cff */
[----:B------:R-:W-:-:S05]  /*45100*/  @!P1 LOP3.LUT R11, R11, R10, RZ, 0x3c, !PT ;  /* 0x0000000a0b0b9212 */ /* 0x000fca00078e3cff */
[----:B------:R0:W3:Y:S04]  /*45110*/  @!P1 LDG.E.U16 R5, [R10.64] ;  /* 0x000000060a059981 */ /* 0x0000e8000c1e1500 */
[----:B0-----:R-:W4:Y:S01]  /*45120*/  LDL R11, [R1+0x35b4] ;  /* 0x0035b400010b7983 */ /* 0x001f220000100800 */
[----:B------:R-:W-:Y:S01]  /*45130*/  PRMT R4, RZ, 0x7610, R4 ;  /* 0x00007610ff047816 */ /* 0x000fe20000000004 */
[----:B--2---:R-:W-:Y:S02]  /*45140*/  @!P1 IMAD.MOV.U32 R10, RZ, RZ, R7 ;  /* 0x000000ffff0a9224 */ /* 0x004fe400078e0007 */
[----:B---3--:R-:W-:Y:S01]  /*45150*/  STL [R1+0x368c], R5 ;  /* 0x00368c0501007387 */ /* 0x008fe20000100800 */
[----:B------:R-:W-:Y:S01]  /*45160*/  PRMT R13, RZ, 0x7610, R13 ;  /* 0x00007610ff0d7816 */ /* 0x000fe2000000000d */
[----:B------:R-:W2:Y:S02]  /*45170*/  LDL R7, [R1+0x3418] ;  /* 0x0034180001077983 */ /* 0x000ea40000100800 */
[----:B----4-:R0:W3:Y:S04]  /*45180*/  @!P1 LDG.E.U16 R4, [R10.64] ;  /* 0x000000060a049981 */ /* 0x0100e8000c1e1500 */
[----:B0-----:R-:W4:Y:S04]  /*45190*/  LDL R10, [R1+0x1410] ;  /* 0x00141000010a7983 */ /* 0x001f280000100800 */
[----:B------:R-:W4:Y:S02]  /*451a0*/  LDL R11, [R1+0x33d8] ;  /* 0x0033d800010b7983 */ /* 0x000f240000100800 */
[----:B----4-:R-:W-:-:S04]  /*451b0*/  @!P0 LOP3.LUT R11, R11, R10, RZ, 0x3c, !PT ;  /* 0x0000000a0b0b8212 */ /* 0x010fc800078e3cff */
[----:B------:R-:W-:-:S04]  /*451c0*/  @!P0 LOP3.LUT R10, R11, R10, RZ, 0x3c, !PT ;  /* 0x0000000a0b0a8212 */ /* 0x000fc800078e3cff */
[----:B------:R-:W-:-:S05]  /*451d0*/  @!P0 LOP3.LUT R11, R11, R10, RZ, 0x3c, !PT ;  /* 0x0000000a0b0b8212 */ /* 0x000fca00078e3cff */
[----:B------:R-:W4:Y:S04]  /*451e0*/  @!P0 LDG.E.U16 R13, [R10.64] ;  /* 0x000000060a0d8981 */ /* 0x000f28000c1e1500 */
[----:B---3--:R-:W-:Y:S01]  /*451f0*/  STL [R1+0x3694], R4 ;  /* 0x0036940401007387 */ /* 0x008fe20000100800 */
[----:B------:R-:W-:-:S03]  /*45200*/  PRMT R14, RZ, 0x7610, R14 ;  /* 0x00007610ff0e7816 */ /* 0x000fc6000000000e */
[----:B----4-:R0:W-:Y:S04]  /*45210*/  STL [R1+0x48], R13 ;  /* 0x0000480d01007387 */ /* 0x0101e80000100800 */
[----:B0-----:R-:W3:Y:S01]  /*45220*/  LDL.LU R13, [R1+0x36f8] ;  /* 0x0036f800010d7983 */ /* 0x001ee20000300800 */
[----:B------:R-:W4:Y:S02]  /*45230*/  LDL R11, [R1+0x33dc] ;  /* 0x0033dc00010b7983 */ /* 0x000f240000100800 */
[----:B------:R-:W-:Y:S01]  /*45240*/  @!P0 IMAD.MOV.U32 R10, RZ, RZ, R15 ;  /* 0x000000ffff0a8224 */ /* 0x000fe200078e000f */
[----:B------:R-:W-:Y:S01]  /*45250*/  PRMT R2, RZ, 0x7610, R2 ;  /* 0x00007610ff027816 */ /* 0x000fe20000000002 */
[----:B------:R-:W2:Y:S04]  /*45260*/  LDL R15, [R1+0x342c] ;  /* 0x00342c00010f7983 */ /* 0x000ea80000100800 */
[----:B----4-:R0:W4:Y:S04]  /*45270*/  @!P0 LDG.E.U16 R14, [R10.64] ;  /* 0x000000060a0e8981 */ /* 0x010128000c1e1500 */
[----:B0-----:R-:W2:Y:S04]  /*45280*/  LDL R10, [R1+0x33ec] ;  /* 0x0033ec00010a7983 */ /* 0x001ea80000100800 */
[----:B------:R-:W2:Y:S02]  /*45290*/  LDL R11, [R1+0x33f8] ;  /* 0x0033f800010b7983 */ /* 0x000ea40000100800 */
[----:B--2---:R-:W-:-:S04]  /*452a0*/  @!P0 LOP3.LUT R11, R11, R10, RZ, 0x3c, !PT ;  /* 0x0000000a0b0b8212 */ /* 0x004fc800078e3cff */
[----:B------:R-:W-:-:S04]  /*452b0*/  @!P0 LOP3.LUT R10, R11, R10, RZ, 0x3c, !PT ;  /* 0x0000000a0b0a8212 */ /* 0x000fc800078e3cff */
[----:B------:R-:W-:-:S05]  /*452c0*/  @!P0 LOP3.LUT R11, R11, R10, RZ, 0x3c, !PT ;  /* 0x0000000a0b0b8212 */ /* 0x000fca00078e3cff */
[----:B------:R-:W2:Y:S04]  /*452d0*/  @!P0 LDG.E.U16 R2, [R10.64] ;  /* 0x000000060a028981 */ /* 0x000ea8000c1e1500 */
[----:B----4-:R0:W-:Y:S04]  /*452e0*/  STL [R1+0x44], R14 ;  /* 0x0000440e01007387 */ /* 0x0101e80000100800 */
[----:B0-----:R-:W4:Y:S04]  /*452f0*/  LDL R14, [R1+0x3438] ;  /* 0x00343800010e7983 */ /* 0x001f280000100800 */
        /* <DEDUP_REMOVED lines=8> */
[----:B------:R0:W2:Y:S04]  /*45380*/  @!P0 LDG.E.U16 R13, [R10.64] ;  /* 0x000000060a0d8981 */ /* 0x0000a8000c1e1500 */
[----:B0-----:R-:W3:Y:S01]  /*45390*/  LDL R11, [R1+0x340c] ;  /* 0x00340c00010b7983 */ /* 0x001ee20000100800 */
[----:B------:R-:W-:Y:S01]  /*453a0*/  PRMT R5, RZ, 0x7610, R5 ;  /* 0x00007610ff057816 */ /* 0x000fe20000000005 */
[----:B------:R-:W-:Y:S02]  /*453b0*/  @!P0 IMAD.MOV.U32 R10, RZ, RZ, R7 ;  /* 0x000000ffff0a8224 */ /* 0x000fe400078e0007 */
[----:B--2---:R0:W-:Y:S01]  /*453c0*/  STL [R1+0x3c], R13 ;  /* 0x00003c0d01007387 */ /* 0x0041e20000100800 */
[----:B------:R-:W-:Y:S02]  /*453d0*/  PRMT R3, RZ, 0x7610, R3 ;  /* 0x00007610ff037816 */ /* 0x000fe40000000003 */
[----:B------:R-:W-:Y:S01]  /*453e0*/  PRMT R0, RZ, 0x7610, R0 ;  /* 0x00007610ff007816 */ /* 0x000fe20000000000 */
[----:B------:R-:W2:Y:S01]  /*453f0*/  LDL R7, [R1+0x3458] ;  /* 0x0034580001077983 */ /* 0x000ea20000100800 */
[----:B---3--:R1:W3:Y:S04]  /*45400*/  @!P0 LDG.E.U16 R5, [R10.64] ;  /* 0x000000060a058981 */ /* 0x0082e8000c1e1500 */
[----:B0-----:R-:W2:Y:S04]  /*45410*/  LDL R13, [R1+0x3448] ;  /* 0x00344800010d7983 */ /* 0x001ea80000100800 */
[----:B-1----:R-:W2:Y:S04]  /*45420*/  LDL R10, [R1+0x341c] ;  /* 0x00341c00010a7983 */ /* 0x002ea80000100800 */
[----:B------:R-:W2:Y:S02]  /*45430*/  LDL R11, [R1+0x3428] ;  /* 0x00342800010b7983 */ /* 0x000ea40000100800 */
[----:B--2---:R-:W-:-:S04]  /*45440*/  @!P0 LOP3.LUT R11, R11, R10, RZ, 0x3c, !PT ;  /* 0x0000000a0b0b8212 */ /* 0x004fc800078e3cff */
[----:B------:R-:W-:-:S04]  /*45450*/  @!P0 LOP3.LUT R10, R11, R10, RZ, 0x3c, !PT ;  /* 0x0000000a0b0a8212 */ /* 0x000fc800078e3cff */
[----:B------:R-:W-:-:S05]  /*45460*/  @!P0 LOP3.LUT R11, R11, R10, RZ, 0x3c, !PT ;  /* 0x0000000a0b0b8212 */ /* 0x000fca00078e3cff */
[----:B------:R4:W2:Y:S04]  /*45470*/  @!P0 LDG.E.U16 R3, [R10.64] ;  /* 0x000000060a038981 */ /* 0x0008a8000c1e1500 */
[----:B---3--:R-:W-:Y:S01]  /*45480*/  STL [R1+0x3698], R5 ;  /* 0x0036980501007387 */ /* 0x008fe20000100800 */
[----:B----4-:R-:W-:Y:S02]  /*45490*/  @!P0 IMAD.MOV.U32 R10, RZ, RZ, R14 ;  /* 0x000000ffff0a8224 */ /* 0x010fe400078e000e */
[----:B------:R-:W-:-:S05]  /*454a0*/  @!P0 IMAD.MOV.U32 R11, RZ, RZ, R15 ;  /* 0x000000ffff0b8224 */ /* 0x000fca00078e000f */
[----:B------:R0:W3:Y:S04]  /*454b0*/  @!P0 LDG.E.U16 R0, [R10.64] ;  /* 0x000000060a008981 */ /* 0x0000e8000c1e1500 */
[----:B--2---:R-:W-:Y:S01]  /*454c0*/  STL [R1+0x36a0], R3 ;  /* 0x0036a00301007387 */ /* 0x004fe20000100800 */
[----:B0-----:R-:W2:Y:S01]  /*454d0*/  LDL R11, [R1+0x343c] ;  /* 0x00343c00010b7983 */ /* 0x001ea20000100800 */
[----:B------:R-:W-:Y:S01]  /*454e0*/  PRMT R2, RZ, 0x7610, R2 ;  /* 0x00007610ff027816 */ /* 0x000fe20000000002 */
[----:B------:R-:W-:Y:S01]  /*454f0*/  @!P0 IMAD.MOV.U32 R10, RZ, RZ, R13 ;  /* 0x000000ffff0a8224 */ /* 0x000fe200078e000d */
[----:B------:R-:W4:Y:S04]  /*45500*/  LDL R15, [R1+0x346c] ;  /* 0x00346c00010f7983 */ /* 0x000f280000100800 */
[----:B------:R-:W4:Y:S04]  /*45510*/  LDL R14, [R1+0x3478] ;  /* 0x00347800010e7983 */ /* 0x000f280000100800 */
[----:B--2---:R-:W2:Y:S04]  /*45520*/  @!P0 LDG.E.U16 R2, [R10.64] ;  /* 0x000000060a028981 */ /* 0x004ea8000c1e1500 */
[----:B---3--:R0:W-:Y:S01]  /*45530*/  STL [R1+0x36a4], R0 ;  /* 0x0036a40001007387 */ /* 0x0081e20000100800 */
[----:B------:R-:W3:Y:S03]  /*45540*/  LDL R13, [R1+0x347c] ;  /* 0x00347c00010d7983 */ /* 0x000ee60000100800 */
[----:B0-----:R-:W3:Y:S04]  /*45550*/  LDL R0, [R1+0x3488] ;  /* 0x0034880001007983 */ /* 0x001ee80000100800 */
[----:B--2---:R-:W-:Y:S01]  /*45560*/  STL [R1+0x2c], R2 ;  /* 0x00002c0201007387 */ /* 0x004fe20000100800 */
[----:B------:R-:W2:Y:S01]  /*45570*/  LDL R11, [R1+0x344c] ;  /* 0x00344c00010b7983 */ /* 0x000ea20000100800 */
[----:B------:R-:W-:Y:S01]  /*45580*/  PRMT R6, RZ, 0x7610, R6 ;  /* 0x00007610ff067816 */ /* 0x000fe20000000006 */
[----:B------:R-:W-:Y:S01]  /*45590*/  @!P0 IMAD.MOV.U32 R10, RZ, RZ, R7 ;  /* 0x000000ffff0a8224 */ /* 0x000fe200078e0007 */
[----:B------:R-:W-:-:S02]  /*455a0*/  PRMT R22, RZ, 0x7610, R22 ;  /* 0x00007610ff167816 */ /* 0x000fc40000000016 */
[----:B------:R-:W-:Y:S02]  /*455b0*/  PRMT R3, RZ, 0x7610, R3 ;  /* 0x00007610ff037816 */ /* 0x000fe40000000003 */
        /* <DEDUP_REMOVED lines=8> */
[----:B------:R4:W2:Y:S02]  /*45640*/  @!P0 LDG.E.U16 R22, [R10.64] ;  /* 0x000000060a168981 */ /* 0x0008a4000c1e1500 */
[----:B----4-:R-:W-:Y:S02]  /*45650*/  @!P0 IMAD.MOV.U32 R10, RZ, RZ, R14 ;  /* 0x000000ffff0a8224 */ /* 0x010fe400078e000e */
[----:B------:R-:W-:-:S05]  /*45660*/  @!P0 IMAD.MOV.U32 R11, RZ, RZ, R15 ;  /* 0x000000ffff0b8224 */ /* 0x000fca00078e000f */
[----:B------:R3:W4:Y:S02]  /*45670*/  @!P0 LDG.E.U16 R3, [R10.64] ;  /* 0x000000060a038981 */ /* 0x000724000c1e1500 */
[----:B---3--:R-:W-:Y:S02]  /*45680*/  @!P0 IMAD.MOV.U32 R10, RZ, RZ, R0 ;  /* 0x000000ffff0a8224 */ /* 0x008fe400078e0000 */
[----:B------:R-:W-:-:S05]  /*45690*/  @!P0 IMAD.MOV.U32 R11, RZ, RZ, R13 ;  /* 0x000000ffff0b8224 */ /* 0x000fca00078e000d */
[----:B------:R-:W3:Y:S04]  /*456a0*/  @!P0 LDG.E.U16 R5, [R10.64] ;  /* 0x000000060a058981 */ /* 0x000ee8000c1e1500 */
[----:B------:R0:W-:Y:S04]  /*456b0*/  STL [R1+0x28], R6 ;  /* 0x0000280601007387 */ /* 0x0001e80000100800 */
[----:B0-----:R-:W3:Y:S04]  /*456c0*/  LDL R6, [R1+0x34d8] ;  /* 0x0034d80001067983 */ /* 0x001ee80000100800 */
[----:B--2---:R0:W-:Y:S01]  /*456d0*/  STL [R1+0x24], R22 ;  /* 0x0000241601007387 */ /* 0x0041e20000100800 */
[----:B------:R-:W2:Y:S03]  /*456e0*/  LDL R15, [R1+0x3558] ;  /* 0x00355800010f7983 */ /* 0x000ea60000100800 */
[----:B0-----:R-:W2:Y:S04]  /*456f0*/  LDL R22, [R1+0x354c] ;  /* 0x00354c0001167983 */ /* 0x001ea80000100800 */
[----:B----4-:R0:W-:Y:S01]  /*45700*/  STL [R1+0x36a8], R3 ;  /* 0x0036a80301007387 */ /* 0x0101e20000100800 */
[----:B------:R-:W4:Y:S03]  /*45710*/  LDL R0, [R1+0x34e8] ;  /* 0x0034e80001007983 */ /* 0x000f260000100800 */
[----:B0-----:R-:W4:Y:S04]  /*45720*/  LDL R3, [R1+0x34dc] ;  /* 0x0034dc0001037983 */ /* 0x001f280000100800 */
[----:B---3--:R0:W-:Y:S01]  /*45730*/  STL [R1+0x36ac], R5 ;  /* 0x0036ac0501007387 */ /* 0x0081e20000100800 */
[----:B------:R-:W3:Y:S02]  /*45740*/  LDL R14, [R1+0x355c] ;  /* 0x00355c00010e7983 */ /* 0x000ee40000100800 */
[----:B------:R-:W3:Y:S01]  /*45750*/  LDL R13, [R1+0x3568] ;  /* 0x00356800010d7983 */ /* 0x000ee20000100800 */
[----:B------:R-:W-:Y:S01]  /*45760*/  PRMT R4, RZ, 0x7610, R4 ;  /* 0x00007610ff047816 */ /* 0x000fe20000000004 */
[----:B------:R-:W-:-:S02]  /*45770*/  @!P0 IMAD.MOV.U32 R11, RZ, RZ, R7 ;  /* 0x000000ffff0b8224 */ /* 0x000fc400078e0007 */
[----:B------:R-:W3:Y:S01]  /*45780*/  LDL R7, [R1+0x348c] ;  /* 0x00348c0001077983 */ /* 0x000ee20000100800 */
[----:B------:R-:W-:-:S03]  /*45790*/  @!P0 IMAD.MOV.U32 R10, RZ, RZ, R6 ;  /* 0x000000ffff0a8224 */ /* 0x000fc600078e0006 */
[----:B------:R-:W3:Y:S04]  /*457a0*/  LDL R6, [R1+0x3498] ;  /* 0x0034980001067983 */ /* 0x000ee80000100800 */
[----:B------:R2:W3:Y:S01]  /*457b0*/  @!P0 LDG.E.U16 R4, [R10.64] ;  /* 0x000000060a048981 */ /* 0x0004e2000c1e1500 */
[----:B------:R-:W-:Y:S01]  /*457c0*/  PRMT R27, RZ, 0x7610, R27 ;  /* 0x00007610ff1b7816 */ /* 0x000fe2000000001b */
[----:B--2---:R-:W-:Y:S02]  /*457d0*/  @!P0 IMAD.MOV.U32 R10, RZ, RZ, R15 ;  /* 0x000000ffff0a8224 */ /* 0x004fe400078e000f */
[----:B------:R-:W-:-:S05]  /*457e0*/  @!P0 IMAD.MOV.U32 R11, RZ, RZ, R22 ;  /* 0x000000ffff0b8224 */ /* 0x000fca00078e0016 */
[----:B------:R4:W2:Y:S01]  /*457f0*/  @!P0 LDG.E.U16 R27, [R10.64] ;  /* 0x000000060a1b8981 */ /* 0x0008a2000c1e1500 */
[----:B------:R-:W-:Y:S02]  /*45800*/  PRMT R9, RZ, 0x7610, R9 ;  /* 0x00007610ff097816 */ /* 0x000fe40000000009 */
[----:B------:R-:W-:Y:S01]  /*45810*/  PRMT R16, RZ, 0x7610, R16 ;  /* 0x00007610ff107816 */ /* 0x000fe20000000010 */
[----:B----4-:R-:W-:Y:S02]  /*45820*/  @!P0 IMAD.MOV.U32 R10, RZ, RZ, R0 ;  /* 0x000000ffff0a8224 */ /* 0x010fe400078e0000 */
[----:B------:R-:W-:-:S05]  /*45830*/  @!P0 IMAD.MOV.U32 R11, RZ, RZ, R3 ;  /* 0x000000ffff0b8224 */ /* 0x000fca00078e0003 */
[----:B------:R3:W4:Y:S01]  /*45840*/  @!P0 LDG.E.U16 R9, [R10.64] ;  /* 0x000000060a098981 */ /* 0x000722000c1e1500 */
[----:B------:R-:W-:Y:S01]  /*45850*/  PRMT R12, RZ, 0x7610, R12 ;  /* 0x00007610ff0c7816 */ /* 0x000fe2000000000c */
[----:B---3--:R-:W-:Y:S02]  /*45860*/  @!P0 IMAD.MOV.U32 R10, RZ, RZ, R13 ;  /* 0x000000ffff0a8224 */ /* 0x008fe400078e000d */
[----:B------:R-:W-:-:S05]  /*45870*/  @!P0 IMAD.MOV.U32 R11, RZ, RZ, R14 ;  /* 0x000000ffff0b8224 */ /* 0x000fca00078e000e */
[----:B------:R1:W3:Y:S04]  /*45880*/  @!P0 LDG.E.U16 R16, [R10.64] ;  /* 0x000000060a108981 */ /* 0x0002e8000c1e1500 */
[----:B------:R1:W-:Y:S01]  /*45890*/  STL [R1+0x36bc], R4 ;  /* 0x0036bc0401007387 */ /* 0x0003e20000100800 */
[----:B0-----:R-:W3:Y:S02]  /*458a0*/  LDL R5, [R1+0x34ec] ;  /* 0x0034ec0001057983 */ /* 0x001ee40000100800 */
[----:B-1----:R-:W-:Y:S02]  /*458b0*/  @!P0 IMAD.MOV.U32 R10, RZ, RZ, R6 ;  /* 0x000000ffff0a8224 */ /* 0x002fe400078e0006 */
[----:B------:R-:W-:Y:S01]  /*458c0*/  @!P0 IMAD.MOV.U32 R11, RZ, RZ, R7 ;  /* 0x000000ffff0b8224 */ /* 0x000fe200078e0007 */
[----:B------:R-:W3:Y:S04]  /*458d0*/  LDL R4, [R1+0x34f8] ;  /* 0x0034f80001047983 */ /* 0x000ee80000100800 */
[----:B------:R0:W3:Y:S04]  /*458e0*/  @!P0 LDG.E.U16 R12, [R10.64] ;  /* 0x000000060a0c8981 */ /* 0x0000e8000c1e1500 */
[----:B--2---:R-:W-:Y:S01]  /*458f0*/  STL [R1+0x36c4], R27 ;  /* 0x0036c41b01007387 */ /* 0x004fe20000100800 */
[----:B------:R-:W2:Y:S02]  /*45900*/  LDL R3, [R1+0x356c] ;  /* 0x00356c0001037983 */ /* 0x000ea40000100800 */
[----:B------:R-:W2:Y:S01]  /*45910*/  LDL R0, [R1+0x3578] ;  /* 0x0035780001007983 */ /* 0x000ea20000100800 */
[----:B------:R-:W-:Y:S01]  /*45920*/  PRMT R8, RZ, 0x7610, R8 ;  /* 0x00007610ff087816 */ /* 0x000fe20000000008 */
[----:B----4-:R-:W-:Y:S01]  /*45930*/  STL [R1+0x36b4], R9 ;  /* 0x0036b40901007387 */ /* 0x010fe20000100800 */
[----:B0-----:R-:W-:-:S03]  /*45940*/  PRMT R10, RZ, 0x7610, R10 ;  /* 0x00007610ff0a7816 */ /* 0x001fc6000000000a */
[----:B---3--:R-:W-:Y:S01]  /*45950*/  STL [R1+0x36b8], R16 ;  /* 0x0036b81001007387 */ /* 0x008fe20000100800 */
[----:B------:R-:W3:Y:S02]  /*45960*/  LDL R7, [R1+0x349c] ;  /* 0x00349c0001077983 */ /* 0x000ee40000100800 */
[----:B------:R-:W4:Y:S02]  /*45970*/  LDL R6, [R1+0x34a8] ;  /* 0x0034a80001067983 */ /* 0x000f240000100800 */
[----:B------:R-:W-:Y:S01]  /*45980*/  @!P0 IMAD.MOV.U32 R13, RZ, RZ, R5 ;  /* 0x000000ffff0d8224 */ /* 0x000fe200078e0005 */
[----:B------:R0:W-:Y:S01]  /*45990*/  STL [R1+0x8], R12 ;  /* 0x0000080c01007387 */ /* 0x0001e20000100800 */
[----:B------:R-:W4:Y:S02]  /*459a0*/  LDL R5, [R1+0x34fc] ;  /* 0x0034fc0001057983 */ /* 0x000f240000100800 */
[----:B0-----:R-:W-:Y:S02]  /*459b0*/  @!P0 IMAD.MOV.U32 R12, RZ, RZ, R4 ;  /* 0x000000ffff0c8224 */ /* 0x001fe400078e0004 */
[----:B------:R-:W4:Y:S04]  /*459c0*/  LDL R4, [R1+0x3508] ;  /* 0x0035080001047983 */ /* 0x000f280000100800 */
[----:B------:R2:W4:Y:S02]  /*459d0*/  @!P0 LDG.E.U16 R8, [R12.64] ;  /* 0x000000060c088981 */ /* 0x000524000c1e1500 */
[----:B--2---:R-:W-:-:S02]  /*459e0*/  @!P0 IMAD.MOV.U32 R13, RZ, RZ, R3 ;  /* 0x000000ffff0d8224 */ /* 0x004fc400078e0003 */
[----:B------:R-:W-:-:S05]  /*459f0*/  @!P0 IMAD.MOV.U32 R12, RZ, RZ, R0 ;  /* 0x000000ffff0c8224 */ /* 0x000fca00078e0000 */
[----:B------:R3:W2:Y:S01]  /*45a00*/  @!P0 LDG.E.U16 R10, [R12.64] ;  /* 0x000000060c0a8981 */ /* 0x0006a2000c1e1500 */
[----:B------:R-:W-:Y:S01]  /*45a10*/  PRMT R29, RZ, 0x7610, R29 ;  /* 0x00007610ff1d7816 */ /* 0x000fe2000000001d */
[----:B---3--:R-:W-:Y:S02]  /*45a20*/  @!P0 IMAD.MOV.U32 R13, RZ, RZ, R7 ;  /* 0x000000ffff0d8224 */ /* 0x008fe400078e0007 */
[----:B----4-:R-:W-:-:S05]  /*45a30*/  @!P0 IMAD.MOV.U32 R12, RZ, RZ, R6 ;  /* 0x000000ffff0c8224 */ /* 0x010fca00078e0006 */
[----:B------:R0:W3:Y:S04]  /*45a40*/  @!P0 LDG.E.U16 R29, [R12.64] ;  /* 0x000000060c1d8981 */ /* 0x0000e8000c1e1500 */
[----:B------:R1:W-:Y:S01]  /*45a50*/  STL [R1+0x36c8], R8 ;  /* 0x0036c80801007387 */ /* 0x0003e20000100800 */
[----:B------:R-:W4:Y:S02]  /*45a60*/  LDL R9, [R1+0x357c] ;  /* 0x00357c0001097983 */ /* 0x000f240000100800 */
[----:B------:R-:W4:Y:S02]  /*45a70*/  LDL R3, [R1+0x350c] ;  /* 0x00350c0001037983 */ /* 0x000f240000100800 */
[----:B------:R-:W4:Y:S01]  /*45a80*/  LDL R0, [R1+0x3518] ;  /* 0x0035180001007983 */ /* 0x000f220000100800 */
[----:B-1----:R-:W4:Y:S04]  /*45a90*/  LDL R8, [R1+0x3588] ;  /* 0x0035880001087983 */ /* 0x002f280000100800 */
[----:B--2---:R-:W-:Y:S01]  /*45aa0*/  STL [R1+0x36cc], R10 ;  /* 0x0036cc0a01007387 */ /* 0x004fe20000100800 */
[----:B------:R-:W2:Y:S02]  /*45ab0*/  LDL R7, [R1+0x358c] ;  /* 0x00358c0001077983 */ /* 0x000ea40000100800 */
[----:B------:R-:W2:Y:S01]  /*45ac0*/  LDL R6, [R1+0x3598] ;  /* 0x0035980001067983 */ /* 0x000ea20000100800 */
[----:B------:R-:W-:Y:S01]  /*45ad0*/  PRMT R28, RZ, 0x7610, R28 ;  /* 0x00007610ff1c7816 */ /* 0x000fe2000000001c */
[----:B0-----:R-:W-:-:S02]  /*45ae0*/  @!P0 IMAD.MOV.U32 R12, RZ, RZ, R4 ;  /* 0x000000ffff0c8224 */ /* 0x001fc400078e0004 */
[----:B------:R-:W-:Y:S01]  /*45af0*/  @!P0 IMAD.MOV.U32 R13, RZ, RZ, R5 ;  /* 0x000000ffff0d8224 */ /* 0x000fe200078e0005 */
[----:B------:R-:W-:-:S04]  /*45b00*/  PRMT R11, RZ, 0x7610, R11 ;  /* 0x00007610ff0b7816 */ /* 0x000fc8000000000b */
[----:B------:R4:W2:Y:S01]  /*45b10*/  @!P0 LDG.E.U16 R28, [R12.64] ;  /* 0x000000060c1c8981 */ /* 0x0008a2000c1e1500 */
[----:B------:R-:W-:-:S03]  /*45b20*/  PRMT R26, RZ, 0x7610, R26 ;  /* 0x00007610ff1a7816 */ /* 0x000fc6000000001a */
[----:B---3--:R-:W-:Y:S01]  /*45b30*/  STL [R1+0x36d0], R29 ;  /* 0x0036d01d01007387 */ /* 0x008fe20000100800 */
[----:B------:R-:W3:Y:S02]  /*45b40*/  LDL R5, [R1+0x34ac] ;  /* 0x0034ac0001057983 */ /* 0x000ee40000100800 */
[----:B------:R-:W3:Y:S02]  /*45b50*/  LDL R4, [R1+0x34b8] ;  /* 0x0034b80001047983 */ /* 0x000ee40000100800 */
[----:B----4-:R-:W-:Y:S02]  /*45b60*/  @!P0 IMAD.MOV.U32 R13, RZ, RZ, R9 ;  /* 0x000000ffff0d8224 */ /* 0x010fe400078e0009 */
[----:B------:R-:W-:Y:S02]  /*45b70*/  @!P0 IMAD.MOV.U32 R15, RZ, RZ, R3 ;  /* 0x000000ffff0f8224 */ /* 0x000fe400078e0003 */
[----:B------:R-:W-:-:S05]  /*45b80*/  @!P0 IMAD.MOV.U32 R14, RZ, RZ, R0 ;  /* 0x000000ffff0e8224 */ /* 0x000fca00078e0000 */
[----:B------:R2:W4:Y:S01]  /*45b90*/  @!P0 LDG.E.U16 R26, [R14.64] ;  /* 0x000000060e1a8981 */ /* 0x000522000c1e1500 */
[----:B------:R-:W-:-:S05]  /*45ba0*/  @!P0 IMAD.MOV.U32 R12, RZ, RZ, R8 ;  /* 0x000000ffff0c8224 */ /* 0x000fca00078e0008 */
[----:B------:R0:W4:Y:S02]  /*45bb0*/  @!P0 LDG.E.U16 R11, [R12.64] ;  /* 0x000000060c0b8981 */ /* 0x000124000c1e1500 */
[----:B0-----:R-:W-:Y:S01]  /*45bc0*/  PRMT R12, RZ, 0x7610, R12 ;  /* 0x00007610ff0c7816 */ /* 0x001fe2000000000c */
[----:B--2---:R-:W-:Y:S02]  /*45bd0*/  @!P0 IMAD.MOV.U32 R15, RZ, RZ, R7 ;  /* 0x000000ffff0f8224 */ /* 0x004fe400078e0007 */
[----:B------:R-:W-:-:S05]  /*45be0*/  @!P0 IMAD.MOV.U32 R14, RZ, RZ, R6 ;  /* 0x000000ffff0e8224 */ /* 0x000fca00078e0006 */
[----:B------:R3:W2:Y:S04]  /*45bf0*/  @!P0 LDG.E.U16 R12, [R14.64] ;  /* 0x000000060e0c8981 */ /* 0x0006a8000c1e1500 */
[----:B------:R-:W-:Y:S01]  /*45c00*/  STL [R1+0x36d4], R28 ;  /* 0x0036d41c01007387 */ /* 0x000fe20000100800 */
[----:B------:R-:W-:Y:S01]  /*45c10*/  PRMT R20, RZ, 0x7610, R20 ;  /* 0x00007610ff147816 */ /* 0x000fe20000000014 */
[----:B---3--:R-:W-:Y:S02]  /*45c20*/  @!P0 IMAD.MOV.U32 R15, RZ, RZ, R5 ;  /* 0x000000ffff0f8224 */ /* 0x008fe400078e0005 */
[----:B------:R-:W-:-:S05]  /*45c30*/  @!P0 IMAD.MOV.U32 R14, RZ, RZ, R4 ;  /* 0x000000ffff0e8224 */ /* 0x000fca00078e0004 */
[----:B------:R-:W3:Y:S04]  /*45c40*/  @!P0 LDG.E.U16 R20, [R14.64] ;  /* 0x000000060e148981 */ /* 0x000ee8000c1e1500 */
[----:B----4-:R-:W-:Y:S01]  /*45c50*/  STL [R1+0x36d8], R11 ;  /* 0x0036d80b01007387 */ /* 0x010fe20000100800 */
[----:B------:R-:W4:Y:S02]  /*45c60*/  LDL R3, [R1+0x351c] ;  /* 0x00351c0001037983 */ /* 0x000f240000100800 */
[----:B------:R-:W4:Y:S02]  /*45c70*/  LDL R0, [R1+0x3528] ;  /* 0x0035280001007983 */ /* 0x000f240000100800 */
[----:B------:R-:W-:Y:S01]  /*45c80*/  STL [R1+0x36dc], R26 ;  /* 0x0036dc1a01007387 */ /* 0x000fe20000100800 */
[----:B------:R-:W4:Y:S04]  /*45c90*/  LDL R9, [R1+0x359c] ;  /* 0x00359c0001097983 */ /* 0x000f280000100800 */
[----:B------:R-:W4:Y:S04]  /*45ca0*/  LDL R7, [R1+0x35a8] ;  /* 0x0035a80001077983 */ /* 0x000f280000100800 */
[----:B--2---:R-:W-:Y:S01]  /*45cb0*/  STL [R1+0x36e0], R12 ;  /* 0x0036e00c01007387 */ /* 0x004fe20000100800 */
[----:B------:R-:W2:Y:S02]  /*45cc0*/  LDL R8, [R1+0x34bc] ;  /* 0x0034bc0001087983 */ /* 0x000ea40000100800 */
[----:B------:R-:W2:Y:S01]  /*45cd0*/  LDL R6, [R1+0x34c8] ;  /* 0x0034c80001067983 */ /* 0x000ea20000100800 */
[----:B------:R-:W-:-:S02]  /*45ce0*/  PRMT R18, RZ, 0x7610, R18 ;  /* 0x00007610ff127816 */ /* 0x000fc40000000012 */
[----:B------:R-:W-:Y:S02]  /*45cf0*/  PRMT R13, RZ, 0x7610, R13 ;  /* 0x00007610ff0d7816 */ /* 0x000fe4000000000d */
[----:B------:R-:W-:Y:S01]  /*45d00*/  PRMT R17, RZ, 0x7610, R17 ;  /* 0x00007610ff117816 */ /* 0x000fe20000000011 */
[----:B------:R-:W2:Y:S04]  /*45d10*/  LDL R5, [R1+0x352c] ;  /* 0x00352c0001057983 */ /* 0x000ea80000100800 */
[----:B------:R-:W2:Y:S04]  /*45d20*/  LDL R4, [R1+0x3538] ;  /* 0x0035380001047983 */ /* 0x000ea80000100800 */
[----:B---3--:R-:W-:Y:S01]  /*45d30*/  STL [R1+0x36e4], R20 ;  /* 0x0036e41401007387 */ /* 0x008fe20000100800 */
[----:B----4-:R-:W-:-:S02]  /*45d40*/  @!P0 IMAD.MOV.U32 R15, RZ, RZ, R3 ;  /* 0x000000ffff0f8224 */ /* 0x010fc400078e0003 */
[----:B------:R-:W-:Y:S01]  /*45d50*/  @!P0 IMAD.MOV.U32 R14, RZ, RZ, R0 ;  /* 0x000000ffff0e8224 */ /* 0x000fe200078e0000 */
[----:B------:R-:W3:Y:S04]  /*45d60*/  LDL R3, [R1+0x35ac] ;  /* 0x0035ac0001037983 */ /* 0x000ee80000100800 */
[----:B------:R-:W4:Y:S04]  /*45d70*/  LDL R0, [R1+0x35b8] ;  /* 0x0035b80001007983 */ /* 0x000f280000100800 */
[----:B------:R0:W3:Y:S02]  /*45d80*/  @!P0 LDG.E.U16 R18, [R14.64] ;  /* 0x000000060e128981 */ /* 0x0000e4000c1e1500 */
[----:B0-----:R-:W-:-:S02]  /*45d90*/  @!P0 IMAD.MOV.U32 R14, RZ, RZ, R7 ;  /* 0x000000ffff0e8224 */ /* 0x001fc400078e0007 */
[----:B------:R-:W-:-:S05]  /*45da0*/  @!P0 IMAD.MOV.U32 R15, RZ, RZ, R9 ;  /* 0x000000ffff0f8224 */ /* 0x000fca00078e0009 */
[----:B------:R2:W4:Y:S02]  /*45db0*/  @!P0 LDG.E.U16 R13, [R14.64] ;  /* 0x000000060e0d8981 */ /* 0x000524000c1e1500 */
[----:B--2---:R-:W-:Y:S02]  /*45dc0*/  @!P0 IMAD.MOV.U32 R15, RZ, RZ, R8 ;  /* 0x000000ffff0f8224 */ /* 0x004fe400078e0008 */
[----:B------:R-:W-:-:S05]  /*45dd0*/  @!P0 IMAD.MOV.U32 R14, RZ, RZ, R6 ;  /* 0x000000ffff0e8224 */ /* 0x000fca00078e0006 */
[----:B------:R0:W2:Y:S01]  /*45de0*/  @!P0 LDG.E.U16 R17, [R14.64] ;  /* 0x000000060e118981 */ /* 0x0000a2000c1e1500 */
[----:B------:R-:W-:Y:S01]  /*45df0*/  PRMT R19, RZ, 0x7610, R19 ;  /* 0x00007610ff137816 */ /* 0x000fe20000000013 */
[----:B0-----:R-:W-:Y:S02]  /*45e00*/  @!P0 IMAD.MOV.U32 R14, RZ, RZ, R4 ;  /* 0x000000ffff0e8224 */ /* 0x001fe400078e0004 */
[----:B------:R-:W-:-:S05]  /*45e10*/  @!P0 IMAD.MOV.U32 R15, RZ, RZ, R5 ;  /* 0x000000ffff0f8224 */ /* 0x000fca00078e0005 */
[----:B------:R0:W2:Y:S04]  /*45e20*/  @!P0 LDG.E.U16 R19, [R14.64] ;  /* 0x000000060e138981 */ /* 0x0000a8000c1e1500 */
[----:B---3--:R-:W-:Y:S01]  /*45e30*/  STL [R1+0x36e8], R18 ;  /* 0x0036e81201007387 */ /* 0x008fe20000100800 */
[----:B------:R-:W3:Y:S02]  /*45e40*/  LDL R9, [R1+0x353c] ;  /* 0x00353c0001097983 */ /* 0x000ee40000100800 */
[----:B------:R-:W3:Y:S02]  /*45e50*/  LDL R7, [R1+0x3548] ;  /* 0x0035480001077983 */ /* 0x000ee40000100800 */
[----:B0-----:R-:W-:Y:S02]  /*45e60*/  @!P0 IMAD.MOV.U32 R15, RZ, RZ, R3 ;  /* 0x000000ffff0f8224 */ /* 0x001fe400078e0003 */
[----:B----4-:R-:W-:Y:S01]  /*45e70*/  @!P0 IMAD.MOV.U32 R14, RZ, RZ, R0 ;  /* 0x000000ffff0e8224 */ /* 0x010fe200078e0000 */
[----:B------:R-:W-:Y:S04]  /*45e80*/  STL [R1+0x36ec], R13 ;  /* 0x0036ec0d01007387 */ /* 0x000fe80000100800 */
[----:B--2---:R0:W-:Y:S01]  /*45e90*/  STL [R1+0x36f0], R17 ;  /* 0x0036f01101007387 */ /* 0x0041e20000100800 */
[----:B------:R-:W2:Y:S02]  /*45ea0*/  LDL R8, [R1+0x35c4] ;  /* 0x0035c40001087983 */ /* 0x000ea40000100800 */
[----:B------:R-:W4:Y:S02]  /*45eb0*/  LDL R6, [R1+0x35cc] ;  /* 0x0035cc0001067983 */ /* 0x000f240000100800 */
[----:B------:R-:W4:Y:S01]  /*45ec0*/  LDL R3, [R1+0x35bc] ;  /* 0x0035bc0001037983 */ /* 0x000f220000100800 */
[----:B------:R-:W4:Y:S04]  /*45ed0*/  LDL R0, [R1+0x35c8] ;  /* 0x0035c80001007983 */ /* 0x000f280000100800 */
[----:B------:R-:W1:Y:S01]  /*45ee0*/  S2R R2, SR_TID.X ;  /* 0x0000000000027919 */ /* 0x000e620000002100 */
[----:B------:R-:W-:-:S02]  /*45ef0*/  PRMT R21, RZ, 0x7610, R21 ;  /* 0x00007610ff157816 */ /* 0x000fc40000000015 */
[----:B------:R-:W-:Y:S01]  /*45f00*/  PRMT R23, RZ, 0x7610, R23 ;  /* 0x00007610ff177816 */ /* 0x000fe20000000017 */
[----:B0-----:R-:W4:Y:S01]  /*45f10*/  LDL.LU R17, [R1+0x328] ;  /* 0x0003280001117983 */ /* 0x001f220000300800 */
[----:B------:R-:W4:Y:S03]  /*45f20*/  LDL.LU R4, [R1+0x320] ;  /* 0x0003200001047983 */ /* 0x000f260000300800 */
[----:B------:R3:W4:Y:S01]  /*45f30*/  @!P0 LDG.E.U16 R21, [R14.64] ;  /* 0x000000060e158981 */ /* 0x000722000c1e1500 */
[----:B------:R-:W4:Y:S02]  /*45f40*/  LDL.LU R5, [R1+0x318] ;  /* 0x0003180001057983 */ /* 0x000f240000300800 */
[----:B------:R-:W4:Y:S02]  /*45f50*/  LDL.LU R13, [R1+0x310] ;  /* 0x00031000010d7983 */ /* 0x000f240000300800 */
[----:B------:R-:W4:Y:S01]  /*45f60*/  LDL.LU R18, [R1+0x22c] ;  /* 0x00022c0001127983 */ /* 0x000f220000300800 */
[----:B------:R-:W4:Y:S01]  /*45f70*/  LDL.LU R20, [R1+0x224] ;  /* 0x0002240001147983 */ /* 0x000f220000300800 */
[----:B------:R-:W4:Y:S01]  /*45f80*/  LDL.LU R12, [R1+0x21c] ;  /* 0x00021c00010c7983 */ /* 0x000f220000300800 */
[----:B------:R-:W-:Y:S01]  /*45f90*/  PRMT R24, RZ, 0x7610, R24 ;  /* 0x00007610ff187816 */ /* 0x000fe20000000018 */
[----:B------:R-:W4:Y:S01]  /*45fa0*/  LDL.LU R26, [R1+0x214] ;  /* 0x00021400011a7983 */ /* 0x000f220000300800 */
[----:B------:R-:W-:-:S02]  /*45fb0*/  PRMT R25, RZ, 0x7610, R25 ;  /* 0x00007610ff197816 */ /* 0x000fc40000000019 */
[----:B-1----:R-:W-:-:S05]  /*45fc0*/  LOP3.LUT R2, R2, 0x3f, RZ, 0xc0, !PT ;  /* 0x0000003f02027812 */ /* 0x002fca00078ec0ff */
[----:B------:R-:W-:Y:S02]  /*45fd0*/  IMAD.SHL.U32 R2, R2, 0x2, RZ ;  /* 0x0000000202027824 */ /* 0x000fe400078e00ff */
[----:B---3--:R-:W-:Y:S02]  /*45fe0*/  @!P0 IMAD.MOV.U32 R15, RZ, RZ, R9 ;  /* 0x000000ffff0f8224 */ /* 0x008fe400078e0009 */
[----:B------:R-:W-:Y:S02]  /*45ff0*/  @!P0 IMAD.MOV.U32 R14, RZ, RZ, R7 ;  /* 0x000000ffff0e8224 */ /* 0x000fe400078e0007 */
[----:B------:R-:W3:Y:S04]  /*46000*/  LDL.LU R7, [R1+0x20c] ;  /* 0x00020c0001077983 */ /* 0x000ee80000300800 */
[----:B------:R2:W3:Y:S01]  /*46010*/  @!P0 LDG.E.U16 R23, [R14.64] ;  /* 0x000000060e178981 */ /* 0x0004e2000c1e1500 */
[----:B------:R-:W3:Y:S02]  /*46020*/  LDL.LU R16, [R1+0x204] ;  /* 0x0002040001107983 */ /* 0x000ee40000300800 */
[----:B------:R-:W3:Y:S02]  /*46030*/  LDL.LU R9, [R1+0x1fc] ;  /* 0x0001fc0001097983 */ /* 0x000ee40000300800 */
[----:B--2---:R-:W-:-:S02]  /*46040*/  @!P1 IMAD.MOV.U32 R15, RZ, RZ, R8 ;  /* 0x000000ffff0f9224 */ /* 0x004fc400078e0008 */
[----:B----4-:R-:W-:Y:S02]  /*46050*/  @!P1 IMAD.MOV.U32 R14, RZ, RZ, R6 ;  /* 0x000000ffff0e9224 */ /* 0x010fe400078e0006 */
[----:B------:R-:W2:Y:S01]  /*46060*/  LDL.LU R6, [R1+0x1f4] ;  /* 0x0001f40001067983 */ /* 0x000ea20000300800 */
[----:B------:R-:W4:Y:S03]  /*46070*/  LDL.LU R11, [R1+0x138] ;  /* 0x00013800010b7983 */ /* 0x000f260000300800 */
[----:B------:R0:W4:Y:S01]  /*46080*/  @!P1 LDG.E.U16 R24, [R14.64] ;  /* 0x000000060e189981 */ /* 0x000122000c1e1500 */
[----:B------:R-:W4:Y:S02]  /*46090*/  LDL.LU R28, [R1+0x130] ;  /* 0x00013000011c7983 */ /* 0x000f240000300800 */
[----:B------:R-:W4:Y:S02]  /*460a0*/  LDL.LU R29, [R1+0x124] ;  /* 0x00012400011d7983 */ /* 0x000f240000300800 */
[----:B0-----:R-:W-:-:S02]  /*460b0*/  @!P0 IMAD.MOV.U32 R15, RZ, RZ, R3 ;  /* 0x000000ffff0f8224 */ /* 0x001fc400078e0003 */
[----:B------:R-:W-:Y:S01]  /*460c0*/  @!P0 IMAD.MOV.U32 R14, RZ, RZ, R0 ;  /* 0x000000ffff0e8224 */ /* 0x000fe200078e0000 */
[----:B------:R-:W4:Y:S01]  /*460d0*/  LDL.LU R3, [R1+0x118] ;  /* 0x0001180001037983 */ /* 0x000f220000300800 */
[----:B------:R-:W4:Y:S02]  /*460e0*/  LDL.LU R0, [R1+0x10c] ;  /* 0x00010c0001007983 */ /* 0x000f240000300800 */
[----:B------:R-:W4:Y:S02]  /*460f0*/  LDL.LU R10, [R1+0x100] ;  /* 0x00010000010a7983 */ /* 0x000f240000300800 */
[----:B------:R-:W4:Y:S01]  /*46100*/  LDL.LU R8, [R1+0xf4] ;  /* 0x0000f40001087983 */ /* 0x000f220000300800 */
[----:B------:R-:W4:Y:S01]  /*46110*/  LDL.LU R27, [R1+0x9c] ;  /* 0x00009c00011b7983 */ /* 0x000f220000300800 */
[----:B------:R-:W4:Y:S03]  /*46120*/  LDL.LU R22, [R1+0x7c] ;  /* 0x00007c0001167983 */ /* 0x000f260000300800 */
[----:B------:R0:W4:Y:S04]  /*46130*/  @!P0 LDG.E.U16 R25, [R14.64] ;  /* 0x000000060e198981 */ /* 0x000128000c1e1500 */
[----:B0-----:R-:W4:Y:S01]  /*46140*/  LDL.LU R14, [R1+0x5c] ;  /* 0x00005c00010e7983 */ /* 0x001f220000300800 */
[----:B------:R-:W-:-:S02]  /*46150*/  LOP3.LUT R15, R2, 0x70, RZ, 0x3c, !PT ;  /* 0x00000070020f7812 */ /* 0x000fc400078e3cff */
[----:B------:R-:W4:Y:S03]  /*46160*/  LDL.LU R2, [R1+0xe8] ;  /* 0x0000e80001027983 */ /* 0x000f260000300800 */
[----:B------:R0:W-:Y:S01]  /*46170*/  STS.U16 [R15+0x1be00], R17 ;  /* 0x01be00110f007388 */ /* 0x0001e20000000400 */
[----:B------:R1:W-:Y:S02]  /*46180*/  STS.U16 [R15+0x1be80], R4 ;  /* 0x01be80040f007388 */ /* 0x0003e40000000400 */
[----:B------:R1:W-:Y:S02]  /*46190*/  STS.U16 [R15+0x1bf00], R5 ;  /* 0x01bf00050f007388 */ /* 0x0003e40000000400 */
[----:B------:R1:W-:Y:S01]  /*461a0*/  STS.U16 [R15+0x1bf80], R13 ;  /* 0x01bf800d0f007388 */ /* 0x0003e20000000400 */
[----:B------:R1:W-:Y:S01]  /*461b0*/  STS.U16 [R15+0x1dc00], R18 ;  /* 0x01dc00120f007388 */ /* 0x0003e20000000400 */
[----:B------:R1:W-:Y:S02]  /*461c0*/  STS.U16 [R15+0x1dc80], R20 ;  /* 0x01dc80140f007388 */ /* 0x0003e40000000400 */
[----:B------:R1:W-:Y:S02]  /*461d0*/  STS.U16 [R15+0x1dd00], R12 ;  /* 0x01dd000c0f007388 */ /* 0x0003e40000000400 */
[----:B------:R1:W-:Y:S01]  /*461e0*/  STS.U16 [R15+0x1dd80], R26 ;  /* 0x01dd801a0f007388 */ /* 0x0003e20000000400 */
[----:B0-----:R-:W4:Y:S01]  /*461f0*/  LDL.LU R17, [R1+0x36f0] ;  /* 0x0036f00001117983 */ /* 0x001f220000300800 */
[----:B-1----:R-:W4:Y:S03]  /*46200*/  LDL.LU R4, [R1+0x48] ;  /* 0x0000480001047983 */ /* 0x002f260000300800 */
[----:B------:R-:W4:Y:S01]  /*46210*/  LDL.LU R5, [R1+0x28] ;  /* 0x0000280001057983 */ /* 0x000f220000300800 */
[----:B------:R-:W4:Y:S03]  /*46220*/  LDL.LU R13, [R1+0x36ec] ;  /* 0x0036ec00010d7983 */ /* 0x000f260000300800 */
[----:B------:R-:W4:Y:S01]  /*46230*/  LDL.LU R18, [R1+0x36e8] ;  /* 0x0036e80001127983 */ /* 0x000f220000300800 */
[----:B------:R-:W4:Y:S02]  /*46240*/  LDL.LU R20, [R1+0x36e4] ;  /* 0x0036e40001147983 */ /* 0x000f240000300800 */
[----:B------:R-:W4:Y:S02]  /*46250*/  LDL.LU R12, [R1+0x36e0] ;  /* 0x0036e000010c7983 */ /* 0x000f240000300800 */
[----:B------:R-:W4:Y:S01]  /*46260*/  LDL.LU R26, [R1+0x36dc] ;  /* 0x0036dc00011a7983 */ /* 0x000f220000300800 */
[----:B---3--:R0:W-:Y:S01]  /*46270*/  STS.U16 [R15+0x1de00], R7 ;  /* 0x01de00070f007388 */ /* 0x0081e20000000400 */
[----:B------:R1:W-:Y:S02]  /*46280*/  STS.U16 [R15+0x1de80], R16 ;  /* 0x01de80100f007388 */ /* 0x0003e40000000400 */
[----:B------:R3:W-:Y:S01]  /*46290*/  STS.U16 [R15+0x1df00], R9 ;  /* 0x01df00090f007388 */ /* 0x0007e20000000400 */
[----:B0-----:R-:W4:Y:S01]  /*462a0*/  LDL.LU R7, [R1+0x98] ;  /* 0x0000980001077983 */ /* 0x001f220000300800 */
[----:B-1----:R-:W4:Y:S02]  /*462b0*/  LDL.LU R16, [R1+0x24] ;  /* 0x0000240001107983 */ /* 0x002f240000300800 */
[----:B---3--:R-:W3:Y:S01]  /*462c0*/  LDL.LU R9, [R1+0x78] ;  /* 0x0000780001097983 */ /* 0x008ee20000300800 */
[----:B--2---:R0:W-:Y:S01]  /*462d0*/  STS.U16 [R15+0x1df80], R6 ;  /* 0x01df80060f007388 */ /* 0x0041e20000000400 */
[----:B----4-:R1:W-:Y:S03]  /*462e0*/  STS.U16 [R15+0x1fc00], R11 ;  /* 0x01fc000b0f007388 */ /* 0x0103e60000000400 */
[----:B------:R2:W-:Y:S04]  /*462f0*/  STS.U16 [R15+0x1fc80], R28 ;  /* 0x01fc801c0f007388 */ /* 0x0005e80000000400 */
[----:B------:R4:W-:Y:S04]  /*46300*/  STS.U16 [R15+0x1fd00], R29 ;  /* 0x01fd001d0f007388 */ /* 0x0009e80000000400 */
[----:B0-----:R-:W3:Y:S04]  /*46310*/  LDL.LU R6, [R1+0x58] ;  /* 0x0000580001067983 */ /* 0x001ee80000300800 */
[----:B-1----:R-:W3:Y:S01]  /*46320*/  LDL.LU R11, [R1+0x36d8] ;  /* 0x0036d800010b7983 */ /* 0x002ee20000300800 */
[----:B--2---:R-:W2:Y:S03]  /*46330*/  LDL.LU R28, [R1+0x36d4] ;  /* 0x0036d400011c7983 */ /* 0x004ea60000300800 */
[----:B------:R0:W-:Y:S01]  /*46340*/  STS.U16 [R15+0x1fd80], R3 ;  /* 0x01fd80030f007388 */ /* 0x0001e20000000400 */
[----:B------:R1:W-:Y:S02]  /*46350*/  STS.U16 [R15+0x1fe00], R0 ;  /* 0x01fe00000f007388 */ /* 0x0003e40000000400 */
[----:B------:R4:W-:Y:S02]  /*46360*/  STS.U16 [R15+0x1fe80], R10 ;  /* 0x01fe800a0f007388 */ /* 0x0009e40000000400 */
[----:B------:R4:W-:Y:S02]  /*46370*/  STS.U16 [R15+0x1ff00], R8 ;  /* 0x01ff00080f007388 */ /* 0x0009e40000000400 */
[----:B----4-:R-:W4:Y:S04]  /*46380*/  LDL.LU R29, [R1+0x36d0] ;  /* 0x0036d000011d7983 */ /* 0x010f280000300800 */
[----:B0-----:R-:W2:Y:S01]  /*46390*/  LDL.LU R3, [R1+0x40] ;  /* 0x0000400001037983 */ /* 0x001ea20000300800 */
[----:B-1----:R-:W2:Y:S02]  /*463a0*/  LDL.LU R0, [R1+0x94] ;  /* 0x0000940001007983 */ /* 0x002ea40000300800 */
[----:B------:R-:W2:Y:S02]  /*463b0*/  LDL.LU R10, [R1+0x36cc] ;  /* 0x0036cc00010a7983 */ /* 0x000ea40000300800 */
[----:B------:R-:W2:Y:S01]  /*463c0*/  LDL.LU R8, [R1+0x36c8] ;  /* 0x0036c80001087983 */ /* 0x000ea20000300800 */
[----:B------:R0:W-:Y:S04]  /*463d0*/  STS.U16 [R15+0x1ff80], R2 ;  /* 0x01ff80020f007388 */ /* 0x0001e80000000400 */
[----:B0-----:R-:W0:Y:S02]  /*463e0*/  S2R R2, SR_TID.X ;  /* 0x0000000000027919 */ /* 0x001e240000002100 */
[----:B0-----:R-:W-:-:S05]  /*463f0*/  LOP3.LUT R2, R2, 0x3f, RZ, 0xc0, !PT ;  /* 0x0000003f02027812 */ /* 0x001fca00078ec0ff */
[----:B------:R-:W-:-:S05]  /*46400*/  IMAD.SHL.U32 R2, R2, 0x2, RZ ;  /* 0x0000000202027824 */ /* 0x000fca00078e00ff */
[----:B------:R0:W-:Y:S04]  /*46410*/  STS.U16 [R2+0x20080], R27 ;  /* 0x0200801b02007388 */ /* 0x0001e80000000400 */
[----:B------:R1:W-:Y:S04]  /*46420*/  STS.U16 [R2+0x20880], R22 ;  /* 0x0208801602007388 */ /* 0x0003e80000000400 */
[----:B0-----:R-:W2:Y:S01]  /*46430*/  LDL.LU R27, [R1+0x36c4] ;  /* 0x0036c400011b7983 */ /* 0x001ea20000300800 */
[----:B-1----:R-:W2:Y:S03]  /*46440*/  LDL.LU R22, [R1+0x36c0] ;  /* 0x0036c00001167983 */ /* 0x002ea60000300800 */
[----:B------:R0:W-:Y:S04]  /*46450*/  STS.U16 [R2+0x21080], R14 ;  /* 0x0210800e02007388 */ /* 0x0001e80000000400 */
[----:B------:R-:W-:Y:S04]  /*46460*/  STS.U16 [R2+0x20000], R4 ;  /* 0x0200000402007388 */ /* 0x000fe80000000400 */
[----:B0-----:R-:W3:Y:S04]  /*46470*/  LDL.LU R14, [R1+0x90] ;  /* 0x00009000010e7983 */ /* 0x001ee80000300800 */
[----:B--2---:R0:W-:Y:S04]  /*46480*/  STS.U16 [R2+0x21880], R22 ;  /* 0x0218801602007388 */ /* 0x0041e80000000400 */
[----:B0-----:R-:W2:Y:S01]  /*46490*/  LDL.LU R22, [R1+0x3c] ;  /* 0x00003c0001167983 */ /* 0x001ea20000300800 */
[----:B------:R-:W2:Y:S03]  /*464a0*/  LDL.LU R4, [R1+0x36bc] ;  /* 0x0036bc0001047983 */ /* 0x000ea60000300800 */
[----:B------:R0:W-:Y:S04]  /*464b0*/  STS.U16 [R2+0x20800], R5 ;  /* 0x0208000502007388 */ /* 0x0001e80000000400 */
[----:B------:R-:W-:Y:S01]  /*464c0*/  STS.U16 [R2+0x21800], R27 ;  /* 0x0218001b02007388 */ /* 0x000fe20000000400 */
[----:B0-----:R-:W-:-:S03]  /*464d0*/  LOP3.LUT R5, R2, 0x10, RZ, 0x3c, !PT ;  /* 0x0000001002057812 */ /* 0x001fc600078e3cff */
[----:B--2---:R0:W-:Y:S04]  /*464e0*/  STS.U16 [R2+0x21000], R4 ;  /* 0x0210000402007388 */ /* 0x0041e80000000400 */
[----:B0-----:R-:W2:Y:S01]  /*464f0*/  LDL.LU R4, [R1+0x70] ;  /* 0x0000700001047983 */ /* 0x001ea20000300800 */
[----:B------:R-:W2:Y:S02]  /*46500*/  LDL.LU R2, [R1+0x44] ;  /* 0x0000440001027983 */ /* 0x000ea40000300800 */
[----:B------:R-:W3:Y:S01]  /*46510*/  LDL.LU R27, [R1+0x74] ;  /* 0x00007400011b7983 */ /* 0x000ee20000300800 */
[----:B--2---:R-:W-:Y:S01]  /*46520*/  STS.U16 [R5+0x20100], R2 ;  /* 0x0201000205007388 */ /* 0x004fe20000000400 */
[----:B------:R0:W-:Y:S02]  /*46530*/  STS.U16 [R5+0x20180], R7 ;  /* 0x0201800705007388 */ /* 0x0001e40000000400 */
[----:B------:R1:W-:Y:S02]  /*46540*/  STS.U16 [R5+0x20900], R16 ;  /* 0x0209001005007388 */ /* 0x0003e40000000400 */
[----:B---3--:R2:W-:Y:S01]  /*46550*/  STS.U16 [R5+0x20980], R9 ;  /* 0x0209800905007388 */ /* 0x0085e20000000400 */
[----:B0-----:R-:W3:Y:S01]  /*46560*/  LDL.LU R7, [R1+0x50] ;  /* 0x0000500001077983 */ /* 0x001ee20000300800 */
[----:B-1----:R-:W3:Y:S02]  /*46570*/  LDL.LU R16, [R1+0x36b8] ;  /* 0x0036b80001107983 */ /* 0x002ee40000300800 */
[----:B--2---:R-:W2:Y:S01]  /*46580*/  LDL.LU R9, [R1+0x36b4] ;  /* 0x0036b40001097983 */ /* 0x004ea20000300800 */
[----:B------:R-:W0:Y:S04]  /*46590*/  S2R R2, SR_TID.X ;  /* 0x0000000000027919 */ /* 0x000e280000002100 */
[----:B--2---:R1:W-:Y:S04]  /*465a0*/  STS.U16 [R5+0x21100], R9 ;  /* 0x0211000905007388 */ /* 0x0043e80000000400 */
[----:B-1----:R-:W2:Y:S01]  /*465b0*/  LDL.LU R9, [R1+0x36b0] ;  /* 0x0036b00001097983 */ /* 0x002ea20000300800 */
[----:B0-----:R-:W-:Y:S01]  /*465c0*/  LOP3.LUT R2, R2, 0x3f, RZ, 0xc0, !PT ;  /* 0x0000003f02027812 */ /* 0x001fe200078ec0ff */
[----:B------:R0:W-:Y:S02]  /*465d0*/  STS.U16 [R5+0x21180], R6 ;  /* 0x0211800605007388 */ /* 0x0001e40000000400 */
[----:B0-----:R-:W4:Y:S04]  /*465e0*/  LDL.LU R6, [R1+0x8c] ;  /* 0x00008c0001067983 */ /* 0x001f280000300800 */
[----:B--2---:R0:W-:Y:S01]  /*465f0*/  STS.U16 [R5+0x21980], R9 ;  /* 0x0219800905007388 */ /* 0x0041e20000000400 */
[----:B---3--:R1:W-:Y:S02]  /*46600*/  STS.U16 [R5+0x21900], R16 ;  /* 0x0219001005007388 */ /* 0x0083e40000000400 */
[----:B0-----:R-:W-:Y:S01]  /*46610*/  IMAD.SHL.U32 R9, R2, 0x2, RZ ;  /* 0x0000000202097824 */ /* 0x001fe200078e00ff */
[----:B-1----:R-:W2:Y:S01]  /*46620*/  LDL.LU R5, [R1+0x36ac] ;  /* 0x0036ac0001057983 */ /* 0x002ea20000300800 */
[----:B------:R-:W3:Y:S03]  /*46630*/  LDL.LU R16, [R1+0x54] ;  /* 0x0000540001107983 */ /* 0x000ee60000300800 */
[----:B------:R-:W-:-:S05]  /*46640*/  LOP3.LUT R9, R9, 0x20, RZ, 0x3c, !PT ;  /* 0x0000002009097812 */ /* 0x000fca00078e3cff */
[----:B------:R0:W-:Y:S04]  /*46650*/  STS.U16 [R9+0x20200], R3 ;  /* 0x0202000309007388 */ /* 0x0001e80000000400 */
[----:B0-----:R-:W2:Y:S01]  /*46660*/  LDL.LU R3, [R1+0x36a8] ;  /* 0x0036a80001037983 */ /* 0x001ea20000300800 */
[----:B------:R0:W-:Y:S03]  /*46670*/  STS.U16 [R9+0x20280], R0 ;  /* 0x0202800009007388 */ /* 0x0001e60000000400 */
[----:B0-----:R-:W3:Y:S04]  /*46680*/  LDL.LU R0, [R1+0x36a4] ;  /* 0x0036a40001007983 */ /* 0x001ee80000300800 */
[----:B--2---:R0:W-:Y:S01]  /*46690*/  STS.U16 [R9+0x20a00], R3 ;  /* 0x020a000309007388 */ /* 0x0041e20000000400 */
[----:B------:R1:W-:Y:S02]  /*466a0*/  STS.U16 [R9+0x20a80], R27 ;  /* 0x020a801b09007388 */ /* 0x0003e40000000400 */
[----:B------:R2:W-:Y:S01]  /*466b0*/  STS.U16 [R9+0x21200], R8 ;  /* 0x0212000809007388 */ /* 0x0005e20000000400 */
[----:B0-----:R-:W4:Y:S01]  /*466c0*/  LDL.LU R3, [R1+0x36a0] ;  /* 0x0036a00001037983 */ /* 0x001f220000300800 */
[----:B-1----:R-:W4:Y:S02]  /*466d0*/  LDL.LU R27, [R1+0x68] ;  /* 0x00006800011b7983 */ /* 0x002f240000300800 */
[----:B--2---:R-:W2:Y:S02]  /*466e0*/  LDL.LU R8, [R1+0x369c] ;  /* 0x00369c0001087983 */ /* 0x004ea40000300800 */
[----:B------:R-:W-:Y:S01]  /*466f0*/  IMAD.SHL.U32 R2, R2, 0x2, RZ ;  /* 0x0000000202027824 */ /* 0x000fe200078e00ff */
[----:B---3--:R-:W-:Y:S04]  /*46700*/  STS.U16 [R9+0x21280], R16 ;  /* 0x0212801009007388 */ /* 0x008fe80000000400 */
[----:B------:R-:W-:Y:S01]  /*46710*/  LOP3.LUT R2, R2, 0x30, RZ, 0x3c, !PT ;  /* 0x0000003002027812 */ /* 0x000fe200078e3cff */
[----:B--2---:R-:W-:Y:S01]  /*46720*/  STS.U16 [R9+0x21a80], R8 ;  /* 0x021a800809007388 */ /* 0x004fe20000000400 */
[----:B------:R0:W-:Y:S03]  /*46730*/  STS.U16 [R9+0x21a00], R10 ;  /* 0x021a000a09007388 */ /* 0x0001e60000000400 */
[----:B------:R-:W-:Y:S02]  /*46740*/  STS.U16 [R2+0x20300], R22 ;  /* 0x0203001602007388 */ /* 0x000fe40000000400 */
[----:B------:R-:W-:Y:S01]  /*46750*/  STS.U16 [R2+0x20380], R14 ;  /* 0x0203800e02007388 */ /* 0x000fe20000000400 */
[----:B------:R1:W-:Y:S01]  /*46760*/  STS.U16 [R2+0x20b00], R5 ;  /* 0x020b000502007388 */ /* 0x0003e20000000400 */
[----:B------:R2:W-:Y:S03]  /*46770*/  STS.U16 [R2+0x20b80], R4 ;  /* 0x020b800402007388 */ /* 0x0005e60000000400 */
[----:B0-----:R-:W3:Y:S01]  /*46780*/  LDL.LU R10, [R1+0x6c] ;  /* 0x00006c00010a7983 */ /* 0x001ee20000300800 */
[----:B------:R-:W3:Y:S02]  /*46790*/  LDL.LU R8, [R1+0x84] ;  /* 0x0000840001087983 */ /* 0x000ee40000300800 */
[----:B------:R-:W3:Y:S02]  /*467a0*/  LDL.LU R16, [R1+0x64] ;  /* 0x0000640001107983 */ /* 0x000ee40000300800 */
[----:B------:R-:W3:Y:S01]  /*467b0*/  LDL.LU R9, [R1+0xc] ;  /* 0x00000c0001097983 */ /* 0x000ee20000300800 */
[----:B-1----:R-:W3:Y:S01]  /*467c0*/  LDL.LU R5, [R1+0x3698] ;  /* 0x0036980001057983 */ /* 0x002ee20000300800 */
[----:B------:R-:W3:Y:S02]  /*467d0*/  LDL.LU R22, [R1+0x2c] ;  /* 0x00002c0001167983 */ /* 0x000ee40000300800 */
[----:B------:R-:W3:Y:S02]  /*467e0*/  LDL.LU R14, [R1+0x80] ;  /* 0x00008000010e7983 */ /* 0x000ee40000300800 */
[----:B--2---:R-:W2:Y:S01]  /*467f0*/  LDL.LU R4, [R1+0x3694] ;  /* 0x0036940001047983 */ /* 0x004ea20000300800 */
[----:B------:R0:W-:Y:S01]  /*46800*/  STS.U16 [R2+0x21300], R28 ;  /* 0x0213001c02007388 */ /* 0x0001e20000000400 */
[----:B------:R1:W-:Y:S03]  /*46810*/  STS.U16 [R2+0x21380], R7 ;  /* 0x0213800702007388 */ /* 0x0003e60000000400 */
[----:B0-----:R-:W2:Y:S01]  /*46820*/  LDL.LU R28, [R1+0x14] ;  /* 0x00001400011c7983 */ /* 0x001ea20000300800 */
[----:B-1----:R-:W2:Y:S03]  /*46830*/  LDL.LU R7, [R1+0x3690] ;  /* 0x0036900001077983 */ /* 0x002ea60000300800 */
[----:B--2---:R0:W-:Y:S01]  /*46840*/  STS.U16 [R2+0x21b80], R7 ;  /* 0x021b800702007388 */ /* 0x0041e20000000400 */
[----:B------:R1:W-:Y:S03]  /*46850*/  STS.U16 [R2+0x21b00], R11 ;  /* 0x021b000b02007388 */ /* 0x0003e60000000400 */
[----:B0-----:R-:W2:Y:S04]  /*46860*/  LDL.LU R7, [R1+0x88] ;  /* 0x0000880001077983 */ /* 0x001ea80000300800 */
[----:B-1----:R-:W0:Y:S02]  /*46870*/  S2R R2, SR_TID.X ;  /* 0x0000000000027919 */ /* 0x002e240000002100 */
[----:B0-----:R-:W-:-:S05]  /*46880*/  LOP3.LUT R2, R2, 0x3f, RZ, 0xc0, !PT ;  /* 0x0000003f02027812 */ /* 0x001fca00078ec0ff */
[----:B------:R-:W-:-:S05]  /*46890*/  IMAD.SHL.U32 R2, R2, 0x2, RZ ;  /* 0x0000000202027824 */ /* 0x000fca00078e00ff */
[----:B------:R-:W-:Y:S02]  /*468a0*/  LOP3.LUT R11, R2, 0x40, RZ, 0x3c, !PT ;  /* 0x00000040020b7812 */ /* 0x000fe400078e3cff */
[----:B------:R-:W2:Y:S04]  /*468b0*/  LDL.LU R2, [R1+0x8] ;  /* 0x0000080001027983 */ /* 0x000ea80000300800 */
[----:B---3--:R0:W-:Y:S01]  /*468c0*/  STS.U16 [R11+0x20400], R5 ;  /* 0x020400050b007388 */ /* 0x0081e20000000400 */
[----:B----4-:R1:W-:Y:S03]  /*468d0*/  STS.U16 [R11+0x20480], R6 ;  /* 0x020480060b007388 */ /* 0x0103e60000000400 */
[----:B0-----:R-:W3:Y:S01]  /*468e0*/  LDL.LU R5, [R1+0x368c] ;  /* 0x00368c0001057983 */ /* 0x001ee20000300800 */
[----:B-1----:R-:W4:Y:S03]  /*468f0*/  LDL.LU R6, [R1+0x3688] ;  /* 0x0036880001067983 */ /* 0x002f260000300800 */
[----:B--2---:R-:W-:Y:S01]  /*46900*/  STS.U16 [R11+0x20c00], R2 ;  /* 0x020c00020b007388 */ /* 0x004fe20000000400 */
[----:B------:R-:W-:Y:S02]  /*46910*/  STS.U16 [R11+0x20c80], R10 ;  /* 0x020c800a0b007388 */ /* 0x000fe40000000400 */
[----:B------:R0:W-:Y:S02]  /*46920*/  STS.U16 [R11+0x21400], R26 ;  /* 0x0214001a0b007388 */ /* 0x0001e40000000400 */
[----:B0-----:R-:W2:Y:S04]  /*46930*/  LDL.LU R26, [R1+0x4c] ;  /* 0x00004c00011a7983 */ /* 0x001ea80000300800 */
[----:B------:R-:W0:Y:S02]  /*46940*/  S2R R2, SR_TID.X ;  /* 0x0000000000027919 */ /* 0x000e240000002100 */
[----:B0-----:R-:W-:-:S05]  /*46950*/  LOP3.LUT R2, R2, 0x3f, RZ, 0xc0, !PT ;  /* 0x0000003f02027812 */ /* 0x001fca00078ec0ff */
[----:B------:R-:W-:-:S05]  /*46960*/  IMAD.SHL.U32 R2, R2, 0x2, RZ ;  /* 0x0000000202027824 */ /* 0x000fca00078e00ff */
[C---:B------:R-:W-:Y:S01]  /*46970*/  LOP3.LUT R10, R2.reuse, 0x50, RZ, 0x3c, !PT ;  /* 0x00000050020a7812 */ /* 0x040fe200078e3cff */
[----:B--2---:R-:W-:Y:S01]  /*46980*/  STS.U16 [R11+0x21480], R26 ;  /* 0x0214801a0b007388 */ /* 0x004fe20000000400 */
[----:B----4-:R-:W-:Y:S02]  /*46990*/  STS.U16 [R11+0x21c80], R6 ;  /* 0x021c80060b007388 */ /* 0x010fe40000000400 */
[----:B------:R-:W-:Y:S02]  /*469a0*/  STS.U16 [R11+0x21c00], R12 ;  /* 0x021c000c0b007388 */ /* 0x000fe40000000400 */
[----:B------:R0:W-:Y:S01]  /*469b0*/  STS.U16 [R10+0x20500], R3 ;  /* 0x020500030a007388 */ /* 0x0001e20000000400 */
[----:B------:R-:W-:Y:S01]  /*469c0*/  STS.U16 [R10+0x20580], R7 ;  /* 0x020580070a007388 */ /* 0x000fe20000000400 */
[----:B------:R-:W-:Y:S02]  /*469d0*/  STS.U16 [R10+0x20d00], R29 ;  /* 0x020d001d0a007388 */ /* 0x000fe40000000400 */
[----:B------:R1:W-:Y:S02]  /*469e0*/  STS.U16 [R10+0x20d80], R27 ;  /* 0x020d801b0a007388 */ /* 0x0003e40000000400 */
[----:B------:R-:W-:Y:S01]  /*469f0*/  STS.U16 [R10+0x21500], R18 ;  /* 0x021500120a007388 */ /* 0x000fe20000000400 */
[----:B------:R-:W-:Y:S01]  /*46a00*/  STS.U16 [R10+0x21580], R28 ;  /* 0x0215801c0a007388 */ /* 0x000fe20000000400 */
[----:B---3--:R-:W-:Y:S02]  /*46a10*/  STS.U16 [R10+0x21d80], R5 ;  /* 0x021d80050a007388 */ /* 0x008fe40000000400 */
[----:B------:R-:W-:Y:S01]  /*46a20*/  STS.U16 [R10+0x21d00], R13 ;  /* 0x021d000d0a007388 */ /* 0x000fe20000000400 */
[----:B0-----:R-:W2:Y:S01]  /*46a30*/  LDL.LU R3, [R1+0x3684] ;  /* 0x0036840001037983 */ /* 0x001ea20000300800 */
[----:B-1----:R-:W-:-:S05]  /*46a40*/  LOP3.LUT R27, R2, 0x60, RZ, 0x3c, !PT ;  /* 0x00000060021b7812 */ /* 0x002fca00078e3cff */
[----:B------:R0:W-:Y:S04]  /*46a50*/  STS.U16 [R27+0x20600], R0 ;  /* 0x020600001b007388 */ /* 0x0001e80000000400 */
        /* <DEDUP_REMOVED lines=11> */
[----:B---3--:R0:W-:Y:S04]  /*46b10*/  STS.U16 [R15+0x20f80], R0 ;  /* 0x020f80000f007388 */ /* 0x0081e80000000400 */
[----:B0-----:R0:W5:Y:S01]  /*46b20*/  LDL.LU R0, [R1+0x367c] ;  /* 0x00367c0001007983 */ /* 0x0011620000300800 */
[----:B------:R-:W-:Y:S02]  /*46b30*/  STS.U16 [R15+0x21700], R23 ;  /* 0x021700170f007388 */ /* 0x000fe40000000400 */
[----:B--2---:R1:W-:Y:S02]  /*46b40*/  STS.U16 [R15+0x21780], R3 ;  /* 0x021780030f007388 */ /* 0x0043e40000000400 */
[----:B------:R0:W-:Y:S01]  /*46b50*/  STS.U16 [R15+0x21f80], R24 ;  /* 0x021f80180f007388 */ /* 0x0001e20000000400 */
[----:B------:R0:W-:Y:S01]  /*46b60*/  STS.U16 [R15+0x21f00], R25 ;  /* 0x021f00190f007388 */ /* 0x0001e20000000400 */
[----:B-1----:R-:W-:-:S04]  /*46b70*/  IMAD.MOV.U32 R3, RZ, RZ, c[0x0][0x188] ;  /* 0x00006200ff037624 */ /* 0x002fc800078e00ff */
[----:B------:R-:W-:-:S04]  /*46b80*/  IMAD.SHL.U32 R3, R3, 0x80, RZ ;  /* 0x0000008003037824 */ /* 0x000fc800078e00ff */
[----:B------:R-:W-:Y:S02]  /*46b90*/  IMAD.SHL.U32 R3, R3, 0x2, RZ ;  /* 0x0000000203037824 */ /* 0x000fe400078e00ff */
[----:B0-----:R-:W0:Y:S04]  /*46ba0*/  S2R R14, SR_TID.X ;  /* 0x00000000000e7919 */ /* 0x001e280000002100 */
[----:B------:R-:W-:Y:S06]  /*46bb0*/  BAR.SYNC.DEFER_BLOCKING 0x0 ;  /* 0x0000000000007b1d */ /* 0x000fec0000010000 */
[----:B------:R-:W2:Y:S01]  /*46bc0*/  LDL R28, [R1+0x660] ;  /* 0x00066000011c7983 */ /* 0x000ea20000100800 */
[C---:B0-----:R-:W-:Y:S01]  /*46bd0*/  LOP3.LUT R15, R14.reuse, 0x7, RZ, 0xc0, !PT ;  /* 0x000000070e0f7812 */ /* 0x041fe200078ec0ff */
[----:B------:R-:W-:-:S04]  /*46be0*/  IMAD.SHL.U32 R14, R14, 0x2, RZ ;  /* 0x000000020e0e7824 */ /* 0x000fc800078e00ff */
[----:B------:R-:W-:-:S05]  /*46bf0*/  IMAD R15, R15, 0x110, RZ ;  /* 0x000001100f0f7824 */ /* 0x000fca00078e02ff */
[----:B------:R-:W-:-:S05]  /*46c00*/  LOP3.LUT R16, R15, 0x30, R14, 0x78, !PT ;  /* 0x000000300f107812 */ /* 0x000fca00078e780e */
[----:B------:R-:W0:Y:S04]  /*46c10*/  LDSM.16.M88.4 R4, [R16+0x20000] ;  /* 0x020000001004783b */ /* 0x000e280000000200 */
[----:B------:R-:W1:Y:S04]  /*46c20*/  LDSM.16.M88.4 R8, [R16+0x20800] ;  /* 0x020800001008783b */ /* 0x000e680000000200 */
[----:B------:R-:W3:Y:S04]  /*46c30*/  LDSM.16.M88.4 R12, [R16+0x21000] ;  /* 0x02100000100c783b */ /* 0x000ee80000000200 */
[----:B-----5:R-:W-:Y:S04]  /*46c40*/  STL [R1+0x3908], R0 ;  /* 0x0039080001007387 */ /* 0x020fe80000100800 */
[----:B------:R-:W4:Y:S04]  /*46c50*/  LDSM.16.M88.4 R16, [R16+0x21800] ;  /* 0x021800001010783b */ /* 0x000f280000000200 */
[----:B0-----:R-:W-:Y:S04]  /*46c60*/  STL [R1+0x565c], R6 ;  /* 0x00565c0601007387 */ /* 0x001fe80000100800 */
[----:B------:R-:W-:Y:S04]  /*46c70*/  STL [R1+0x5658], R7 ;  /* 0x0056580701007387 */ /* 0x000fe80000100800 */
[----:B-1----:R-:W-:Y:S04]  /*46c80*/  STL [R1+0x58f4], R10 ;  /* 0x0058f40a01007387 */ /* 0x002fe80000100800 */
[----:B------:R-:W-:Y:S04]  /*46c90*/  STL [R1+0x58f0], R11 ;  /* 0x0058f00b01007387 */ /* 0x000fe80000100800 */
[----:B---3--:R-:W-:Y:S04]  /*46ca0*/  STL.64 [R1+0x5938], R14 ;  /* 0x0059380e01007387 */ /* 0x008fe80000100a00 */
[----:B------:R0:W-:Y:S04]  /*46cb0*/  STL.64 [R1+0x5930], R12 ;  /* 0x0059300c01007387 */ /* 0x0001e80000100a00 */
[----:B0-----:R-:W3:Y:S04]  /*46cc0*/  LDL.LU.64 R12, [R1+0x880] ;  /* 0x00088000010c7983 */ /* 0x001ee80000300a00 */
[----:B------:R-:W3:Y:S04]  /*46cd0*/  LDL.LU.64 R14, [R1+0x888] ;  /* 0x00088800010e7983 */ /* 0x000ee80000300a00 */
[----:B--2---:R-:W0:Y:S04]  /*46ce0*/  LDSM.16.MT88.4 R20, [R28+0x80] ;  /* 0x000080001c14783b */ /* 0x004e280000004200 */
[----:B------:R-:W-:Y:S04]  /*46cf0*/  LDSM.16.MT88.4 R24, [R28] ;  /* 0x000000001c18783b */ /* 0x000fe80000004200 */
[----:B---3--:R-:W-:Y:S04]  /*46d00*/  STL.64 [R1+0x5948], R14 ;  /* 0x0059480e01007387 */ /* 0x008fe80000100a00 */
[----:B------:R1:W-:Y:S04]  /*46d10*/  STL.64 [R1+0x5940], R12 ;  /* 0x0059400c01007387 */ /* 0x0003e80000100a00 */
[----:B-1----:R-:W2:Y:S04]  /*46d20*/  LDL.LU.64 R12, [R1+0x890] ;  /* 0x00089000010c7983 */ /* 0x002ea80000300a00 */
[----:B------:R-:W2:Y:S04]  /*46d30*/  LDL.LU.64 R14, [R1+0x898] ;  /* 0x00089800010e7983 */ /* 0x000ea80000300a00 */
[----:B----4-:R-:W-:Y:S04]  /*46d40*/  STL [R1+0x5594], R18 ;  /* 0x0055941201007387 */ /* 0x010fe80000100800 */
[----:B------:R-:W-:Y:S04]  /*46d50*/  STL [R1+0x5590], R19 ;  /* 0x0055901301007387 */ /* 0x000fe80000100800 */
[----:B------:R-:W-:Y:S04]  /*46d60*/  STL.64 [R1+0x5928], R16 ;  /* 0x0059281001007387 */ /* 0x000fe80000100a00 */
[----:B------:R-:W1:Y:S04]  /*46d70*/  LDSM.16.MT88.4 R16, [R28+0x100] ;  /* 0x000100001c10783b */ /* 0x000e680000004200 */
[----:B0-----:R-:W-:Y:S04]  /*46d80*/  STL.64 [R1+0x5920], R22 ;  /* 0x0059201601007387 */ /* 0x001fe80000100a00 */
[----:B------:R-:W-:Y:S04]  /*46d90*/  STL.64 [R1+0x5918], R20 ;  /* 0x0059181401007387 */ /* 0x000fe80000100a00 */
[----:B------:R-:W0:Y:S04]  /*46da0*/  LDSM.16.MT88.4 R20, [R28+0x180] ;  /* 0x000180001c14783b */ /* 0x000e280000004200 */
[----:B-1----:R1:W-:Y:S01]  /*46db0*/  STL.64 [R1+0x10], R16 ;  /* 0x0000101001007387 */ /* 0x0023e20000100a00 */
[----:B------:R-:W-:-:S03]  /*46dc0*/  IMAD.MOV.U32 R2, RZ, RZ, R19 ;  /* 0x000000ffff027224 */ /* 0x000fc600078e0013 */
[----:B------:R3:W-:Y:S04]  /*46dd0*/  STL [R1+0x18], R18 ;  /* 0x0000181201007387 */ /* 0x0007e80000100800 */
[----:B-1----:R-:W4:Y:S01]  /*46de0*/  LDL.LU.64 R16, [R1+0x870] ;  /* 0x0008700001107983 */ /* 0x002f220000300a00 */
[----:B0-----:R-:W-:Y:S02]  /*46df0*/  IMAD.MOV.U32 R10, RZ, RZ, R22 ;  /* 0x000000ffff0a7224 */ /* 0x001fe400078e0016 */
[----:B------:R-:W-:Y:S01]  /*46e00*/  IMAD.MOV.U32 R11, RZ, RZ, R23 ;  /* 0x000000ffff0b7224 */ /* 0x000fe200078e0017 */
[----:B---3--:R-:W4:Y:S04]  /*46e10*/  LDL.LU.64 R18, [R1+0x878] ;  /* 0x0008780001127983 */ /* 0x008f280000300a00 */
[----:B------:R-:W-:Y:S04]  /*46e20*/  STL.64 [R1], R20 ;  /* 0x0000001401007387 */ /* 0x000fe80000100a00 */
[----:B------:R-:W0:Y:S04]  /*46e30*/  LDSM.16.MT88.4 R20, [R28+0x200] ;  /* 0x000200001c14783b */ /* 0x000e280000004200 */
[----:B0-----:R0:W-:Y:S01]  /*46e40*/  STL.64 [R1+0x20], R20 ;  /* 0x0000201401007387 */ /* 0x0011e20000100a00 */
[----:B------:R-:W-:-:S02]  /*46e50*/  IMAD.MOV.U32 R29, RZ, RZ, R22 ;  /* 0x000000ffff1d7224 */ /* 0x000fc400078e0016 */
[----:B------:R-:W-:Y:S01]  /*46e60*/  IMAD.MOV.U32 R28, RZ, RZ, R23 ;  /* 0x000000ffff1c7224 */ /* 0x000fe200078e0017 */
[----:B0-----:R-:W3:Y:S04]  /*46e70*/  LDL.LU.64 R20, [R1+0x860] ;  /* 0x0008600001147983 */ /* 0x001ee80000300a00 */
[----:B------:R-:W3:Y:S01]  /*46e80*/  LDL.LU.64 R22, [R1+0x868] ;  /* 0x0008680001167983 */ /* 0x000ee20000300a00 */
[C---:B--2---:R-:W-:Y:S11]  /*46e90*/  HMMA.16816.F32.BF16 R12, R24.reuse, R4, R12 ;  /* 0x00000004180c723c */ /* 0x044ff6000004180c */
[----:B------:R-:W-:Y:S11]  /*46ea0*/  @!UPT UIADD3 URZ, URZ, URZ, URZ ;  /* 0x0000003f3f3ff290 */ /* 0x000ff6000fffe03f */
[----:B------:R-:W-:Y:S01]  /*46eb0*/  @!UPT UIADD3 URZ, URZ, URZ, URZ ;  /* 0x0000003f3f3ff290 */ /* 0x000fe2000fffe03f */
[----:B------:R0:W-:Y:S01]  /*46ec0*/  STL.64 [R1+0x310], R12 ;  /* 0x0003100c01007387 */ /* 0x0001e20000100a00 */
[----:B------:R-:W-:Y:S02]  /*46ed0*/  IMAD.MOV.U32 R6, RZ, RZ, R14 ;  /* 0x000000ffff067224 */ /* 0x000fe400078e000e */
[----:B------:R-:W-:Y:S02]  /*46ee0*/  IMAD.MOV.U32 R7, RZ, RZ, R15 ;  /* 0x000000ffff077224 */ /* 0x000fe400078e000f */
[----:B------:R-:W2:Y:S04]  /*46ef0*/  LDL.LU.64 R14, [R1+0x5948] ;  /* 0x00594800010e7983 */ /* 0x000ea80000300a00 */
[----:B0-----:R-:W2:Y:S04]  /*46f00*/  LDL.LU.64 R12, [R1+0x5940] ;  /* 0x00594000010c7983 */ /* 0x001ea80000300a00 */
[----:B------:R-:W-:Y:S04]  /*46f10*/  STL [R1+0x5664], R7 ;  /* 0x0056640701007387 */ /* 0x000fe80000100800 */
[----:B------:R-:W-:Y:S01]  /*46f20*/  STL [R1+0x5660], R6 ;  /* 0x0056600601007387 */ /* 0x000fe20000100800 */
[C---:B--2---:R-:W-:Y:S11]  /*46f30*/  HMMA.16816.F32.BF16 R12, R24.reuse, R8, R12 ;  /* 0x00000008180c723c */ /* 0x044ff6000004180c */
[----:B------:R-:W-:Y:S11]  /*46f40*/  @!UPT UIADD3 URZ, URZ, URZ, URZ ;  /* 0x0000003f3f3ff290 */ /* 0x000ff6000fffe03f */
[----:B------:R-:W-:Y:S01]  /*46f50*/  @!UPT UIADD3 URZ, URZ, URZ, URZ ;  /* 0x0000003f3f3ff290 */ /* 0x000fe2000fffe03f */
[----:B------:R-:W-:Y:S04]  /*46f60*/  STL.64 [R1+0x300], R12 ;  /* 0x0003000c01007387 */ /* 0x000fe80000100a00 */
[----:B------:R0:W-:Y:S04]  /*46f70*/  STL.64 [R1+0x308], R14 ;  /* 0x0003080e01007387 */ /* 0x0001e80000100a00 */
[----:B0-----:R-:W2:Y:S04]  /*46f80*/  LDL.LU.64 R14, [R1+0x5938] ;  /* 0x00593800010e7983 */ /* 0x001ea80000300a00 */
[----:B------:R-:W4:Y:S04]  /*46f90*/  LDL.LU.64 R12, [R1+0x5930] ;  /* 0x00593000010c7983 */ /* 0x000f280000300a00 */
[----:B------:R-:W-:Y:S04]  /*46fa0*/  STL.64 [R1+0x5910], R10 ;  /* 0x0059100a01007387 */ /* 0x000fe80000100a00 */
[----:B------:R0:W-:Y:S04]  /*46fb0*/  STL.64 [R1+0x5908], R8 ;  /* 0x0059080801007387 */ /* 0x0001e80000100a00 */
[----:B0-----:R-:W2:Y:S04]  /*46fc0*/  LDL.LU.64 R8, [R1+0x810] ;  /* 0x0008100001087983 */ /* 0x001ea80000300a00 */
[----:B------:R-:W2:Y:S01]  /*46fd0*/  LDL.LU.64 R10, [R1+0x818] ;  /* 0x00081800010a7983 */ /* 0x000ea20000300a00 */
[----:B----4-:R-:W-:Y:S11]  /*46fe0*/  HMMA.16816.F32.BF16 R16, R24, R12, R16 ;  /* 0x0000000c1810723c */ /* 0x010ff60000041810 */
[----:B------:R-:W-:Y:S11]  /*46ff0*/  @!UPT UIADD3 URZ, URZ, URZ, URZ ;  /* 0x0000003f3f3ff290 */ /* 0x000ff6000fffe03f */
[----:B------:R-:W-:Y:S01]  /*47000*/  @!UPT UIADD3 URZ, URZ, URZ, URZ ;  /* 0x0000003f3f3ff290 */ /* 0x000fe2000fffe03f */
[----:B------:R0:W-:Y:S04]  /*47010*/  STL.64 [R1+0x2f0], R16 ;  /* 0x0002f01001007387 */ /* 0x0001e80000100a00 */
[----:B0-----:R-:W3:Y:S01]  /*47020*/  LDL.LU.64 R16, [R1+0x5928] ;  /* 0x0059280001107983 */ /* 0x001ee20000300a00 */
[----:B------:R-:W-:Y:S02]  /*47030*/  IMAD.MOV.U32 R7, RZ, RZ, R18 ;  /* 0x000000ffff077224 */ /* 0x000fe400078e0012 */
[----:B------:R-:W-:-:S03]  /*47040*/  IMAD.MOV.U32 R6, RZ, RZ, R19 ;  /* 0x000000ffff067224 */ /* 0x000fc600078e0013 */
[----:B------:R0:W-:Y:S04]  /*47050*/  STL [R1+0x5670], R7 ;  /* 0x0056700701007387 */ /* 0x0001e80000100800 */
[----:B0-----:R-:W4:Y:S04]  /*47060*/  LDL R7, [R1+0x660] ;  /* 0x0006600001077983 */ /* 0x001f280000100800 */
[----:B------:R-:W-:Y:S01]  /*47070*/  STL [R1+0x566c], R6 ;  /* 0x00566c0601007387 */ /* 0x000fe20000100800 */
[----:B---3--:R-:W-:Y:S03]  /*47080*/  HMMA.16816.F32.BF16 R24, R24, R16, R20 ;  /* 0x000000101818723c */ /* 0x008fe60000041814 */
[----:B------:R-:W2:Y:S04]  /*47090*/  LDL.LU.64 R22, [R1+0x5920] ;  /* 0x0059200001167983 */ /* 0x000ea80000300a00 */
[----:B------:R-:W2:Y:S11]  /*470a0*/  LDL.LU.64 R20, [R1+0x5918] ;  /* 0x0059180001147983 */ /* 0x000eb60000300a00 */
[----:B------:R-:W-:Y:S05]  /*470b0*/  @!UPT UIADD3 URZ, URZ, URZ, URZ ;  /* 0x0000003f3f3ff290 */ /* 0x000fea000fffe03f */
[----:B------:R0:W-:Y:S04]  /*470c0*/  STL.64 [R1+0x1f0], R24 ;  /* 0x0001f01801007387 */ /* 0x0001e80000100a00 */
[----:B------:R1:W-:Y:S04]  /*470d0*/  STL.64 [R1+0x1f8], R26 ;  /* 0x0001f81a01007387 */ /* 0x0003e80000100a00 */
[----:B0-----:R-:W3:Y:S04]  /*470e0*/  LDL.LU.64 R24, [R1+0x800] ;  /* 0x0008000001187983 */ /* 0x001ee80000300a00 */
[----:B-1----:R-:W3:Y:S01]  /*470f0*/  LDL.LU.64 R26, [R1+0x808] ;  /* 0x00080800011a7983 */ /* 0x002ee20000300a00 */
[C---:B--2---:R-:W-:Y:S11]  /*47100*/  HMMA.16816.F32.BF16 R8, R20.reuse, R4, R8 ;  /* 0x000000041408723c */ /* 0x044ff60000041808 */
[----:B------:R-:W-:Y:S11]  /*47110*/  @!UPT UIADD3 URZ, URZ, URZ, URZ ;  /* 0x0000003f3f3ff290 */ /* 0x000ff6000fffe03f */
[----:B------:R-:W-:Y:S01]  /*47120*/  @!UPT UIADD3 URZ, URZ, URZ, URZ ;  /* 0x0000003f3f3ff290 */ /* 0x000fe2000fffe03f */
[----:B------:R0:W-:Y:S01]  /*47130*/  STL.64 [R1+0x1e0], R8 ;  /* 0x0001e00801007387 */ /* 0x0001e20000100a00 */
[----:B------:R-:W-:Y:S02]  /*47140*/  IMAD.MOV.U32 R18, RZ, RZ, R10 ;  /* 0x000000ffff127224 */ /* 0x000fe400078e000a */
[----:B------:R-:W-:Y:S02]  /*47150*/  IMAD.MOV.U32 R19, RZ, RZ, R11 ;  /* 0x000000ffff137224 */ /* 0x000fe400078e000b */
[----:B------:R-:W2:Y:S04]  /*47160*/  LDL.LU.64 R10, [R1+0x5910] ;  /* 0x00591000010a7983 */ /* 0x000ea80000300a00 */
[----:B0-----:R-:W3:Y:S04]  /*47170*/  LDL.LU.64 R8, [R1+0x5908] ;  /* 0x0059080001087983 */ /* 0x001ee80000300a00 */
[----:B----4-:R-:W-:Y:S04]  /*47180*/  STL [R1+0x5900], R7 ;  /* 0x0059000701007387 */ /* 0x010fe80000100800 */
[----:B------:R0:W-:Y:S04]  /*47190*/  STL.64 [R1+0x58f8], R4 ;  /* 0x0058f80401007387 */ /* 0x0001e80000100a00 */
[----:B0-----:R-:W4:Y:S04]  /*471a0*/  LDL.LU.64 R4, [R1+0x7f0] ;  /* 0x0007f00001047983 */ /* 0x001f280000300a00 */
[----:B------:R-:W4:Y:S04]  /*471b0*/  LDL.LU.64 R6, [R1+0x7f8] ;  /* 0x0007f80001067983 */ /* 0x000f280000300a00 */
[----:B------:R-:W-:Y:S04]  /*471c0*/  STL [R1+0x569c], R19 ;  /* 0x00569c1301007387 */ /* 0x000fe80000100800 */
[----:B------:R-:W-:Y:S01]  /*471d0*/  STL [R1+0x5698], R18 ;  /* 0x0056981201007387 */ /* 0x000fe20000100800 */
[C---:B---3--:R-:W-:Y:S08]  /*471e0*/  HMMA.16816.F32.BF16 R24, R20.reuse, R8, R24 ;  /* 0x000000081418723c */ /* 0x048ff00000041818 */
[----:B----4-:R-:W-:Y:S11]  /*471f0*/  HMMA.16816.F32.BF16 R4, R20, R12, R4 ;  /* 0x0000000c1404723c */ /* 0x010ff60000041804 */
[----:B------:R-:W-:Y:S05]  /*47200*/  @!UPT UIADD3 URZ, URZ, URZ, URZ ;  /* 0x0000003f3f3ff290 */ /* 0x000fea000fffe03f */
[----:B------:R-:W-:Y:S01]  /*47210*/  IMAD.MOV.U32 R0, RZ, RZ, R27 ;  /* 0x000000ffff007224 */ /* 0x000fe200078e001b */
[----:B------:R0:W-:Y:S01]  /*47220*/  STL.64 [R1+0x1d0], R24 ;  /* 0x0001d01801007387 */ /* 0x0001e20000100a00 */
[----:B------:R-:W-:-:S03]  /*47230*/  IMAD.MOV.U32 R3, RZ, RZ, R26 ;  /* 0x000000ffff037224 */ /* 0x000fc600078e001a */
[----:B0-----:R-:W3:Y:S04]  /*47240*/  LDL.LU.64 R24, [R1+0x790] ;  /* 0x0007900001187983 */ /* 0x001ee80000300a00 */
[----:B------:R-:W3:Y:S04]  /*47250*/  LDL.LU.64 R26, [R1+0x798] ;  /* 0x00079800011a7983 */ /* 0x000ee80000300a00 */
[----:B------:R-:W-:Y:S04]  /*47260*/  STL [R1+0x5674], R0 ;  /* 0x0056740001007387 */ /* 0x000fe80000100800 */
[----:B------:R-:W-:Y:S04]  /*47270*/  STL [R1+0x5668], R3 ;  /* 0x0056680301007387 */ /* 0x000fe80000100800 */
[----:B------:R-:W-:Y:S04]  /*47280*/  STL.64 [R1+0x1c0], R4 ;  /* 0x0001c00401007387 */ /* 0x000fe80000100a00 */
[----:B------:R0:W-:Y:S04]  /*47290*/  STL.64 [R1+0x1c8], R6 ;  /* 0x0001c80601007387 */ /* 0x0001e80000100a00 */
[----:B0-----:R-:W4:Y:S04]  /*472a0*/  LDL.LU R7, [R1+0x5900] ;  /* 0x0059000001077983 */ /* 0x001f280000300800 */
[----:B------:R-:W3:Y:S04]  /*472b0*/  LDL.LU.64 R4, [R1+0x58f8] ;  /* 0x0058f80001047983 */ /* 0x000ee80000300a00 */
[----:B------:R-:W-:Y:S04]  /*472c0*/  STL.64 [R1+0x58e8], R14 ;  /* 0x0058e80e01007387 */ /* 0x000fe80000100a00 */
[----:B------:R0:W-:Y:S04]  /*472d0*/  STL.64 [R1+0x58e0], R12 ;  /* 0x0058e00c01007387 */ /* 0x0001e80000100a00 */
[----:B0-----:R-:W2:Y:S04]  /*472e0*/  LDL.LU.64 R12, [R1+0x7d0] ;  /* 0x0007d000010c7983 */ /* 0x001ea80000300a00 */
[----:B------:R-:W2:Y:S04]  /*472f0*/  LDL.LU.64 R14, [R1+0x7d8] ;  /* 0x0007d800010e7983 */ /* 0x000ea80000300a00 */
[----:B------:R-:W-:Y:S01]  /*47300*/  STL.64 [R1+0x58d8], R16 ;  /* 0x0058d81001007387 */ /* 0x000fe20000100a00 */
[----:B--2---:R-:W-:Y:S03]  /*47310*/  HMMA.16816.F32.BF16 R12, R20, R16, R12 ;  /* 0x00000010140c723c */ /* 0x004fe6000004180c */
[----:B------:R-:W2:Y:S11]  /*47320*/  LDL.LU R20, [R1] ;  /* 0x0000000001147983 */ /* 0x000eb60000300800 */
[----:B------:R-:W-:Y:S09]  /*47330*/  @!UPT UIADD3 URZ, URZ, URZ, URZ ;  /* 0x0000003f3f3ff290 */ /* 0x000ff2000fffe03f */
[----:B------:R-:W-:Y:S04]  /*47340*/  STL.64 [R1+0xe0], R12 ;  /* 0x0000e00c01007387 */ /* 0x000fe80000100a00 */
[----:B------:R-:W-:Y:S04]  /*47350*/  STL.64 [R1+0xe8], R14 ;  /* 0x0000e80e01007387 */ /* 0x000fe80000100a00 */
[----:B------:R-:W2:Y:S01]  /*47360*/  LDL.LU R21, [R1+0x4] ;  /* 0x0000040001157983 */ /* 0x000ea20000300800 */
[----:B------:R-:W-:Y:S02]  /*47370*/  IMAD.MOV.U32 R22, RZ, RZ, R10 ;  /* 0x000000ffff167224 */ /* 0x000fe400078e000a */
[----:B------:R-:W-:Y:S01]  /*47380*/  IMAD.MOV.U32 R23, RZ, RZ, R11 ;  /* 0x000000ffff177224 */ /* 0x000fe200078e000b */
[----:B------:R-:W3:Y:S04]  /*47390*/  LDL.LU R10, [R1+0x58f4] ;  /* 0x0058f400010a7983 */ /* 0x000ee80000300800 */
[----:B------:R-:W3:Y:S04]  /*473a0*/  LDL.LU R11, [R1+0x58f0] ;  /* 0x0058f000010b7983 */ /* 0x000ee80000300800 */
[----:B------:R-:W-:Y:S04]  /*473b0*/  STL.64 [R1+0x58c0], R22 ;  /* 0x0058c01601007387 */ /* 0x000fe80000100a00 */
[----:B--2---:R0:W-:Y:S04]  /*473c0*/  STL.64 [R1+0x58b8], R20 ;  /* 0x0058b81401007387 */ /* 0x0041e80000100a00 */
[----:B0-----:R-:W3:Y:S04]  /*473d0*/  LDL.LU R20, [R1+0x10] ;  /* 0x0000100001147983 */ /* 0x001ee80000300800 */
[----:B------:R-:W3:Y:S04]  /*473e0*/  LDL.LU R21, [R1+0x14] ;  /* 0x0000140001157983 */ /* 0x000ee80000300800 */
[----:B------:R-:W3:Y:S01]  /*473f0*/  LDL.LU R22, [R1+0x18] ;  /* 0x0000180001167983 */ /* 0x000ee20000300800 */
[----:B------:R-:W-:-:S03]  /*47400*/  IMAD.MOV.U32 R23, RZ, RZ, R2 ;  /* 0x000000ffff177224 */ /* 0x000fc600078e0002 */
[----:B------:R-:W2:Y:S04]  /*47410*/  LDL R2, [R1+0x664] ;  /* 0x0006640001027983 */ /* 0x000ea80000100800 */
[----:B------:R-:W2:Y:S04]  /*47420*/  LDL.LU.64 R12, [R1+0x780] ;  /* 0x00078000010c7983 */ /* 0x000ea80000300a00 */
[----:B------:R-:W2:Y:S01]  /*47430*/  LDL.LU.64 R14, [R1+0x788] ;  /* 0x00078800010e7983 */ /* 0x000ea20000300a00 */
[C---:B---3--:R-:W-:Y:S03]  /*47440*/  HMMA.16816.F32.BF16 R16, R20.reuse, R4, R24 ;  /* 0x000000041410723c */ /* 0x048fe60000041818 */
[----:B----4-:R-:W0:Y:S11]  /*47450*/  LDSM.16.MT88.4 R24, [R7+0x280] ;  /* 0x000280000718783b */ /* 0x010e360000004200 */
[----:B------:R-:W-:Y:S09]  /*47460*/  @!UPT UIADD3 URZ, URZ, URZ, URZ ;  /* 0x0000003f3f3ff290 */ /* 0x000ff2000fffe03f */
[----:B------:R1:W-:Y:S04]  /*47470*/  STL.64 [R1+0xd0], R16 ;  /* 0x0000d01001007387 */ /* 0x0003e80000100a00 */
[----:B------:R3:W-:Y:S04]  /*47480*/  STL.64 [R1+0xd8], R18 ;  /* 0x0000d81201007387 */ /* 0x0007e80000100a00 */
[----:B-1----:R-:W4:Y:S04]  /*47490*/  LDL.LU.64 R16, [R1+0x770] ;  /* 0x0007700001107983 */ /* 0x002f280000300a00 */
[----:B---3--:R-:W4:Y:S04]  /*474a0*/  LDL.LU.64 R18, [R1+0x778] ;  /* 0x0007780001127983 */ /* 0x008f280000300a00 */
[----:B------:R-:W-:Y:S04]  /*474b0*/  STL [R1+0x58d0], R7 ;  /* 0x0058d00701007387 */ /* 0x000fe80000100800 */
[----:B------:R1:W-:Y:S04]  /*474c0*/  STL.64 [R1+0x58c8], R4 ;  /* 0x0058c80401007387 */ /* 0x0003e80000100a00 */
[----:B-1----:R-:W3:Y:S04]  /*474d0*/  LDL.LU.64 R4, [R1+0x760] ;  /* 0x0007600001047983 */ /* 0x002ee80000300a00 */
[----:B------:R-:W3:Y:S04]  /*474e0*/  LDL.LU.64 R6, [R1+0x768] ;  /* 0x0007680001067983 */ /* 0x000ee80000300a00 */
[----:B0-----:R-:W-:Y:S04]  /*474f0*/  STL.64 [R1+0x5860], R26 ;  /* 0x0058601a01007387 */ /* 0x001fe80000100a00 */
[----:B------:R0:W-:Y:S04]  /*47500*/  STL.64 [R1+0x5858], R24 ;  /* 0x0058581801007387 */ /* 0x0001e80000100a00 */
[----:B0-----:R-:W2:Y:S04]  /*47510*/  LDL.LU.64 R24, [R1+0x6d0] ;  /* 0x0006d00001187983 */ /* 0x001ea80000300a00 */
[----:B------:R-:W2:Y:S04]  /*47520*/  LDL.LU.64 R26, [R1+0x6d8] ;  /* 0x0006d800011a7983 */ /* 0x000ea80000300a00 */
[----:B--2---:R-:W-:Y:S04]  /*47530*/  STL.64 [R1+0x5890], R26 ;  /* 0x0058901a01007387 */ /* 0x004fe80000100a00 */
[----:B------:R0:W-:Y:S04]  /*47540*/  STL.64 [R1+0x5888], R24 ;  /* 0x0058881801007387 */ /* 0x0001e80000100a00 */
[----:B0-----:R-:W2:Y:S04]  /*47550*/  LDL.LU.64 R24, [R1+0x6f0] ;  /* 0x0006f00001187983 */ /* 0x001ea80000300a00 */
[----:B------:R-:W2:Y:S01]  /*47560*/  LDL.LU.64 R26, [R1+0x6f8] ;  /* 0x0006f800011a7983 */ /* 0x000ea20000300a00 */
[C---:B------:R-:W-:Y:S03]  /*47570*/  HMMA.16816.F32.BF16 R12, R20.reuse, R8, R12 ;  /* 0x00000008140c723c */ /* 0x040fe6000004180c */
[----:B--2---:R-:W-:Y:S04]  /*47580*/  STL.64 [R1+0x58a0], R26 ;  /* 0x0058a01a01007387 */ /* 0x004fe80000100a00 */
[----:B------:R0:W-:Y:S04]  /*47590*/  STL.64 [R1+0x5898], R24 ;  /* 0x0058981801007387 */ /* 0x0001e80000100a00 */
[----:B0-----:R-:W2:Y:S04]  /*475a0*/  LDL.LU.64 R24, [R1+0x700] ;  /* 0x0007000001187983 */ /* 0x001ea80000300a00 */
[----:B------:R-:W2:Y:S04]  /*475b0*/  LDL.LU.64 R26, [R1+0x708] ;  /* 0x00070800011a7983 */ /* 0x000ea80000300a00 */
[----:B--2---:R-:W-:Y:S04]  /*475c0*/  STL.64 [R1+0x58b0], R26 ;  /* 0x0058b01a01007387 */ /* 0x004fe80000100a00 */
[----:B------:R0:W-:Y:S04]  /*475d0*/  STL.64 [R1+0x58a8], R24 ;  /* 0x0058a81801007387 */ /* 0x0001e80000100a00 */
[----:B0-----:R-:W2:Y:S04]  /*475e0*/  LDL.LU.64 R24, [R1+0x710] ;  /* 0x0007100001187983 */ /* 0x001ea80000300a00 */
[----:B------:R-:W2:Y:S04]  /*475f0*/  LDL.LU.64 R26, [R1+0x718] ;  /* 0x00071800011a7983 */ /* 0x000ea80000300a00 */
[----:B------:R-:W-:Y:S04]  /*47600*/  STL.64 [R1+0x1a0], R12 ;  /* 0x0001a00c01007387 */ /* 0x000fe80000100a00 */
[----:B------:R0:W-:Y:S04]  /*47610*/  STL.64 [R1+0x1a8], R14 ;  /* 0x0001a80e01007387 */ /* 0x0001e80000100a00 */
[----:B0-----:R-:W2:Y:S04]  /*47620*/  LDL.LU.64 R14, [R1+0x58e8] ;  /* 0x0058e800010e7983 */ /* 0x001ea80000300a00 */
[----:B------:R-:W4:Y:S02]  /*47630*/  LDL.LU.64 R12, [R1+0x58e0] ;  /* 0x0058e000010c7983 */ /* 0x000f240000300a00 */
[C---:B----4-:R-:W-:Y:S11]  /*47640*/  HMMA.16816.F32.BF16 R16, R20.reuse, R12, R16 ;  /* 0x0000000c1410723c */ /* 0x050ff60000041810 */
[----:B------:R-:W-:Y:S11]  /*47650*/  @!UPT UIADD3 URZ, URZ, URZ, URZ ;  /* 0x0000003f3f3ff290 */ /* 0x000ff6000fffe03f */
[----:B------:R-:W-:Y:S01]  /*47660*/  @!UPT UIADD3 URZ, URZ, URZ, URZ ;  /* 0x0000003f3f3ff290 */ /* 0x000fe2000fffe03f */
[----:B------:R0:W-:Y:S04]  /*47670*/  STL.64 [R1+0x190], R16 ;  /* 0x0001901001007387 */ /* 0x0001e80000100a00 */
[----:B------:R-:W-:Y:S04]  /*47680*/  STL.64 [R1+0x198], R18 ;  /* 0x0001981201007387 */ /* 0x000fe80000100a00 */
[----:B0-----:R-:W3:Y:S02]  /*47690*/  LDL.LU.64 R16, [R1+0x58d8] ;  /* 0x0058d80001107983 */ /* 0x001ee40000300a00 */
[----:B---3--:R-:W-:Y:S02]  /*476a0*/  HMMA.16816.F32.BF16 R20, R20, R16, R4 ;  /* 0x000000101414723c */ /* 0x008fe40000041804 */
[----:B------:R-:W3:Y:S04]  /*476b0*/  LDL.LU R7, [R1+0x58d0] ;  /* 0x0058d00001077983 */ /* 0x000ee80000300800 */
[----:B------:R-:W2:Y:S11]  /*476c0*/  LDL.LU.64 R4, [R1+0x58c8] ;  /* 0x0058c80001047983 */ /* 0x000eb60000300a00 */
[----:B------:R-:W-:Y:S06]  /*476d0*/  @!UPT UIADD3 URZ, URZ, URZ, URZ ;  /* 0x0000003f3f3ff290 */ /* 0x000fec000fffe03f */
[----:B------:R-:W-:Y:S04]  /*476e0*/  STL.64 [R1+0xc0], R20 ;  /* 0x0000c01401007387 */ /* 0x000fe80000100a00 */
[----:B------:R0:W-:Y:S04]  /*476f0*/  STL.64 [R1+0xc8], R22 ;  /* 0x0000c81601007387 */ /* 0x0001e80000100a00 */
[----:B0-----:R-:W2:Y:S04]  /*47700*/  LDL.LU.64 R22, [R1+0x58c0] ;  /* 0x0058c00001167983 */ /* 0x001ea80000300a00 */
[----:B------:R-:W2:Y:S02]  /*47710*/  LDL.LU.64 R20, [R1+0x58b8] ;  /* 0x0058b80001147983 */ /* 0x000ea40000300a00 */
[C---:B--2---:R-:W-:Y:S11]  /*47720*/  HMMA.16816.F32.BF16 R24, R20.reuse, R4, R24 ;  /* 0x000000041418723c */ /* 0x044ff60000041818 */
[----:B------:R-:W-:Y:S11]  /*47730*/  @!UPT UIADD3 URZ, URZ, URZ, URZ ;  /* 0x0000003f3f3ff290 */ /* 0x000ff6000fffe03f */
[----:B------:R-:W-:Y:S01]  /*47740*/  @!UPT UIADD3 URZ, URZ, URZ, URZ ;  /* 0x0000003f3f3ff290 */ /* 0x000fe2000fffe03f */
        /* <DEDUP_REMOVED lines=10> */
[----:B------:R-:W2:Y:S04]  /*477f0*/  LDL.LU.64 R24, [R1+0x5898] ;  /* 0x0058980001187983 */ /* 0x000ea80000300a00 */
[----:B------:R-:W-:Y:S04]  /*47800*/  STL.64 [R1+0x5880], R10 ;  /* 0x0058800a01007387 */ /* 0x000fe80000100a00 */
[----:B------:R0:W-:Y:S04]  /*47810*/  STL.64 [R1+0x5878], R8 ;  /* 0x0058780801007387 */ /* 0x0001e80000100a00 */
[----:B0-----:R-:W4:Y:S04]  /*47820*/  LDL.LU.64 R8, [R1+0x640] ;  /* 0x0006400001087983 */ /* 0x001f280000300a00 */
[----:B------:R-:W4:Y:S01]  /*47830*/  LDL.LU.64 R10, [R1+0x648] ;  /* 0x00064800010a7983 */ /* 0x000f220000300a00 */
        /* <DEDUP_REMOVED lines=9> */
[----:B0-----:R-:W3:Y:S04]  /*478d0*/  LDL.LU.64 R12, [R1+0x630] ;  /* 0x00063000010c7983 */ /* 0x001ee80000300a00 */
[----:B------:R-:W3:Y:S01]  /*478e0*/  LDL.LU.64 R14, [R1+0x638] ;  /* 0x00063800010e7983 */ /* 0x000ee20000300a00 */
[----:B--2---:R-:W-:Y:S03]  /*478f0*/  HMMA.16816.F32.BF16 R20, R20, R16, R24 ;  /* 0x000000101414723c */ /* 0x004fe60000041818 */
[----:B------:R-:W2:Y:S04]  /*47900*/  LDL.LU.64 R24, [R1+0x620] ;  /* 0x0006200001187983 */ /* 0x000ea80000300a00 */
[----:B------:R-:W2:Y:S11]  /*47910*/  LDL.LU.64 R26, [R1+0x628] ;  /* 0x00062800011a7983 */ /* 0x000eb60000300a00 */
[----:B------:R-:W-:Y:S05]  /*47920*/  @!UPT UIADD3 URZ, URZ, URZ, URZ ;  /* 0x0000003f3f3ff290 */ /* 0x000fea000fffe03f */
[----:B------:R-:W-:Y:S04]  /*47930*/  STL.64 [R1+0x40], R20 ;  /* 0x0000401401007387 */ /* 0x000fe80000100a00 */
[----:B------:R-:W-:Y:S04]  /*47940*/  STL.64 [R1+0x48], R22 ;  /* 0x0000481601007387 */ /* 0x000fe80000100a00 */
[----:B---3--:R-:W0:Y:S04]  /*47950*/  LDSM.16.MT88.4 R20, [R7+0x300] ;  /* 0x000300000714783b */ /* 0x008e280000004200 */
[----:B0-----:R-:W-:Y:S04]  /*47960*/  STL.64 [R1+0x5820], R22 ;  /* 0x0058201601007387 */ /* 0x001fe80000100a00 */
[----:B------:R0:W-:Y:S04]  /*47970*/  STL.64 [R1+0x5818], R20 ;  /* 0x0058181401007387 */ /* 0x0001e80000100a00 */
[----:B0-----:R-:W4:Y:S04]  /*47980*/  LDL.LU R20, [R1+0x20] ;  /* 0x0000200001147983 */ /* 0x001f280000300800 */
[----:B------:R-:W4:Y:S01]  /*47990*/  LDL.LU R21, [R1+0x24] ;  /* 0x0000240001157983 */ /* 0x000f220000300800 */
[----:B------:R-:W-:-:S02]  /*479a0*/  IMAD.MOV.U32 R22, RZ, RZ, R29 ;  /* 0x000000ffff167224 */ /* 0x000fc400078e001d */
[----:B------:R-:W-:-:S07]  /*479b0*/  IMAD.MOV.U32 R23, RZ, RZ, R28 ;  /* 0x000000ffff177224 */ /* 0x000fce00078e001c */
[C---:B----4-:R-:W-:Y:S11]  /*479c0*/  HMMA.16816.F32.BF16 R8, R20.reuse, R4, R8 ;  /* 0x000000041408723c */ /* 0x050ff60000041808 */
[----:B------:R-:W-:Y:S11]  /*479d0*/  @!UPT UIADD3 URZ, URZ, URZ, URZ ;  /* 0x0000003f3f3ff290 */ /* 0x000ff6000fffe03f */
[----:B------:R-:W-:Y:S01]  /*479e0*/  @!UPT UIADD3 URZ, URZ, URZ, URZ ;  /* 0x0000003f3f3ff290 */ /* 0x000fe2000fffe03f */
[----:B------:R-:W-:Y:S04]  /*479f0*/  STL.64 [R1+0x80], R8 ;  /* 0x0000800801007387 */ /* 0x000fe80000100a00 */
[----:B------:R0:W-:Y:S04]  /*47a00*/  STL.64 [R1+0x88], R10 ;  /* 0x0000880a01007387 */ /* 0x0001e80000100a00 */
[----:B0-----:R-:W3:Y:S04]  /*47a10*/  LDL.LU.64 R10, [R1+0x5880] ;  /* 0x00588000010a7983 */ /* 0x001ee80000300a00 */
[----:B------:R-:W4:Y:S02]  /*47a20*/  LDL.LU.64 R8, [R1+0x5878] ;  /* 0x0058780001087983 */ /* 0x000f240000300a00 */
[C---:B----4-:R-:W-:Y:S11]  /*47a30*/  HMMA.16816.F32.BF16 R12, R20.reuse, R8, R12 ;  /* 0x00000008140c723c */ /* 0x050ff6000004180c */
[----:B------:R-:W-:Y:S11]  /*47a40*/  @!UPT UIADD3 URZ, URZ, URZ, URZ ;  /* 0x0000003f3f3ff290 */ /* 0x000ff6000fffe03f */
[----:B------:R-:W-:Y:S01]  /*47a50*/  @!UPT UIADD3 URZ, URZ, URZ, URZ ;  /* 0x0000003f3f3ff290 */ /* 0x000fe2000fffe03f */
[----:B------:R0:W-:Y:S01]  /*47a60*/  STL.64 [R1+0x70], R12 ;  /* 0x0000700c01007387 */ /* 0x0001e20000100a00 */
[----:B------:R-:W-:Y:S02]  /*47a70*/  IMAD.MOV.U32 R29, RZ, RZ, R14 ;  /* 0x000000ffff1d7224 */ /* 0x000fe400078e000e */
[----:B------:R-:W-:Y:S02]  /*47a80*/  IMAD.MOV.U32 R28, RZ, RZ, R15 ;  /* 0x000000ffff1c7224 */ /* 0x000fe400078e000f */
[----:B------:R-:W4:Y:S04]  /*47a90*/  LDL.LU.64 R14, [R1+0x5870] ;  /* 0x00587000010e7983 */ /* 0x000f280000300a00 */
[----:B0-----:R-:W2:Y:S04]  /*47aa0*/  LDL.LU.64 R12, [R1+0x5868] ;  /* 0x00586800010c7983 */ /* 0x001ea80000300a00 */
[----:B---3--:R-:W-:Y:S04]  /*47ab0*/  STL.64 [R1+0x5850], R10 ;  /* 0x0058500a01007387 */ /* 0x008fe80000100a00 */
[----:B------:R0:W-:Y:S04]  /*47ac0*/  STL.64 [R1+0x5848], R8 ;  /* 0x0058480801007387 */ /* 0x0001e80000100a00 */
[----:B0-----:R-:W3:Y:S04]  /*47ad0*/  LDL.LU.64 R8, [R1+0x610] ;  /* 0x0006100001087983 */ /* 0x001ee80000300a00 */
[----:B------:R-:W3:Y:S04]  /*47ae0*/  LDL.LU.64 R10, [R1+0x618] ;  /* 0x00061800010a7983 */ /* 0x000ee80000300a00 */
        /* <DEDUP_REMOVED lines=8> */
[----:B------:R-:W2:Y:S04]  /*47b70*/  LDL.LU.64 R24, [R1+0x5858] ;  /* 0x0058580001187983 */ /* 0x000ea80000300a00 */
[----:B----4-:R-:W-:Y:S04]  /*47b80*/  STL.64 [R1+0x5840], R14 ;  /* 0x0058400e01007387 */ /* 0x010fe80000100a00 */
[----:B------:R-:W-:Y:S04]  /*47b90*/  STL.64 [R1+0x5838], R12 ;  /* 0x0058380c01007387 */ /* 0x000fe80000100a00 */
[----:B------:R-:W0:Y:S04]  /*47ba0*/  LDSM.16.MT88.4 R12, [R7+0x380] ;  /* 0x00038000070c783b */ /* 0x000e280000004200 */
[----:B0-----:R-:W-:Y:S04]  /*47bb0*/  STL.64 [R1+0x10], R12 ;  /* 0x0000100c01007387 */ /* 0x001fe80000100a00 */
[----:B------:R3:W-:Y:S02]  /*47bc0*/  STL.64 [R1+0x18], R14 ;  /* 0x0000180e01007387 */ /* 0x0007e40000100a00 */
[----:B---3--:R-:W-:Y:S02]  /*47bd0*/  HMMA.16816.F32.BF16 R12, R20, R16, R8 ;  /* 0x00000010140c723c */ /* 0x008fe40000041808 */
[----:B------:R-:W0:Y:S04]  /*47be0*/  LDSM.16.MT88.4 R20, [R2] ;  /* 0x000000000214783b */ /* 0x000e280000004200 */
[----:B------:R-:W2:Y:S04]  /*47bf0*/  LDL.LU.64 R8, [R1+0x5c0] ;  /* 0x0005c00001087983 */ /* 0x000ea80000300a00 */
[----:B------:R-:W2:Y:S11]  /*47c00*/  LDL.LU.64 R10, [R1+0x5c8] ;  /* 0x0005c800010a7983 */ /* 0x000eb60000300a00 */
[----:B------:R-:W-:Y:S02]  /*47c10*/  @!UPT UIADD3 URZ, URZ, URZ, URZ ;  /* 0x0000003f3f3ff290 */ /* 0x000fe4000fffe03f */
[----:B------:R1:W-:Y:S04]  /*47c20*/  STL.64 [R1+0x50], R12 ;  /* 0x0000500c01007387 */ /* 0x0003e80000100a00 */
[----:B------:R3:W-:Y:S04]  /*47c30*/  STL.64 [R1+0x58], R14 ;  /* 0x0000580e01007387 */ /* 0x0007e80000100a00 */
[----:B-1----:R-:W4:Y:S04]  /*47c40*/  LDL.LU.64 R12, [R1+0x5b0] ;  /* 0x0005b000010c7983 */ /* 0x002f280000300a00 */
[----:B---3--:R-:W4:Y:S01]  /*47c50*/  LDL.LU.64 R14, [R1+0x5b8] ;  /* 0x0005b800010e7983 */ /* 0x008f220000300a00 */
[----:B0-----:R-:W-:-:S02]  /*47c60*/  IMAD.MOV.U32 R7, RZ, RZ, R20 ;  /* 0x000000ffff077224 */ /* 0x001fc400078e0014 */
[----:B------:R-:W-:Y:S02]  /*47c70*/  IMAD.MOV.U32 R6, RZ, RZ, R21 ;  /* 0x000000ffff067224 */ /* 0x000fe400078e0015 */
[----:B------:R-:W-:Y:S01]  /*47c80*/  IMAD.MOV.U32 R3, RZ, RZ, R22 ;  /* 0x000000ffff037224 */ /* 0x000fe200078e0016 */
[----:B------:R-:W3:Y:S01]  /*47c90*/  LDL.LU.64 R20, [R1+0x590] ;  /* 0x0005900001147983 */ /* 0x000ee20000300a00 */
[----:B------:R-:W-:-:S03]  /*47ca0*/  IMAD.MOV.U32 R0, RZ, RZ, R23 ;  /* 0x000000ffff007224 */ /* 0x000fc600078e0017 */
[----:B------:R-:W3:Y:S01]  /*47cb0*/  LDL.LU.64 R22, [R1+0x598] ;  /* 0x0005980001167983 */ /* 0x000ee20000300a00 */
[C---:B--2---:R-:W-:Y:S03]  /*47cc0*/  HMMA.16816.F32.BF16 R8, R24.reuse, R4, R8 ;  /* 0x000000041808723c */ /* 0x044fe60000041808 */
[----:B---3--:R-:W-:Y:S04]  /*47cd0*/  STL.64 [R1+0x5830], R22 ;  /* 0x0058301601007387 */ /* 0x008fe80000100a00 */
[----:B------:R0:W-:Y:S04]  /*47ce0*/  STL.64 [R1+0x5828], R20 ;  /* 0x0058281401007387 */ /* 0x0001e80000100a00 */
[----:B0-----:R-:W2:Y:S04]  /*47cf0*/  LDL.LU.64 R20, [R1+0x5a0] ;  /* 0x0005a00001147983 */ /* 0x001ea80000300a00 */
[----:B------:R-:W2:Y:S04]  /*47d00*/  LDL.LU.64 R22, [R1+0x5a8] ;  /* 0x0005a80001167983 */ /* 0x000ea80000300a00 */
[----:B------:R-:W-:Y:S04]  /*47d10*/  STL [R1+0x57f4], R0 ;  /* 0x0057f40001007387 */ /* 0x000fe80000100800 */
[----:B------:R-:W-:Y:S04]  /*47d20*/  STL [R1+0x57f0], R3 ;  /* 0x0057f00301007387 */ /* 0x000fe80000100800 */
[----:B------:R-:W-:Y:S04]  /*47d30*/  STL [R1+0x57ec], R6 ;  /* 0x0057ec0601007387 */ /* 0x000fe80000100800 */
[----:B------:R-:W-:Y:S04]  /*47d40*/  STL [R1+0x57e8], R7 ;  /* 0x0057e80701007387 */ /* 0x000fe80000100800 */
[----:B------:R-:W-:Y:S04]  /*47d50*/  STL.64 [R1+0x140], R8 ;  /* 0x0001400801007387 */ /* 0x000fe80000100a00 */
[----:B------:R0:W-:Y:S04]  /*47d60*/  STL.64 [R1+0x148], R10 ;  /* 0x0001480a01007387 */ /* 0x0001e80000100a00 */
[----:B0-----:R-:W3:Y:S04]  /*47d70*/  LDL.LU.64 R10, [R1+0x5850] ;  /* 0x00585000010a7983 */ /* 0x001ee80000300a00 */
[----:B------:R-:W4:Y:S02]  /*47d80*/  LDL.LU.64 R8, [R1+0x5848] ;  /* 0x0058480001087983 */ /* 0x000f240000300a00 */
[C---:B----4-:R-:W-:Y:S11]  /*47d90*/  HMMA.16816.F32.BF16 R12, R24.reuse, R8, R12 ;  /* 0x00000008180c723c */ /* 0x050ff6000004180c */
[----:B------:R-:W-:Y:S11]  /*47da0*/  @!UPT UIADD3 URZ, URZ, URZ, URZ ;  /* 0x0000003f3f3ff290 */ /* 0x000ff6000fffe03f */
[----:B------:R-:W-:Y:S01]  /*47db0*/  @!UPT UIADD3 URZ, URZ, URZ, URZ ;  /* 0x0000003f3f3ff290 */ /* 0x000fe2000fffe03f */
[----:B------:R-:W-:Y:S04]  /*47dc0*/  STL.64 [R1+0x130], R12 ;  /* 0x0001300c01007387 */ /* 0x000fe80000100a00 */
[----:B------:R0:W-:Y:S04]  /*47dd0*/  STL.64 [R1+0x138], R14 ;  /* 0x0001380e01007387 */ /* 0x0001e80000100a00 */
[----:B0-----:R-:W4:Y:S04]  /*47de0*/  LDL.LU.64 R14, [R1+0x5840] ;  /* 0x00584000010e7983 */ /* 0x001f280000300a00 */
[----:B------:R-:W2:Y:S04]  /*47df0*/  LDL.LU.64 R12, [R1+0x5838] ;  /* 0x00583800010c7983 */ /* 0x000ea80000300a00 */
[----:B---3--:R-:W-:Y:S04]  /*47e00*/  STL.64 [R1+0x5810], R10 ;  /* 0x0058100a01007387 */ /* 0x008fe80000100a00 */
[----:B------:R0:W-:Y:S04]  /*47e10*/  STL.64 [R1+0x5808], R8 ;  /* 0x0058080801007387 */ /* 0x0001e80000100a00 */
[----:B0-----:R-:W3:Y:S04]  /*47e20*/  LDL.LU.64 R8, [R1+0x540] ;  /* 0x0005400001087983 */ /* 0x001ee80000300a00 */
[----:B------:R-:W3:Y:S01]  /*47e30*/  LDL.LU.64 R10, [R1+0x548] ;  /* 0x00054800010a7983 */ /* 0x000ee20000300a00 */
[----:B--2---:R-:W-:Y:S11]  /*47e40*/  HMMA.16816.F32.BF16 R20, R24, R12, R20 ;  /* 0x0000000c1814723c */ /* 0x004ff60000041814 */
[----:B------:R-:W-:Y:S11]  /*47e50*/  @!UPT UIADD3 URZ, URZ, URZ, URZ ;  /* 0x0000003f3f3ff290 */ /* 0x000ff6000fffe03f */
[----:B------:R-:W-:Y:S01]  /*47e60*/  @!UPT UIADD3 URZ, URZ, URZ, URZ ;  /* 0x0000003f3f3ff290 */ /* 0x000fe2000fffe03f */
[----:B------:R-:W-:Y:S04]  /*47e70*/  STL.64 [R1+0x120], R20 ;  /* 0x0001201401007387 */ /* 0x000fe80000100a00 */
[----:B------:R-:W-:Y:S04]  /*47e80*/  STL.64 [R1+0x128], R22 ;  /* 0x0001281601007387 */ /* 0x000fe80000100a00 */
[----:B------:R-:W0:Y:S04]  /*47e90*/  LDSM.16.MT88.4 R20, [R2+0x80] ;  /* 0x000080000214783b */ /* 0x000e280000004200 */
[----:B----4-:R-:W-:Y:S04]  /*47ea0*/  STL.64 [R1+0x5800], R14 ;  /* 0x0058000e01007387 */ /* 0x010fe80000100a00 */
[----:B------:R1:W-:Y:S04]  /*47eb0*/  STL.64 [R1+0x57f8], R12 ;  /* 0x0057f80c01007387 */ /* 0x0003e80000100a00 */
[----:B-1----:R-:W2:Y:S04]  /*47ec0*/  LDL.LU.64 R12, [R1+0x530] ;  /* 0x00053000010c7983 */ /* 0x002ea80000300a00 */
[----:B------:R-:W2:Y:S01]  /*47ed0*/  LDL.LU.64 R14, [R1+0x538] ;  /* 0x00053800010e7983 */ /* 0x000ea20000300a00 */
[----:B0-----:R-:W-:-:S02]  /*47ee0*/  IMAD.MOV.U32 R19, RZ, RZ, R22 ;  /* 0x000000ffff137224 */ /* 0x001fc400078e0016 */
[----:B------:R-:W-:Y:S02]  /*47ef0*/  IMAD.MOV.U32 R18, RZ, RZ, R23 ;  /* 0x000000ffff127224 */ /* 0x000fe400078e0017 */
[----:B------:R-:W-:Y:S01]  /*47f00*/  IMAD.MOV.U32 R29, RZ, RZ, R20 ;  /* 0x000000ffff1d7224 */ /* 0x000fe200078e0014 */
[----:B------:R-:W4:Y:S01]  /*47f10*/  LDL.LU.64 R22, [R1+0x5830] ;  /* 0x0058300001167983 */ /* 0x000f220000300a00 */
[----:B------:R-:W-:-:S03]  /*47f20*/  IMAD.MOV.U32 R28, RZ, RZ, R21 ;  /* 0x000000ffff1c7224 */ /* 0x000fc600078e0015 */
[----:B------:R-:W4:Y:S02]  /*47f30*/  LDL.LU.64 R20, [R1+0x5828] ;  /* 0x0058280001147983 */ /* 0x000f240000300a00 */
[----:B----4-:R-:W-:Y:S02]  /*47f40*/  HMMA.16816.F32.BF16 R20, R24, R16, R20 ;  /* 0x000000101814723c */ /* 0x010fe40000041814 */
[----:B------:R-:W4:Y:S04]  /*47f50*/  LDL.LU.64 R24, [R1+0x510] ;  /* 0x0005100001187983 */ /* 0x000f280000300a00 */
[----:B------:R-:W4:Y:S11]  /*47f60*/  LDL.LU.64 R26, [R1+0x518] ;  /* 0x00051800011a7983 */ /* 0x000f360000300a00 */
[----:B------:R-:W-:Y:S06]  /*47f70*/  @!UPT UIADD3 URZ, URZ, URZ, URZ ;  /* 0x0000003f3f3ff290 */ /* 0x000fec000fffe03f */
[----:B------:R-:W-:Y:S04]  /*47f80*/  STL.64 [R1+0x110], R20 ;  /* 0x0001101401007387 */ /* 0x000fe80000100a00 */
[----:B------:R-:W-:Y:S04]  /*47f90*/  STL.64 [R1+0x118], R22 ;  /* 0x0001181601007387 */ /* 0x000fe80000100a00 */
[----:B------:R-:W0:Y:S02]  /*47fa0*/  LDSM.16.MT88.4 R20, [R2+0x100] ;  /* 0x000100000214783b */ /* 0x000e240000004200 */
[----:B0-----:R-:W-:-:S02]  /*47fb0*/  IMAD.MOV.U32 R6, RZ, RZ, R22 ;  /* 0x000000ffff067224 */ /* 0x001fc400078e0016 */
[----:B------:R-:W-:Y:S02]  /*47fc0*/  IMAD.MOV.U32 R7, RZ, RZ, R23 ;  /* 0x000000ffff077224 */ /* 0x000fe400078e0017 */
[----:B------:R-:W-:Y:S01]  /*47fd0*/  IMAD.MOV.U32 R0, RZ, RZ, R20 ;  /* 0x000000ffff007224 */ /* 0x000fe200078e0014 */
[----:B------:R-:W3:Y:S01]  /*47fe0*/  LDL.LU.64 R22, [R1+0x5820] ;  /* 0x0058200001167983 */ /* 0x000ee20000300a00 */
[----:B------:R-:W-:-:S03]  /*47ff0*/  IMAD.MOV.U32 R3, RZ, RZ, R21 ;  /* 0x000000ffff037224 */ /* 0x000fc600078e0015 */
[----:B------:R-:W3:Y:S02]  /*48000*/  LDL.LU.64 R20, [R1+0x5818] ;  /* 0x0058180001147983 */ /* 0x000ee40000300a00 */
[C---:B---3--:R-:W-:Y:S11]  /*48010*/  HMMA.16816.F32.BF16 R8, R20.reuse, R4, R8 ;  /* 0x000000041408723c */ /* 0x048ff60000041808 */
[----:B------:R-:W-:Y:S11]  /*48020*/  @!UPT UIADD3 URZ, URZ, URZ, URZ ;  /* 0x0000003f3f3ff290 */ /* 0x000ff6000fffe03f */
[----:B------:R-:W-:Y:S01]  /*48030*/  @!UPT UIADD3 URZ, URZ, URZ, URZ ;  /* 0x0000003f3f3ff290 */ /* 0x000fe2000fffe03f */
[----:B------:R-:W-:Y:S04]  /*48040*/  STL.64 [R1+0x250], R8 ;  /* 0x0002500801007387 */ /* 0x000fe80000100a00 */
[----:B------:R0:W-:Y:S04]  /*48050*/  STL.64 [R1+0x258], R10 ;  /* 0x0002580a01007387 */ /* 0x0001e80000100a00 */
[----:B0-----:R-:W3:Y:S04]  /*48060*/  LDL.LU.64 R10, [R1+0x5810] ;  /* 0x00581000010a7983 */ /* 0x001ee80000300a00 */
[----:B------:R-:W2:Y:S02]  /*48070*/  LDL.LU.64 R8, [R1+0x5808] ;  /* 0x0058080001087983 */ /* 0x000ea40000300a00 */
[C---:B--2---:R-:W-:Y:S11]  /*48080*/  HMMA.16816.F32.BF16 R12, R20.reuse, R8, R12 ;  /* 0x00000008140c723c */ /* 0x044ff6000004180c */
[----:B------:R-:W-:Y:S11]  /*48090*/  @!UPT UIADD3 URZ, URZ, URZ, URZ ;  /* 0x0000003f3f3ff290 */ /* 0x000ff6000fffe03f */
[----:B------:R-:W-:Y:S01]  /*480a0*/  @!UPT UIADD3 URZ, URZ, URZ, URZ ;  /* 0x0000003f3f3ff290 */ /* 0x000fe2000fffe03f */
[----:B------:R-:W-:Y:S04]  /*480b0*/  STL.64 [R1+0x240], R12 ;  /* 0x0002400c01007387 */ /* 0x000fe80000100a00 */
[----:B------:R0:W-:Y:S04]  /*480c0*/  STL.64 [R1+0x248], R14 ;  /* 0x0002480e01007387 */ /* 0x0001e80000100a00 */
[----:B0-----:R-:W2:Y:S04]  /*480d0*/  LDL.LU.64 R14, [R1+0x5800] ;  /* 0x00580000010e7983 */ /* 0x001ea80000300a00 */
[----:B------:R-:W4:Y:S04]  /*480e0*/  LDL.LU.64 R12, [R1+0x57f8] ;  /* 0x0057f800010c7983 */ /* 0x000f280000300a00 */
[----:B---3--:R-:W-:Y:S04]  /*480f0*/  STL.64 [R1+0x57e0], R10 ;  /* 0x0057e00a01007387 */ /* 0x008fe80000100a00 */
[----:B------:R0:W-:Y:S04]  /*48100*/  STL.64 [R1+0x57d8], R8 ;  /* 0x0057d80801007387 */ /* 0x0001e80000100a00 */
[----:B0-----:R-:W3:Y:S04]  /*48110*/  LDL.LU.64 R8, [R1+0x520] ;  /* 0x0005200001087983 */ /* 0x001ee80000300a00 */
[----:B------:R-:W3:Y:S04]  /*48120*/  LDL.LU.64 R10, [R1+0x528] ;  /* 0x00052800010a7983 */ /* 0x000ee80000300a00 */
[----:B--2---:R-:W-:Y:S04]  /*48130*/  STL.64 [R1+0x57d0], R14 ;  /* 0x0057d00e01007387 */ /* 0x004fe80000100a00 */
[----:B----4-:R0:W-:Y:S01]  /*48140*/  STL.64 [R1+0x57c8], R12 ;  /* 0x0057c80c01007387 */ /* 0x0101e20000100a00 */
[C---:B---3--:R-:W-:Y:S08]  /*48150*/  HMMA.16816.F32.BF16 R8, R20.reuse, R12, R8 ;  /* 0x0000000c1408723c */ /* 0x048ff00000041808 */
[----:B0-----:R-:W-:Y:S01]  /*48160*/  HMMA.16816.F32.BF16 R12, R20, R16, R24 ;  /* 0x00000010140c723c */ /* 0x001fe20000041818 */
[----:B------:R-:W0:Y:S11]  /*48170*/  LDSM.16.MT88.4 R24, [R2+0x180] ;  /* 0x000180000218783b */ /* 0x000e360000004200 */
[----:B------:R-:W-:Y:S03]  /*48180*/  @!UPT UIADD3 URZ, URZ, URZ, URZ ;  /* 0x0000003f3f3ff290 */ /* 0x000fe6000fffe03f */
[----:B------:R1:W-:Y:S04]  /*48190*/  STL.64 [R1+0x230], R8 ;  /* 0x0002300801007387 */ /* 0x0003e80000100a00 */
[----:B------:R2:W-:Y:S04]  /*481a0*/  STL.64 [R1+0x238], R10 ;  /* 0x0002380a01007387 */ /* 0x0005e80000100a00 */
[----:B-1----:R-:W3:Y:S04]  /*481b0*/  LDL.LU.64 R8, [R1+0x4c0] ;  /* 0x0004c00001087983 */ /* 0x002ee80000300a00 */
[----:B--2---:R-:W3:Y:S04]  /*481c0*/  LDL.LU.64 R10, [R1+0x4c8] ;  /* 0x0004c800010a7983 */ /* 0x004ee80000300a00 */
[----:B------:R-:W-:Y:S04]  /*481d0*/  STL.64 [R1+0x100], R12 ;  /* 0x0001000c01007387 */ /* 0x000fe80000100a00 */
[----:B------:R-:W-:Y:S04]  /*481e0*/  STL.64 [R1+0x108], R14 ;  /* 0x0001080e01007387 */ /* 0x000fe80000100a00 */
[----:B------:R-:W-:Y:S04]  /*481f0*/  STL.64 [R1+0x57c0], R16 ;  /* 0x0057c01001007387 */ /* 0x000fe80000100a00 */
[----:B------:R-:W3:Y:S04]  /*48200*/  LDL.LU R20, [R1+0x10] ;  /* 0x0000100001147983 */ /* 0x000ee80000300800 */
[----:B------:R-:W3:Y:S04]  /*48210*/  LDL.LU R21, [R1+0x14] ;  /* 0x0000140001157983 */ /* 0x000ee80000300800 */
[----:B------:R-:W3:Y:S04]  /*48220*/  LDL.LU R22, [R1+0x18] ;  /* 0x0000180001167983 */ /* 0x000ee80000300800 */
[----:B------:R-:W3:Y:S04]  /*48230*/  LDL.LU R23, [R1+0x1c] ;  /* 0x00001c0001177983 */ /* 0x000ee80000300800 */
[----:B0-----:R0:W-:Y:S04]  /*48240*/  STL.64 [R1+0x5710], R26 ;  /* 0x0057101a01007387 */ /* 0x0011e80000100a00 */
[----:B------:R1:W-:Y:S01]  /*48250*/  STL.64 [R1+0x5708], R24 ;  /* 0x0057081801007387 */ /* 0x0003e20000100a00 */
[----:B0-----:R-:W-:-:S02]  /*48260*/  IMAD.MOV.U32 R26, RZ, RZ, R6 ;  /* 0x000000ffff1a7224 */ /* 0x001fc400078e0006 */
[----:B-1----:R-:W-:Y:S02]  /*48270*/  IMAD.MOV.U32 R24, RZ, RZ, R0 ;  /* 0x000000ffff187224 */ /* 0x002fe400078e0000 */
[----:B------:R-:W2:Y:S01]  /*48280*/  LDL.LU R0, [R1+0x57f4] ;  /* 0x0057f40001007983 */ /* 0x000ea20000300800 */
[----:B------:R-:W-:Y:S02]  /*48290*/  IMAD.MOV.U32 R25, RZ, RZ, R3 ;  /* 0x000000ffff197224 */ /* 0x000fe400078e0003 */
[----:B------:R-:W-:Y:S01]  /*482a0*/  IMAD.MOV.U32 R27, RZ, RZ, R7 ;  /* 0x000000ffff1b7224 */ /* 0x000fe200078e0007 */
[----:B------:R-:W4:Y:S04]  /*482b0*/  LDL.LU R3, [R1+0x57f0] ;  /* 0x0057f00001037983 */ /* 0x000f280000300800 */
[----:B------:R-:W4:Y:S04]  /*482c0*/  LDL.LU R6, [R1+0x57ec] ;  /* 0x0057ec0001067983 */ /* 0x000f280000300800 */
[----:B------:R-:W4:Y:S04]  /*482d0*/  LDL.LU R7, [R1+0x57e8] ;  /* 0x0057e80001077983 */ /* 0x000f280000300800 */
[----:B------:R-:W4:Y:S04]  /*482e0*/  LDL.LU.64 R12, [R1+0x4b0] ;  /* 0x0004b000010c7983 */ /* 0x000f280000300a00 */
[----:B------:R-:W4:Y:S04]  /*482f0*/  LDL.LU.64 R14, [R1+0x4b8] ;  /* 0x0004b800010e7983 */ /* 0x000f280000300a00 */
[----:B------:R0:W-:Y:S04]  /*48300*/  STL.64 [R1+0x5740], R26 ;  /* 0x0057401a01007387 */ /* 0x0001e80000100a00 */
[----:B------:R1:W-:Y:S04]  /*48310*/  STL.64 [R1+0x5738], R24 ;  /* 0x0057381801007387 */ /* 0x0003e80000100a00 */
[----:B------:R-:W4:Y:S01]  /*48320*/  LDL.LU.64 R16, [R1+0x4a0] ;  /* 0x0004a00001107983 */ /* 0x000f220000300a00 */
[----:B0-----:R-:W-:-:S02]  /*48330*/  IMAD.MOV.U32 R26, RZ, RZ, R19 ;  /* 0x000000ffff1a7224 */ /* 0x001fc400078e0013 */
[----:B------:R-:W-:Y:S02]  /*48340*/  IMAD.MOV.U32 R27, RZ, RZ, R18 ;  /* 0x000000ffff1b7224 */ /* 0x000fe400078e0012 */
[----:B-1----:R-:W-:Y:S01]  /*48350*/  IMAD.MOV.U32 R24, RZ, RZ, R29 ;  /* 0x000000ffff187224 */ /* 0x002fe200078e001d */
[----:B------:R-:W4:Y:S01]  /*48360*/  LDL.LU.64 R18, [R1+0x4a8] ;  /* 0x0004a80001127983 */ /* 0x000f220000300a00 */
[----:B------:R-:W-:-:S03]  /*48370*/  IMAD.MOV.U32 R25, RZ, RZ, R28 ;  /* 0x000000ffff197224 */ /* 0x000fc600078e001c */
[----:B------:R2:W-:Y:S04]  /*48380*/  STL.64 [R1+0x5790], R26 ;  /* 0x0057901a01007387 */ /* 0x0005e80000100a00 */
[----:B------:R0:W-:Y:S01]  /*48390*/  STL.64 [R1+0x5788], R24 ;  /* 0x0057881801007387 */ /* 0x0001e20000100a00 */
[----:B---3--:R-:W-:Y:S01]  /*483a0*/  HMMA.16816.F32.BF16 R8, R20, R4, R8 ;  /* 0x000000041408723c */ /* 0x008fe20000041808 */
[----:B--2---:R-:W-:Y:S02]  /*483b0*/  IMAD.MOV.U32 R27, RZ, RZ, R0 ;  /* 0x000000ffff1b7224 */ /* 0x004fe400078e0000 */
[----:B----4-:R-:W-:Y:S02]  /*483c0*/  IMAD.MOV.U32 R26, RZ, RZ, R3 ;  /* 0x000000ffff1a7224 */ /* 0x010fe400078e0003 */
[----:B0-----:R-:W-:-:S02]  /*483d0*/  IMAD.MOV.U32 R25, RZ, RZ, R6 ;  /* 0x000000ffff197224 */ /* 0x001fc400078e0006 */
[----:B------:R-:W-:Y:S01]  /*483e0*/  IMAD.MOV.U32 R24, RZ, RZ, R7 ;  /* 0x000000ffff187224 */ /* 0x000fe200078e0007 */
[----:B------:R-:W-:Y:S04]  /*483f0*/  STL.64 [R1+0x57b8], R26 ;  /* 0x0057b81a01007387 */ /* 0x000fe80000100a00 */
[----:B------:R0:W-:Y:S04]  /*48400*/  STL.64 [R1+0x57b0], R24 ;  /* 0x0057b01801007387 */ /* 0x0001e80000100a00 */
[----:B0-----:R-:W2:Y:S04]  /*48410*/  LDL.LU.64 R24, [R1+0x490] ;  /* 0x0004900001187983 */ /* 0x001ea80000300a00 */
[----:B------:R-:W2:Y:S04]  /*48420*/  LDL.LU.64 R26, [R1+0x498] ;  /* 0x00049800011a7983 */ /* 0x000ea80000300a00 */
        /* <DEDUP_REMOVED lines=15> */
[C---:B--2---:R-:W-:Y:S11]  /*48520*/  HMMA.16816.F32.BF16 R16, R20.reuse, R12, R16 ;  /* 0x0000000c1410723c */ /* 0x044ff60000041810 */
[----:B------:R-:W-:Y:S11]  /*48530*/  @!UPT UIADD3 URZ, URZ, URZ, URZ ;  /* 0x0000003f3f3ff290 */ /* 0x000ff6000fffe03f */
[----:B------:R-:W-:Y:S01]  /*48540*/  @!UPT UIADD3 URZ, URZ, URZ, URZ ;  /* 0x0000003f3f3ff290 */ /* 0x000fe2000fffe03f */
[----:B------:R0:W-:Y:S04]  /*48550*/  STL.64 [R1+0x200], R16 ;  /* 0x0002001001007387 */ /* 0x0001e80000100a00 */
[----:B------:R-:W-:Y:S04]  /*48560*/  STL.64 [R1+0x208], R18 ;  /* 0x0002081201007387 */ /* 0x000fe80000100a00 */
[----:B0-----:R-:W2:Y:S02]  /*48570*/  LDL.LU.64 R16, [R1+0x57c0] ;  /* 0x0057c00001107983 */ /* 0x001ea40000300a00 */
[----:B--2---:R-:W-:Y:S02]  /*48580*/  HMMA.16816.F32.BF16 R20, R20, R16, R24 ;  /* 0x000000101414723c */ /* 0x004fe40000041818 */
[----:B------:R-:W3:Y:S04]  /*48590*/  LDL.LU.64 R26, [R1+0x57b8] ;  /* 0x0057b800011a7983 */ /* 0x000ee80000300a00 */
[----:B------:R-:W3:Y:S11]  /*485a0*/  LDL.LU.64 R24, [R1+0x57b0] ;  /* 0x0057b00001187983 */ /* 0x000ef60000300a00 */
[----:B------:R-:W-:Y:S06]  /*485b0*/  @!UPT UIADD3 URZ, URZ, URZ, URZ ;  /* 0x0000003f3f3ff290 */ /* 0x000fec000fffe03f */
[----:B------:R-:W-:Y:S04]  /*485c0*/  STL.64 [R1+0xf0], R20 ;  /* 0x0000f01401007387 */ /* 0x000fe80000100a00 */
[----:B------:R-:W-:Y:S04]  /*485d0*/  STL.64 [R1+0xf8], R22 ;  /* 0x0000f81601007387 */ /* 0x000fe80000100a00 */
[----:B------:R-:W0:Y:S04]  /*485e0*/  LDSM.16.MT88.4 R20, [R2+0x200] ;  /* 0x000200000214783b */ /* 0x000e280000004200 */
[----:B0-----:R-:W-:Y:S04]  /*485f0*/  STL.64 [R1+0x56e0], R22 ;  /* 0x0056e01601007387 */ /* 0x001fe80000100a00 */
[----:B------:R0:W-:Y:S04]  /*48600*/  STL.64 [R1+0x56d8], R20 ;  /* 0x0056d81401007387 */ /* 0x0001e80000100a00 */
[----:B0-----:R-:W2:Y:S04]  /*48610*/  LDL.LU.64 R20, [R1+0x830] ;  /* 0x0008300001147983 */ /* 0x001ea80000300a00 */
[----:B------:R-:W2:Y:S04]  /*48620*/  LDL.LU.64 R22, [R1+0x838] ;  /* 0x0008380001167983 */ /* 0x000ea80000300a00 */
[----:B------:R0:W-:Y:S01]  /*48630*/  STL.64 [R1+0x5798], R4 ;  /* 0x0057980401007387 */ /* 0x0001e20000100a00 */
[C---:B---3--:R-:W-:Y:S03]  /*48640*/  HMMA.16816.F32.BF16 R8, R24.reuse, R4, R8 ;  /* 0x000000041808723c */ /* 0x048fe60000041808 */
[----:B0-----:R-:W3:Y:S11]  /*48650*/  LDL.LU.64 R4, [R1+0x840] ;  /* 0x0008400001047983 */ /* 0x001ef60000300a00 */
[----:B------:R-:W-:Y:S09]  /*48660*/  @!UPT UIADD3 URZ, URZ, URZ, URZ ;  /* 0x0000003f3f3ff290 */ /* 0x000ff2000fffe03f */
[----:B------:R-:W-:Y:S04]  /*48670*/  STL.64 [R1+0x2e0], R8 ;  /* 0x0002e00801007387 */ /* 0x000fe80000100a00 */
[----:B------:R-:W-:Y:S04]  /*48680*/  STL.64 [R1+0x2e8], R10 ;  /* 0x0002e80a01007387 */ /* 0x000fe80000100a00 */
[----:B------:R-:W0:Y:S04]  /*48690*/  LDSM.16.MT88.4 R8, [R2+0x280] ;  /* 0x000280000208783b */ /* 0x000e280000004200 */
[----:B------:R-:W3:Y:S04]  /*486a0*/  LDL.LU.64 R6, [R1+0x848] ;  /* 0x0008480001067983 */ /* 0x000ee80000300a00 */
[----:B0-----:R-:W-:Y:S04]  /*486b0*/  STL.64 [R1+0x10], R8 ;  /* 0x0000100801007387 */ /* 0x001fe80000100a00 */
[----:B------:R0:W-:Y:S04]  /*486c0*/  STL.64 [R1+0x18], R10 ;  /* 0x0000180a01007387 */ /* 0x0001e80000100a00 */
[----:B0-----:R-:W2:Y:S04]  /*486d0*/  LDL.LU.64 R10, [R1+0x57a8] ;  /* 0x0057a800010a7983 */ /* 0x001ea80000300a00 */
[----:B------:R-:W3:Y:S04]  /*486e0*/  LDL.LU.64 R8, [R1+0x57a0] ;  /* 0x0057a00001087983 */ /* 0x000ee80000300a00 */
[----:B--2---:R-:W-:Y:S01]  /*486f0*/  STL.64 [R1+0x5780], R10 ;  /* 0x0057800a01007387 */ /* 0x004fe20000100a00 */
[C---:B---3--:R-:W-:Y:S03]  /*48700*/  HMMA.16816.F32.BF16 R4, R24.reuse, R8, R4 ;  /* 0x000000081804723c */ /* 0x048fe60000041804 */
[----:B------:R0:W-:Y:S05]  /*48710*/  STL.64 [R1+0x5778], R8 ;  /* 0x0057780801007387 */ /* 0x0001ea0000100a00 */
[C---:B0-----:R-:W-:Y:S11]  /*48720*/  HMMA.16816.F32.BF16 R8, R24.reuse, R12, R20 ;  /* 0x0000000c1808723c */ /* 0x041ff60000041814 */
[----:B------:R-:W-:Y:S04]  /*48730*/  @!UPT UIADD3 URZ, URZ, URZ, URZ ;  /* 0x0000003f3f3ff290 */ /* 0x000fe8000fffe03f */
[----:B------:R0:W-:Y:S04]  /*48740*/  STL.64 [R1+0x340], R4 ;  /* 0x0003400401007387 */ /* 0x0001e80000100a00 */
[----:B------:R1:W-:Y:S04]  /*48750*/  STL.64 [R1+0x348], R6 ;  /* 0x0003480601007387 */ /* 0x0003e80000100a00 */
[----:B0-----:R-:W2:Y:S04]  /*48760*/  LDL.LU.64 R4, [R1+0x820] ;  /* 0x0008200001047983 */ /* 0x001ea80000300a00 */
[----:B-1----:R-:W2:Y:S04]  /*48770*/  LDL.LU.64 R6, [R1+0x828] ;  /* 0x0008280001067983 */ /* 0x002ea80000300a00 */
[----:B------:R0:W-:Y:S04]  /*48780*/  STL.64 [R1+0x330], R8 ;  /* 0x0003300801007387 */ /* 0x0001e80000100a00 */
[----:B------:R1:W-:Y:S04]  /*48790*/  STL.64 [R1+0x338], R10 ;  /* 0x0003380a01007387 */ /* 0x0003e80000100a00 */
[----:B0-----:R-:W3:Y:S04]  /*487a0*/  LDL.LU.64 R8, [R1+0x7e0] ;  /* 0x0007e00001087983 */ /* 0x001ee80000300a00 */
[----:B-1----:R-:W3:Y:S04]  /*487b0*/  LDL.LU.64 R10, [R1+0x7e8] ;  /* 0x0007e800010a7983 */ /* 0x002ee80000300a00 */
[----:B----4-:R-:W-:Y:S04]  /*487c0*/  STL.64 [R1+0x5770], R14 ;  /* 0x0057700e01007387 */ /* 0x010fe80000100a00 */
[----:B------:R0:W-:Y:S04]  /*487d0*/  STL.64 [R1+0x5768], R12 ;  /* 0x0057680c01007387 */ /* 0x0001e80000100a00 */
[----:B0-----:R-:W4:Y:S04]  /*487e0*/  LDL.LU.64 R12, [R1+0x7c0] ;  /* 0x0007c000010c7983 */ /* 0x001f280000300a00 */
[----:B------:R-:W4:Y:S04]  /*487f0*/  LDL.LU.64 R14, [R1+0x7c8] ;  /* 0x0007c800010e7983 */ /* 0x000f280000300a00 */
[----:B------:R-:W2:Y:S04]  /*48800*/  LDL.LU.64 R20, [R1+0x720] ;  /* 0x0007200001147983 */ /* 0x000ea80000300a00 */
[----:B------:R-:W2:Y:S04]  /*48810*/  LDL.LU.64 R22, [R1+0x728] ;  /* 0x0007280001167983 */ /* 0x000ea80000300a00 */
[----:B--2---:R-:W-:Y:S04]  /*48820*/  STL.64 [R1+0x5720], R22 ;  /* 0x0057201601007387 */ /* 0x004fe80000100a00 */
[----:B------:R0:W-:Y:S04]  /*48830*/  STL.64 [R1+0x5718], R20 ;  /* 0x0057181401007387 */ /* 0x0001e80000100a00 */
[----:B0-----:R-:W2:Y:S04]  /*48840*/  LDL.LU.64 R20, [R1+0x740] ;  /* 0x0007400001147983 */ /* 0x001ea80000300a00 */
[----:B------:R-:W2:Y:S04]  /*48850*/  LDL.LU.64 R22, [R1+0x748] ;  /* 0x0007480001167983 */ /* 0x000ea80000300a00 */
[----:B--2---:R-:W-:Y:S04]  /*48860*/  STL.64 [R1+0x5730], R22 ;  /* 0x0057301601007387 */ /* 0x004fe80000100a00 */
[----:B------:R0:W-:Y:S04]  /*48870*/  STL.64 [R1+0x5728], R20 ;  /* 0x0057281401007387 */ /* 0x0001e80000100a00 */
[----:B0-----:R-:W2:Y:S04]  /*48880*/  LDL.LU.64 R20, [R1+0x750] ;  /* 0x0007500001147983 */ /* 0x001ea80000300a00 */
[----:B------:R-:W2:Y:S01]  /*48890*/  LDL.LU.64 R22, [R1+0x758] ;  /* 0x0007580001167983 */ /* 0x000ea20000300a00 */
[----:B------:R-:W-:Y:S03]  /*488a0*/  HMMA.16816.F32.BF16 R24, R24, R16, R4 ;  /* 0x000000101818723c */ /* 0x000fe60000041804 */
        /* <DEDUP_REMOVED lines=8> */
[----:B------:R-:W3:Y:S04]  /*48930*/  LDL.LU.64 R4, [R1+0x5798] ;  /* 0x0057980001047983 */ /* 0x000ee80000300a00 */
[----:B------:R-:W-:Y:S04]  /*48940*/  STL.64 [R1+0x2d0], R24 ;  /* 0x0002d01801007387 */ /* 0x000fe80000100a00 */
[----:B------:R0:W-:Y:S04]  /*48950*/  STL.64 [R1+0x2d8], R26 ;  /* 0x0002d81a01007387 */ /* 0x0001e80000100a00 */
[----:B0-----:R-:W3:Y:S04]  /*48960*/  LDL.LU.64 R26, [R1+0x5790] ;  /* 0x00579000011a7983 */ /* 0x001ee80000300a00 */
[----:B------:R-:W3:Y:S02]  /*48970*/  LDL.LU.64 R24, [R1+0x5788] ;  /* 0x0057880001187983 */ /* 0x000ee40000300a00 */
[C---:B---3--:R-:W-:Y:S11]  /*48980*/  HMMA.16816.F32.BF16 R8, R24.reuse, R4, R8 ;  /* 0x000000041808723c */ /* 0x048ff60000041808 */
        /* <DEDUP_REMOVED lines=20> */
[----:B--2---:R-:W-:Y:S02]  /*48ad0*/  HMMA.16816.F32.BF16 R24, R24, R16, R20 ;  /* 0x000000101818723c */ /* 0x004fe40000041814 */
[----:B------:R-:W2:Y:S04]  /*48ae0*/  LDL.LU.64 R22, [R1+0x5750] ;  /* 0x0057500001167983 */ /* 0x000ea80000300a00 */
        /* <DEDUP_REMOVED lines=20> */
[----:B---3--:R-:W-:Y:S04]  /*48c30*/  STL.64 [R1+0x5700], R10 ;  /* 0x0057000a01007387 */ /* 0x008fe80000100a00 */
[----:B------:R0:W-:Y:S04]  /*48c40*/  STL.64 [R1+0x56f8], R8 ;  /* 0x0056f80801007387 */ /* 0x0001e80000100a00 */
[----:B0-----:R-:W3:Y:S04]  /*48c50*/  LDL.LU.64 R8, [R1+0x730] ;  /* 0x0007300001087983 */ /* 0x001ee80000300a00 */
[----:B------:R-:W3:Y:S02]  /*48c60*/  LDL.LU.64 R10, [R1+0x738] ;  /* 0x00073800010a7983 */ /* 0x000ee40000300a00 */
[C---:B---3--:R-:W-:Y:S08]  /*48c70*/  HMMA.16816.F32.BF16 R8, R24.reuse, R12, R8 ;  /* 0x0000000c1808723c */ /* 0x048ff00000041808 */
[----:B--2---:R-:W-:Y:S11]  /*48c80*/  HMMA.16816.F32.BF16 R24, R24, R16, R20 ;  /* 0x000000101818723c */ /* 0x004ff60000041814 */
[----:B------:R-:W-:Y:S04]  /*48c90*/  @!UPT UIADD3 URZ, URZ, URZ, URZ ;  /* 0x0000003f3f3ff290 */ /* 0x000fe8000fffe03f */
[----:B------:R0:W-:Y:S04]  /*48ca0*/  STL.64 [R1+0x280], R8 ;  /* 0x0002800801007387 */ /* 0x0001e80000100a00 */
[----:B------:R1:W-:Y:S04]  /*48cb0*/  STL.64 [R1+0x288], R10 ;  /* 0x0002880a01007387 */ /* 0x0003e80000100a00 */
[----:B0-----:R-:W2:Y:S04]  /*48cc0*/  LDL.LU.64 R8, [R1+0x6e0] ;  /* 0x0006e00001087983 */ /* 0x001ea80000300a00 */
[----:B-1----:R-:W2:Y:S04]  /*48cd0*/  LDL.LU.64 R10, [R1+0x6e8] ;  /* 0x0006e800010a7983 */ /* 0x002ea80000300a00 */
[----:B----4-:R-:W-:Y:S04]  /*48ce0*/  STL.64 [R1+0x56f0], R14 ;  /* 0x0056f00e01007387 */ /* 0x010fe80000100a00 */
[----:B------:R0:W-:Y:S04]  /*48cf0*/  STL.64 [R1+0x56e8], R12 ;  /* 0x0056e80c01007387 */ /* 0x0001e80000100a00 */
[----:B0-----:R-:W3:Y:S04]  /*48d00*/  LDL.LU.64 R12, [R1+0x6c0] ;  /* 0x0006c000010c7983 */ /* 0x001ee80000300a00 */
[----:B------:R-:W3:Y:S04]  /*48d10*/  LDL.LU.64 R14, [R1+0x6c8] ;  /* 0x0006c800010e7983 */ /* 0x000ee80000300a00 */
[----:B------:R-:W4:Y:S04]  /*48d20*/  LDL.LU.64 R20, [R1+0x650] ;  /* 0x0006500001147983 */ /* 0x000f280000300a00 */
[----:B------:R-:W4:Y:S04]  /*48d30*/  LDL.LU.64 R22, [R1+0x658] ;  /* 0x0006580001167983 */ /* 0x000f280000300a00 */
[----:B------:R-:W-:Y:S04]  /*48d40*/  STL.64 [R1+0x170], R24 ;  /* 0x0001701801007387 */ /* 0x000fe80000100a00 */
[----:B------:R-:W-:Y:S04]  /*48d50*/  STL.64 [R1+0x178], R26 ;  /* 0x0001781a01007387 */ /* 0x000fe80000100a00 */
[----:B------:R-:W0:Y:S02]  /*48d60*/  LDSM.16.MT88.4 R24, [R2+0x300] ;  /* 0x000300000218783b */ /* 0x000e240000004200 */
[----:B0-----:R-:W-:-:S02]  /*48d70*/  IMAD.MOV.U32 R6, RZ, RZ, R26 ;  /* 0x000000ffff067224 */ /* 0x001fc400078e001a */
[----:B------:R-:W-:Y:S02]  /*48d80*/  IMAD.MOV.U32 R3, RZ, RZ, R27 ;  /* 0x000000ffff037224 */ /* 0x000fe400078e001b */
[----:B------:R-:W-:Y:S01]  /*48d90*/  IMAD.MOV.U32 R0, RZ, RZ, R24 ;  /* 0x000000ffff007224 */ /* 0x000fe200078e0018 */
[----:B------:R-:W2:Y:S01]  /*48da0*/  LDL.LU.64 R26, [R1+0x5710] ;  /* 0x00571000011a7983 */ /* 0x000ea20000300a00 */
[----:B------:R-:W-:-:S03]  /*48db0*/  IMAD.MOV.U32 R7, RZ, RZ, R25 ;  /* 0x000000ffff077224 */ /* 0x000fc600078e0019 */
[----:B------:R-:W2:Y:S04]  /*48dc0*/  LDL.LU.64 R24, [R1+0x5708] ;  /* 0x0057080001187983 */ /* 0x000ea80000300a00 */
[----:B------:R-:W-:Y:S04]  /*48dd0*/  STL [R1+0x5684], R3 ;  /* 0x0056840301007387 */ /* 0x000fe80000100800 */
[----:B------:R-:W-:Y:S04]  /*48de0*/  STL [R1+0x5680], R6 ;  /* 0x0056800601007387 */ /* 0x000fe80000100800 */
        /* <DEDUP_REMOVED lines=8> */
[----:B------:R-:W3:Y:S02]  /*48e70*/  LDL.LU.64 R8, [R1+0x56f8] ;  /* 0x0056f80001087983 */ /* 0x000ee40000300a00 */
[C---:B---3--:R-:W-:Y:S11]  /*48e80*/  HMMA.16816.F32.BF16 R12, R24.reuse, R8, R12 ;  /* 0x00000008180c723c */ /* 0x048ff6000004180c */
[----:B------:R-:W-:Y:S11]  /*48e90*/  @!UPT UIADD3 URZ, URZ, URZ, URZ ;  /* 0x0000003f3f3ff290 */ /* 0x000ff6000fffe03f */
[----:B------:R-:W-:Y:S01]  /*48ea0*/  @!UPT UIADD3 URZ, URZ, URZ, URZ ;  /* 0x0000003f3f3ff290 */ /* 0x000fe2000fffe03f */
[----:B------:R-:W-:Y:S04]  /*48eb0*/  STL.64 [R1+0x270], R12 ;  /* 0x0002700c01007387 */ /* 0x000fe80000100a00 */
[----:B------:R0:W-:Y:S04]  /*48ec0*/  STL.64 [R1+0x278], R14 ;  /* 0x0002780e01007387 */ /* 0x0001e80000100a00 */
[----:B0-----:R-:W3:Y:S04]  /*48ed0*/  LDL.LU.64 R14, [R1+0x56f0] ;  /* 0x0056f000010e7983 */ /* 0x001ee80000300a00 */
[----:B------:R-:W4:Y:S04]  /*48ee0*/  LDL.LU.64 R12, [R1+0x56e8] ;  /* 0x0056e800010c7983 */ /* 0x000f280000300a00 */
[----:B--2---:R-:W-:Y:S04]  /*48ef0*/  STL.64 [R1+0x56d0], R10 ;  /* 0x0056d00a01007387 */ /* 0x004fe80000100a00 */
[----:B------:R0:W-:Y:S04]  /*48f00*/  STL.64 [R1+0x56c8], R8 ;  /* 0x0056c80801007387 */ /* 0x0001e80000100a00 */
[----:B0-----:R-:W2:Y:S04]  /*48f10*/  LDL.LU.64 R8, [R1+0x670] ;  /* 0x0006700001087983 */ /* 0x001ea80000300a00 */
[----:B------:R-:W2:Y:S04]  /*48f20*/  LDL.LU.64 R10, [R1+0x678] ;  /* 0x00067800010a7983 */ /* 0x000ea80000300a00 */
[----:B---3--:R-:W-:Y:S04]  /*48f30*/  STL.64 [R1+0x56c0], R14 ;  /* 0x0056c00e01007387 */ /* 0x008fe80000100a00 */
[----:B----4-:R0:W-:Y:S01]  /*48f40*/  STL.64 [R1+0x56b8], R12 ;  /* 0x0056b80c01007387 */ /* 0x0101e20000100a00 */
[C---:B--2---:R-:W-:Y:S08]  /*48f50*/  HMMA.16816.F32.BF16 R8, R24.reuse, R12, R8 ;  /* 0x0000000c1808723c */ /* 0x044ff00000041808 */
[----:B0-----:R-:W-:Y:S01]  /*48f60*/  HMMA.16816.F32.BF16 R12, R24, R16, R20 ;  /* 0x00000010180c723c */ /* 0x001fe20000041814 */
[----:B------:R-:W0:Y:S11]  /*48f70*/  LDSM.16.MT88.4 R20, [R2+0x380] ;  /* 0x000380000214783b */ /* 0x000e360000004200 */
[----:B------:R-:W-:Y:S03]  /*48f80*/  @!UPT UIADD3 URZ, URZ, URZ, URZ ;  /* 0x0000003f3f3ff290 */ /* 0x000fe6000fffe03f */
[----:B------:R1:W-:Y:S04]  /*48f90*/  STL.64 [R1+0x260], R8 ;  /* 0x0002600801007387 */ /* 0x0003e80000100a00 */
[----:B------:R2:W-:Y:S04]  /*48fa0*/  STL.64 [R1+0x268], R10 ;  /* 0x0002680a01007387 */ /* 0x0005e80000100a00 */
[----:B-1----:R-:W3:Y:S04]  /*48fb0*/  LDL.LU.64 R8, [R1+0x600] ;  /* 0x0006000001087983 */ /* 0x002ee80000300a00 */
[----:B--2---:R-:W3:Y:S04]  /*48fc0*/  LDL.LU.64 R10, [R1+0x608] ;  /* 0x00060800010a7983 */ /* 0x004ee80000300a00 */
[----:B------:R1:W-:Y:S04]  /*48fd0*/  STL.64 [R1+0x150], R12 ;  /* 0x0001500c01007387 */ /* 0x0003e80000100a00 */
[----:B------:R2:W-:Y:S04]  /*48fe0*/  STL.64 [R1+0x158], R14 ;  /* 0x0001580e01007387 */ /* 0x0005e80000100a00 */
[----:B-1----:R-:W4:Y:S04]  /*48ff0*/  LDL.LU.64 R12, [R1+0x5f0] ;  /* 0x0005f000010c7983 */ /* 0x002f280000300a00 */
[----:B--2---:R-:W4:Y:S04]  /*49000*/  LDL.LU.64 R14, [R1+0x5f8] ;  /* 0x0005f800010e7983 */ /* 0x004f280000300a00 */
[----:B------:R1:W-:Y:S04]  /*49010*/  STL.64 [R1+0x56b0], R16 ;  /* 0x0056b01001007387 */ /* 0x0003e80000100a00 */
[----:B-1----:R-:W2:Y:S04]  /*49020*/  LDL.LU.64 R16, [R1+0x5e0] ;  /* 0x0005e00001107983 */ /* 0x002ea80000300a00 */
[----:B------:R-:W2:Y:S04]  /*49030*/  LDL.LU.64 R18, [R1+0x5e8] ;  /* 0x0005e80001127983 */ /* 0x000ea80000300a00 */
[----:B------:R-:W2:Y:S04]  /*49040*/  LDL.LU.64 R24, [R1+0x10] ;  /* 0x0000100001187983 */ /* 0x000ea80000300a00 */
[----:B------:R-:W2:Y:S01]  /*49050*/  LDL.LU.64 R26, [R1+0x18] ;  /* 0x00001800011a7983 */ /* 0x000ea20000300a00 */
[----:B0-----:R-:W-:-:S02]  /*49060*/  IMAD.MOV.U32 R7, RZ, RZ, R22 ;  /* 0x000000ffff077224 */ /* 0x001fc400078e0016 */
[----:B------:R-:W-:Y:S02]  /*49070*/  IMAD.MOV.U32 R0, RZ, RZ, R23 ;  /* 0x000000ffff007224 */ /* 0x000fe400078e0017 */
[----:B------:R-:W-:Y:S02]  /*49080*/  IMAD.MOV.U32 R3, RZ, RZ, R20 ;  /* 0x000000ffff037224 */ /* 0x000fe400078e0014 */
[----:B------:R-:W-:Y:S01]  /*49090*/  IMAD.MOV.U32 R6, RZ, RZ, R21 ;  /* 0x000000ffff067224 */ /* 0x000fe200078e0015 */
[----:B--2---:R-:W-:Y:S04]  /*490a0*/  STL.64 [R1+0x56a8], R26 ;  /* 0x0056a81a01007387 */ /* 0x004fe80000100a00 */
[----:B------:R0:W-:Y:S04]  /*490b0*/  STL.64 [R1+0x56a0], R24 ;  /* 0x0056a01801007387 */ /* 0x0001e80000100a00 */
[----:B0-----:R-:W2:Y:S04]  /*490c0*/  LDL.LU.64 R24, [R1+0x5d0] ;  /* 0x0005d00001187983 */ /* 0x001ea80000300a00 */
[----:B------:R-:W2:Y:S04]  /*490d0*/  LDL.LU.64 R26, [R1+0x5d8] ;  /* 0x0005d800011a7983 */ /* 0x000ea80000300a00 */
[----:B------:R-:W3:Y:S04]  /*490e0*/  LDL.LU.64 R22, [R1+0x56e0] ;  /* 0x0056e00001167983 */ /* 0x000ee80000300a00 */
[----:B------:R-:W3:Y:S04]  /*490f0*/  LDL.LU.64 R20, [R1+0x56d8] ;  /* 0x0056d80001147983 */ /* 0x000ee80000300a00 */
[----:B------:R0:W-:Y:S04]  /*49100*/  STL [R1+0x54b8], R2 ;  /* 0x0054b80201007387 */ /* 0x0001e80000100800 */
[----:B0-----:R-:W2:Y:S01]  /*49110*/  LDL R2, [R1+0x660] ;  /* 0x0006600001027983 */ /* 0x001ea20000100800 */
        /* <DEDUP_REMOVED lines=17> */
[----:B------:R0:W-:Y:S04]  /*49230*/  STL.64 [R1+0x370], R16 ;  /* 0x0003701001007387 */ /* 0x0001e80000100a00 */
[----:B------:R-:W-:Y:S04]  /*49240*/  STL.64 [R1+0x378], R18 ;  /* 0x0003781201007387 */ /* 0x000fe80000100a00 */
[----:B0-----:R-:W2:Y:S04]  /*49250*/  LDL.LU.64 R16, [R1+0x56b0] ;  /* 0x0056b00001107983 */ /* 0x001ea80000300a00 */
[----:B----4-:R-:W-:Y:S04]  /*49260*/  STL.64 [R1+0x5690], R14 ;  /* 0x0056900e01007387 */ /* 0x010fe80000100a00 */
[----:B------:R0:W-:Y:S04]  /*49270*/  STL.64 [R1+0x5688], R12 ;  /* 0x0056880c01007387 */ /* 0x0001e80000100a00 */
[----:B0-----:R-:W4:Y:S04]  /*49280*/  LDL.LU.64 R12, [R1+0x570] ;  /* 0x00057000010c7983 */ /* 0x001f280000300a00 */
[----:B------:R-:W4:Y:S01]  /*49290*/  LDL.LU.64 R14, [R1+0x578] ;  /* 0x00057800010e7983 */ /* 0x000f220000300a00 */
[----:B--2---:R-:W-:Y:S03]  /*492a0*/  HMMA.16816.F32.BF16 R20, R20, R16, R24 ;  /* 0x000000101414723c */ /* 0x004fe60000041818 */
[----:B------:R-:W2:Y:S04]  /*492b0*/  LDL.LU.64 R26, [R1+0x56a8] ;  /* 0x0056a800011a7983 */ /* 0x000ea80000300a00 */
[----:B------:R-:W3:Y:S11]  /*492c0*/  LDL.LU.64 R24, [R1+0x56a0] ;  /* 0x0056a00001187983 */ /* 0x000ef60000300a00 */
[----:B------:R-:W-:Y:S05]  /*492d0*/  @!UPT UIADD3 URZ, URZ, URZ, URZ ;  /* 0x0000003f3f3ff290 */ /* 0x000fea000fffe03f */
[----:B------:R0:W-:Y:S04]  /*492e0*/  STL.64 [R1+0x360], R20 ;  /* 0x0003601401007387 */ /* 0x0001e80000100a00 */
[----:B------:R1:W-:Y:S04]  /*492f0*/  STL.64 [R1+0x368], R22 ;  /* 0x0003681601007387 */ /* 0x0003e80000100a00 */
[----:B0-----:R-:W4:Y:S04]  /*49300*/  LDL.LU.64 R20, [R1+0x550] ;  /* 0x0005500001147983 */ /* 0x001f280000300a00 */
[----:B-1----:R-:W4:Y:S01]  /*49310*/  LDL.LU.64 R22, [R1+0x558] ;  /* 0x0005580001167983 */ /* 0x002f220000300a00 */
[----:B--2---:R-:W-:-:S02]  /*49320*/  IMAD.MOV.U32 R29, RZ, RZ, R26 ;  /* 0x000000ffff1d7224 */ /* 0x004fc400078e001a */
[----:B------:R-:W-:Y:S02]  /*49330*/  IMAD.MOV.U32 R28, RZ, RZ, R27 ;  /* 0x000000ffff1c7224 */ /* 0x000fe400078e001b */
[----:B---3--:R-:W-:Y:S02]  /*49340*/  IMAD.MOV.U32 R19, RZ, RZ, R24 ;  /* 0x000000ffff137224 */ /* 0x008fe400078e0018 */
[----:B------:R-:W-:Y:S01]  /*49350*/  IMAD.MOV.U32 R18, RZ, RZ, R25 ;  /* 0x000000ffff127224 */ /* 0x000fe200078e0019 */
[----:B----4-:R-:W-:Y:S01]  /*49360*/  HMMA.16816.F32.BF16 R20, R24, R4, R20 ;  /* 0x000000041814723c */ /* 0x010fe20000041814 */
[----:B------:R-:W0:Y:S11]  /*49370*/  LDSM.16.MT88.4 R24, [R2+0x4000] ;  /* 0x004000000218783b */ /* 0x000e360000004200 */
[----:B------:R-:W-:Y:S11]  /*49380*/  @!UPT UIADD3 URZ, URZ, URZ, URZ ;  /* 0x0000003f3f3ff290 */ /* 0x000ff6000fffe03f */
[----:B------:R-:W-:Y:S04]  /*49390*/  STL.64 [R1+0x380], R20 ;  /* 0x0003801401007387 */ /* 0x000fe80000100a00 */
[----:B------:R-:W-:Y:S04]  /*493a0*/  STL.64 [R1+0x388], R22 ;  /* 0x0003881601007387 */ /* 0x000fe80000100a00 */
[----:B------:R-:W1:Y:S04]  /*493b0*/  LDSM.16.MT88.4 R20, [R2+0x4080] ;  /* 0x004080000214783b */ /* 0x000e680000004200 */
[----:B0-----:R-:W-:Y:S04]  /*493c0*/  STL.64 [R1+0x55c0], R26 ;  /* 0x0055c01a01007387 */ /* 0x001fe80000100a00 */
[----:B------:R0:W-:Y:S04]  /*493d0*/  STL.64 [R1+0x55b8], R24 ;  /* 0x0055b81801007387 */ /* 0x0001e80000100a00 */
[----:B0-----:R-:W2:Y:S04]  /*493e0*/  LDL.LU.64 R24, [R1+0x580] ;  /* 0x0005800001187983 */ /* 0x001ea80000300a00 */
[----:B------:R-:W2:Y:S04]  /*493f0*/  LDL.LU.64 R26, [R1+0x588] ;  /* 0x00058800011a7983 */ /* 0x000ea80000300a00 */
[----:B-1----:R0:W-:Y:S04]  /*49400*/  STL.64 [R1+0x5578], R22 ;  /* 0x0055781601007387 */ /* 0x0021e80000100a00 */
[----:B------:R1:W-:Y:S01]  /*49410*/  STL.64 [R1+0x5570], R20 ;  /* 0x0055701401007387 */ /* 0x0003e20000100a00 */
[----:B0-----:R-:W-:-:S02]  /*49420*/  IMAD.MOV.U32 R22, RZ, RZ, R29 ;  /* 0x000000ffff167224 */ /* 0x001fc400078e001d */
[----:B------:R-:W-:Y:S02]  /*49430*/  IMAD.MOV.U32 R23, RZ, RZ, R28 ;  /* 0x000000ffff177224 */ /* 0x000fe400078e001c */
[----:B-1----:R-:W-:Y:S02]  /*49440*/  IMAD.MOV.U32 R20, RZ, RZ, R19 ;  /* 0x000000ffff147224 */ /* 0x002fe400078e0013 */
[----:B------:R-:W-:Y:S01]  /*49450*/  IMAD.MOV.U32 R21, RZ, RZ, R18 ;  /* 0x000000ffff157224 */ /* 0x000fe200078e0012 */
[----:B------:R-:W3:Y:S04]  /*49460*/  LDL.LU R19, [R1+0x569c] ;  /* 0x00569c0001137983 */ /* 0x000ee80000300800 */
[----:B------:R-:W3:Y:S02]  /*49470*/  LDL.LU R18, [R1+0x5698] ;  /* 0x0056980001127983 */ /* 0x000ee40000300800 */
[----:B------:R-:W-:Y:S02]  /*49480*/  HMMA.16816.F32.BF16 R12, R20, R8, R12 ;  /* 0x00000008140c723c */ /* 0x000fe4000004180c */
[----:B------:R-:W-:Y:S04]  /*49490*/  STL.64 [R1+0x5650], R10 ;  /* 0x0056500a01007387 */ /* 0x000fe80000100a00 */
[----:B------:R0:W-:Y:S11]  /*494a0*/  STL.64 [R1+0x5648], R8 ;  /* 0x0056480801007387 */ /* 0x0001f60000100a00 */
[----:B------:R-:W-:Y:S06]  /*494b0*/  @!UPT UIADD3 URZ, URZ, URZ, URZ ;  /* 0x0000003f3f3ff290 */ /* 0x000fec000fffe03f */
[----:B------:R-:W-:Y:S04]  /*494c0*/  STL.64 [R1+0x390], R12 ;  /* 0x0003900c01007387 */ /* 0x000fe80000100a00 */
[----:B------:R-:W-:Y:S04]  /*494d0*/  STL.64 [R1+0x398], R14 ;  /* 0x0003980e01007387 */ /* 0x000fe80000100a00 */
[----:B------:R-:W1:Y:S04]  /*494e0*/  LDSM.16.MT88.4 R12, [R2+0x4100] ;  /* 0x00410000020c783b */ /* 0x000e680000004200 */
[----:B0-----:R-:W4:Y:S04]  /*494f0*/  LDL.LU.64 R8, [R1+0x560] ;  /* 0x0005600001087983 */ /* 0x001f280000300a00 */
[----:B------:R-:W4:Y:S01]  /*49500*/  LDL.LU.64 R10, [R1+0x568] ;  /* 0x00056800010a7983 */ /* 0x000f220000300a00 */
[----:B-1----:R-:W-:-:S03]  /*49510*/  IMAD.MOV.U32 R28, RZ, RZ, R14 ;  /* 0x000000ffff1c7224 */ /* 0x002fc600078e000e */
[----:B------:R0:W-:Y:S01]  /*49520*/  STL.64 [R1+0x20], R12 ;  /* 0x0000200c01007387 */ /* 0x0001e20000100a00 */
[----:B------:R-:W-:-:S03]  /*49530*/  IMAD.MOV.U32 R29, RZ, RZ, R15 ;  /* 0x000000ffff1d7224 */ /* 0x000fc600078e000f */
[----:B------:R-:W2:Y:S04]  /*49540*/  LDL.LU.64 R14, [R1+0x5690] ;  /* 0x00569000010e7983 */ /* 0x000ea80000300a00 */
[----:B0-----:R-:W2:Y:S04]  /*49550*/  LDL.LU.64 R12, [R1+0x5688] ;  /* 0x00568800010c7983 */ /* 0x001ea80000300a00 */
[----:B------:R-:W-:Y:S04]  /*49560*/  STL [R1+0x5544], R28 ;  /* 0x0055441c01007387 */ /* 0x000fe80000100800 */
[----:B------:R-:W-:Y:S01]  /*49570*/  STL [R1+0x5540], R29 ;  /* 0x0055401d01007387 */ /* 0x000fe20000100800 */
[C---:B----4-:R-:W-:Y:S08]  /*49580*/  HMMA.16816.F32.BF16 R8, R20.reuse, R16, R8 ;  /* 0x000000101408723c */ /* 0x050ff00000041808 */
[----:B--2---:R-:W-:Y:S01]  /*49590*/  HMMA.16816.F32.BF16 R24, R20, R12, R24 ;  /* 0x0000000c1418723c */ /* 0x004fe20000041818 */
[----:B------:R-:W-:Y:S04]  /*495a0*/  STL.64 [R1+0x5640], R14 ;  /* 0x0056400e01007387 */ /* 0x000fe80000100a00 */
[----:B------:R-:W-:Y:S11]  /*495b0*/  STL.64 [R1+0x5638], R12 ;  /* 0x0056380c01007387 */ /* 0x000ff60000100a00 */
[----:B------:R-:W-:Y:S07]  /*495c0*/  @!UPT UIADD3 URZ, URZ, URZ, URZ ;  /* 0x0000003f3f3ff290 */ /* 0x000fee000fffe03f */
[----:B------:R0:W-:Y:S04]  /*495d0*/  STL.64 [R1+0x3b0], R24 ;  /* 0x0003b01801007387 */ /* 0x0001e80000100a00 */
[----:B------:R1:W-:Y:S01]  /*495e0*/  STL.64 [R1+0x3b8], R26 ;  /* 0x0003b81a01007387 */ /* 0x0003e20000100a00 */
[----:B0-----:R-:W-:-:S03]  /*495f0*/  IMAD.MOV.U32 R24, RZ, RZ, R3 ;  /* 0x000000ffff187224 */ /* 0x001fc600078e0003 */
[----:B------:R-:W2:Y:S01]  /*49600*/  LDL.LU R3, [R1+0x5684] ;  /* 0x0056840001037983 */ /* 0x000ea20000300800 */
[----:B------:R-:W-:Y:S02]  /*49610*/  IMAD.MOV.U32 R25, RZ, RZ, R6 ;  /* 0x000000ffff197224 */ /* 0x000fe400078e0006 */
[----:B-1----:R-:W-:Y:S01]  /*49620*/  IMAD.MOV.U32 R26, RZ, RZ, R7 ;  /* 0x000000ffff1a7224 */ /* 0x002fe200078e0007 */
[----:B------:R-:W4:Y:S01]  /*49630*/  LDL.LU R6, [R1+0x5680] ;  /* 0x0056800001067983 */ /* 0x000f220000300800 */
[----:B------:R-:W-:-:S03]  /*49640*/  IMAD.MOV.U32 R27, RZ, RZ, R0 ;  /* 0x000000ffff1b7224 */ /* 0x000fc600078e0000 */
[----:B------:R-:W4:Y:S04]  /*49650*/  LDL.LU R7, [R1+0x567c] ;  /* 0x00567c0001077983 */ /* 0x000f280000300800 */
[----:B------:R-:W4:Y:S04]  /*49660*/  LDL.LU R0, [R1+0x5678] ;  /* 0x0056780001007983 */ /* 0x000f280000300800 */
[----:B------:R2:W-:Y:S04]  /*49670*/  STL.64 [R1+0x5610], R26 ;  /* 0x0056101a01007387 */ /* 0x0005e80000100a00 */
[----:B------:R0:W-:Y:S04]  /*49680*/  STL.64 [R1+0x5608], R24 ;  /* 0x0056081801007387 */ /* 0x0001e80000100a00 */
[----:B---3--:R-:W-:Y:S04]  /*49690*/  STL.64 [R1+0x5630], R18 ;  /* 0x0056301201007387 */ /* 0x008fe80000100a00 */
[----:B------:R-:W-:Y:S04]  /*496a0*/  STL.64 [R1+0x5628], R16 ;  /* 0x0056281001007387 */ /* 0x000fe80000100a00 */
[----:B------:R-:W-:Y:S04]  /*496b0*/  STL.64 [R1+0x3a0], R8 ;  /* 0x0003a00801007387 */ /* 0x000fe80000100a00 */
[----:B------:R-:W-:Y:S04]  /*496c0*/  STL.64 [R1+0x3a8], R10 ;  /* 0x0003a80a01007387 */ /* 0x000fe80000100a00 */
[----:B------:R-:W3:Y:S04]  /*496d0*/  LDL.LU R20, [R1+0x1f0] ;  /* 0x0001f00001147983 */ /* 0x000ee80000300800 */
[----:B------:R-:W3:Y:S04]  /*496e0*/  LDL.LU R21, [R1+0x1f4] ;  /* 0x0001f40001157983 */ /* 0x000ee80000300800 */
[----:B------:R-:W3:Y:S04]  /*496f0*/  LDL.LU R22, [R1+0x1f8] ;  /* 0x0001f80001167983 */ /* 0x000ee80000300800 */
[----:B------:R-:W3:Y:S01]  /*49700*/  LDL.LU R23, [R1+0x1fc] ;  /* 0x0001fc0001177983 */ /* 0x000ee20000300800 */
[----:B--2---:R-:W-:-:S02]  /*49710*/  IMAD.MOV.U32 R27, RZ, RZ, R3 ;  /* 0x000000ffff1b7224 */ /* 0x004fc400078e0003 */
[----:B----4-:R-:W-:Y:S02]  /*49720*/  IMAD.MOV.U32 R26, RZ, RZ, R6 ;  /* 0x000000ffff1a7224 */ /* 0x010fe400078e0006 */
[----:B0-----:R-:W-:Y:S02]  /*49730*/  IMAD.MOV.U32 R25, RZ, RZ, R7 ;  /* 0x000000ffff197224 */ /* 0x001fe400078e0007 */
[----:B------:R-:W-:Y:S02]  /*49740*/  IMAD.MOV.U32 R24, RZ, RZ, R0 ;  /* 0x000000ffff187224 */ /* 0x000fe400078e0000 */
[----:B------:R-:W2:Y:S04]  /*49750*/  LDL.LU R0, [R1+0x5674] ;  /* 0x0056740001007983 */ /* 0x000ea80000300800 */
[----:B------:R-:W4:Y:S04]  /*49760*/  LDL.LU R7, [R1+0x5670] ;  /* 0x0056700001077983 */ /* 0x000f280000300800 */
[----:B------:R-:W2:Y:S04]  /*49770*/  LDL.LU R6, [R1+0x566c] ;  /* 0x00566c0001067983 */ /* 0x000ea80000300800 */
[----:B------:R-:W2:Y:S04]  /*49780*/  LDL.LU R3, [R1+0x5668] ;  /* 0x0056680001037983 */ /* 0x000ea80000300800 */
[----:B---3--:R-:W-:Y:S04]  /*49790*/  STL.64 [R1+0x5588], R22 ;  /* 0x0055881601007387 */ /* 0x008fe80000100a00 */
[----:B------:R0:W-:Y:S04]  /*497a0*/  STL.64 [R1+0x5580], R20 ;  /* 0x0055801401007387 */ /* 0x0001e80000100a00 */
[----:B0-----:R-:W3:Y:S04]  /*497b0*/  LDL.LU R20, [R1+0x2f0] ;  /* 0x0002f00001147983 */ /* 0x001ee80000300800 */
[----:B------:R-:W3:Y:S01]  /*497c0*/  LDL.LU R21, [R1+0x2f4] ;  /* 0x0002f40001157983 */ /* 0x000ee20000300800 */
[----:B----4-:R-:W-:-:S03]  /*497d0*/  IMAD.MOV.U32 R22, RZ, RZ, R7 ;  /* 0x000000ffff167224 */ /* 0x010fc600078e0007 */
[----:B------:R-:W4:Y:S01]  /*497e0*/  LDL.LU R7, [R1+0x5664] ;  /* 0x0056640001077983 */ /* 0x000f220000300800 */
[----:B--2---:R-:W-:-:S03]  /*497f0*/  IMAD.MOV.U32 R23, RZ, RZ, R6 ;  /* 0x000000ffff177224 */ /* 0x004fc600078e0006 */
[----:B------:R-:W2:Y:S04]  /*49800*/  LDL.LU R6, [R1+0x5660] ;  /* 0x0056600001067983 */ /* 0x000ea80000300800 */
[----:B------:R-:W-:Y:S04]  /*49810*/  STL.64 [R1+0x55a0], R22 ;  /* 0x0055a01601007387 */ /* 0x000fe80000100a00 */
[----:B---3--:R0:W-:Y:S04]  /*49820*/  STL.64 [R1+0x5598], R20 ;  /* 0x0055981401007387 */ /* 0x0081e80000100a00 */
[----:B0-----:R-:W3:Y:S04]  /*49830*/  LDL.LU R20, [R1+0x300] ;  /* 0x0003000001147983 */ /* 0x001ee80000300800 */
[----:B------:R-:W3:Y:S04]  /*49840*/  LDL.LU R21, [R1+0x304] ;  /* 0x0003040001157983 */ /* 0x000ee80000300800 */
[----:B------:R-:W2:Y:S04]  /*49850*/  LDL.LU R22, [R1+0x308] ;  /* 0x0003080001167983 */ /* 0x000ea80000300800 */
[----:B------:R-:W2:Y:S04]  /*49860*/  LDL.LU R23, [R1+0x30c] ;  /* 0x00030c0001177983 */ /* 0x000ea80000300800 */
[----:B------:R-:W3:Y:S04]  /*49870*/  LDL.LU.64 R8, [R1+0x500] ;  /* 0x0005000001087983 */ /* 0x000ee80000300a00 */
[----:B------:R-:W4:Y:S04]  /*49880*/  LDL.LU.64 R10, [R1+0x508] ;  /* 0x00050800010a7983 */ /* 0x000f280000300a00 */
[----:B--2---:R-:W-:Y:S04]  /*49890*/  STL.64 [R1+0x55b0], R22 ;  /* 0x0055b01601007387 */ /* 0x004fe80000100a00 */
[----:B---3--:R0:W-:Y:S04]  /*498a0*/  STL.64 [R1+0x55a8], R20 ;  /* 0x0055a81401007387 */ /* 0x0081e80000100a00 */
[----:B0-----:R-:W2:Y:S04]  /*498b0*/  LDL.LU R20, [R1+0x310] ;  /* 0x0003100001147983 */ /* 0x001ea80000300800 */
[----:B------:R-:W2:Y:S01]  /*498c0*/  LDL.LU R21, [R1+0x314] ;  /* 0x0003140001157983 */ /* 0x000ea20000300800 */
[----:B------:R-:W-:-:S02]  /*498d0*/  IMAD.MOV.U32 R22, RZ, RZ, R6 ;  /* 0x000000ffff167224 */ /* 0x000fc400078e0006 */
[----:B----4-:R-:W-:Y:S01]  /*498e0*/  IMAD.MOV.U32 R23, RZ, RZ, R7 ;  /* 0x000000ffff177224 */ /* 0x010fe200078e0007 */
[----:B------:R-:W3:Y:S04]  /*498f0*/  LDL.LU R6, [R1+0x565c] ;  /* 0x00565c0001067983 */ /* 0x000ee80000300800 */
[----:B------:R-:W3:Y:S04]  /*49900*/  LDL.LU R7, [R1+0x5658] ;  /* 0x0056580001077983 */ /* 0x000ee80000300800 */
[----:B------:R-:W4:Y:S04]  /*49910*/  LDL.LU.64 R12, [R1+0x4e0] ;  /* 0x0004e000010c7983 */ /* 0x000f280000300a00 */
[----:B------:R-:W4:Y:S04]  /*49920*/  LDL.LU.64 R14, [R1+0x4e8] ;  /* 0x0004e800010e7983 */ /* 0x000f280000300a00 */
[----:B------:R-:W3:Y:S04]  /*49930*/  LDL.LU.64 R16, [R1+0x4f0] ;  /* 0x0004f00001107983 */ /* 0x000ee80000300a00 */
[----:B------:R-:W3:Y:S04]  /*49940*/  LDL.LU.64 R18, [R1+0x4f8] ;  /* 0x0004f80001127983 */ /* 0x000ee80000300a00 */
[----:B------:R-:W-:Y:S04]  /*49950*/  STL.64 [R1+0x55d0], R22 ;  /* 0x0055d01601007387 */ /* 0x000fe80000100a00 */
[----:B--2---:R0:W-:Y:S04]  /*49960*/  STL.64 [R1+0x55c8], R20 ;  /* 0x0055c81401007387 */ /* 0x0041e80000100a00 */
[----:B0-----:R-:W2:Y:S04]  /*49970*/  LDL.LU.64 R20, [R1+0x460] ;  /* 0x0004600001147983 */ /* 0x001ea80000300a00 */
        /* <DEDUP_REMOVED lines=22> */
[----:B----4-:R-:W-:Y:S11]  /*49ae0*/  HMMA.16816.F32.BF16 R12, R24, R8, R12 ;  /* 0x00000008180c723c */ /* 0x010ff6000004180c */
[----:B------:R-:W-:Y:S11]  /*49af0*/  @!UPT UIADD3 URZ, URZ, URZ, URZ ;  /* 0x0000003f3f3ff290 */ /* 0x000ff6000fffe03f */
[----:B------:R-:W-:Y:S01]  /*49b00*/  @!UPT UIADD3 URZ, URZ, URZ, URZ ;  /* 0x0000003f3f3ff290 */ /* 0x000fe2000fffe03f */
[----:B------:R-:W-:Y:S04]  /*49b10*/  STL.64 [R1+0x3d0], R12 ;  /* 0x0003d00c01007387 */ /* 0x000fe80000100a00 */
[----:B------:R-:W-:Y:S04]  /*49b20*/  STL.64 [R1+0x3d8], R14 ;  /* 0x0003d80e01007387 */ /* 0x000fe80000100a00 */
[----:B------:R-:W0:Y:S04]  /*49b30*/  LDSM.16.MT88.4 R12, [R2+0x4180] ;  /* 0x00418000020c783b */ /* 0x000e280000004200 */
[----:B0-----:R-:W-:Y:S01]  /*49b40*/  STL [R1+0x10], R12 ;  /* 0x0000100c01007387 */ /* 0x001fe20000100800 */
[----:B------:R-:W-:-:S02]  /*49b50*/  IMAD.MOV.U32 R29, RZ, RZ, R14 ;  /* 0x000000ffff1d7224 */ /* 0x000fc400078e000e */
[----:B------:R-:W-:Y:S01]  /*49b60*/  IMAD.MOV.U32 R28, RZ, RZ, R13 ;  /* 0x000000ffff1c7224 */ /* 0x000fe200078e000d */
[----:B------:R0:W-:Y:S04]  /*49b70*/  STL [R1+0x1c], R15 ;  /* 0x00001c0f01007387 */ /* 0x0001e80000100800 */
[----:B0-----:R-:W4:Y:S04]  /*49b80*/  LDL.LU.64 R14, [R1+0x5640] ;  /* 0x00564000010e7983 */ /* 0x001f280000300a00 */
        /* <DEDUP_REMOVED lines=30> */
[----:B--2---:R-:W-:Y:S11]  /*49d70*/  HMMA.16816.F32.BF16 R20, R24, R12, R20 ;  /* 0x0000000c1814723c */ /* 0x004ff60000041814 */
[----:B------:R-:W-:Y:S11]  /*49d80*/  @!UPT UIADD3 URZ, URZ, URZ, URZ ;  /* 0x0000003f3f3ff290 */ /* 0x000ff6000fffe03f */
[----:B------:R-:W-:Y:S01]  /*49d90*/  @!UPT UIADD3 URZ, URZ, URZ, URZ ;  /* 0x0000003f3f3ff290 */ /* 0x000fe2000fffe03f */
        /* <DEDUP_REMOVED lines=28> */
[----:B------:R0:W-:Y:S04]  /*49f60*/  STL.64 [R1+0x5a8], R22 ;  /* 0x0005a81601007387 */ /* 0x0001e80000100a00 */
[----:B0-----:R-:W4:Y:S04]  /*49f70*/  LDL.LU.64 R22, [R1+0x55a0] ;  /* 0x0055a00001167983 */ /* 0x001f280000300a00 */
[----:B------:R-:W4:Y:S04]  /*49f80*/  LDL.LU.64 R20, [R1+0x5598] ;  /* 0x0055980001147983 */ /* 0x000f280000300a00 */
[----:B------:R3:W-:Y:S04]  /*49f90*/  STL.64 [R1+0x5568], R10 ;  /* 0x0055680a01007387 */ /* 0x0007e80000100a00 */
[----:B------:R0:W-:Y:S01]  /*49fa0*/  STL.64 [R1+0x5560], R8 ;  /* 0x0055600801007387 */ /* 0x0001e20000100a00 */
[----:B---3--:R-:W-:-:S02]  /*49fb0*/  IMAD.MOV.U32 R10, RZ, RZ, R18 ;  /* 0x000000ffff0a7224 */ /* 0x008fc400078e0012 */
[----:B------:R-:W-:Y:S01]  /*49fc0*/  IMAD.MOV.U32 R11, RZ, RZ, R19 ;  /* 0x000000ffff0b7224 */ /* 0x000fe200078e0013 */
[----:B0-----:R-:W2:Y:S04]  /*49fd0*/  LDL.LU R8, [R1+0x1e0] ;  /* 0x0001e00001087983 */ /* 0x001ea80000300800 */
[----:B------:R-:W2:Y:S04]  /*49fe0*/  LDL.LU R9, [R1+0x1e4] ;  /* 0x0001e40001097983 */ /* 0x000ea80000300800 */
[----:B------:R-:W3:Y:S04]  /*49ff0*/  LDL.LU R18, [R1+0x5594] ;  /* 0x0055940001127983 */ /* 0x000ee80000300800 */
[----:B------:R-:W3:Y:S01]  /*4a000*/  LDL.LU R19, [R1+0x5590] ;  /* 0x0055900001137983 */ /* 0x000ee20000300800 */
[----:B----4-:R-:W-:Y:S11]  /*4a010*/  HMMA.16816.F32.BF16 R20, R24, R14, R20 ;  /* 0x0000000e1814723c */ /* 0x010ff60000041814 */
[----:B------:R-:W-:Y:S11]  /*4a020*/  @!UPT UIADD3 URZ, URZ, URZ, URZ ;  /* 0x0000003f3f3ff290 */ /* 0x000ff6000fffe03f */
[----:B------:R-:W-:Y:S01]  /*4a030*/  @!UPT UIADD3 URZ, URZ, URZ, URZ ;  /* 0x0000003f3f3ff290 */ /* 0x000fe2000fffe03f */
[----:B------:R-:W-:Y:S04]  /*4a040*/  STL.64 [R1+0x590], R20 ;  /* 0x0005901401007387 */ /* 0x000fe80000100a00 */
[----:B------:R0:W-:Y:S04]  /*4a050*/  STL.64 [R1+0x598], R22 ;  /* 0x0005981601007387 */ /* 0x0001e80000100a00 */
[----:B0-----:R-:W3:Y:S04]  /*4a060*/  LDL.LU.64 R22, [R1+0x5588] ;  /* 0x0055880001167983 */ /* 0x001ee80000300a00 */
[----:B------:R-:W3:Y:S04]  /*4a070*/  LDL.LU.64 R20, [R1+0x5580] ;  /* 0x0055800001147983 */ /* 0x000ee80000300a00 */
[----:B------:R0:W-:Y:S04]  /*4a080*/  STL.64 [R1+0x5558], R14 ;  /* 0x0055580e01007387 */ /* 0x0001e80000100a00 */
[----:B------:R-:W4:Y:S04]  /*4a090*/  LDL.LU R12, [R1+0x1d0] ;  /* 0x0001d000010c7983 */ /* 0x000f280000300800 */
[----:B------:R-:W4:Y:S01]  /*4a0a0*/  LDL.LU R13, [R1+0x1d4] ;  /* 0x0001d400010d7983 */ /* 0x000f220000300800 */
[----:B0-----:R-:W-:-:S02]  /*4a0b0*/  IMAD.MOV.U32 R14, RZ, RZ, R3 ;  /* 0x000000ffff0e7224 */ /* 0x001fc400078e0003 */
[----:B------:R-:W-:Y:S01]  /*4a0c0*/  IMAD.MOV.U32 R15, RZ, RZ, R0 ;  /* 0x000000ffff0f7224 */ /* 0x000fe200078e0000 */
[----:B---3--:R-:W-:Y:S01]  /*4a0d0*/  HMMA.16816.F32.BF16 R24, R24, R18, R20 ;  /* 0x000000121818723c */ /* 0x008fe20000041814 */
[----:B------:R-:W2:Y:S04]  /*4a0e0*/  LDL.LU.64 R22, [R1+0x5578] ;  /* 0x0055780001167983 */ /* 0x000ea80000300a00 */
[----:B------:R-:W2:Y:S11]  /*4a0f0*/  LDL.LU.64 R20, [R1+0x5570] ;  /* 0x0055700001147983 */ /* 0x000eb60000300a00 */
[----:B------:R-:W-:Y:S07]  /*4a100*/  @!UPT UIADD3 URZ, URZ, URZ, URZ ;  /* 0x0000003f3f3ff290 */ /* 0x000fee000fffe03f */
[----:B------:R0:W-:Y:S01]  /*4a110*/  STL.64 [R1+0x310], R24 ;  /* 0x0003101801007387 */ /* 0x0001e20000100a00 */
[----:B------:R-:W-:Y:S02]  /*4a120*/  IMAD.MOV.U32 R3, RZ, RZ, R26 ;  /* 0x000000ffff037224 */ /* 0x000fe400078e001a */
[----:B------:R-:W-:Y:S01]  /*4a130*/  IMAD.MOV.U32 R0, RZ, RZ, R27 ;  /* 0x000000ffff007224 */ /* 0x000fe200078e001b */
[----:B0-----:R-:W3:Y:S04]  /*4a140*/  LDL.LU R24, [R1+0xd0] ;  /* 0x0000d00001187983 */ /* 0x001ee80000300800 */
[----:B------:R-:W3:Y:S04]  /*4a150*/  LDL.LU R25, [R1+0xd4] ;  /* 0x0000d40001197983 */ /* 0x000ee80000300800 */
[----:B------:R-:W3:Y:S04]  /*4a160*/  LDL.LU R26, [R1+0xd8] ;  /* 0x0000d800011a7983 */ /* 0x000ee80000300800 */
[----:B------:R-:W3:Y:S01]  /*4a170*/  LDL.LU R27, [R1+0xdc] ;  /* 0x0000dc00011b7983 */ /* 0x000ee20000300800 */
[C---:B--2---:R-:W-:Y:S03]  /*4a180*/  HMMA.16816.F32.BF16 R8, R20.reuse, R6, R8 ;  /* 0x000000061408723c */ /* 0x044fe60000041808 */
[----:B---3--:R-:W-:Y:S04]  /*4a190*/  STL.64 [R1+0x5550], R26 ;  /* 0x0055501a01007387 */ /* 0x008fe80000100a00 */
[----:B------:R0:W-:Y:S04]  /*4a1a0*/  STL.64 [R1+0x5548], R24 ;  /* 0x0055481801007387 */ /* 0x0001e80000100a00 */
[----:B0-----:R-:W2:Y:S04]  /*4a1b0*/  LDL.LU R24, [R1+0x1c0] ;  /* 0x0001c00001187983 */ /* 0x001ea80000300800 */
[----:B------:R-:W2:Y:S04]  /*4a1c0*/  LDL.LU R25, [R1+0x1c4] ;  /* 0x0001c40001197983 */ /* 0x000ea80000300800 */
[----:B------:R-:W2:Y:S04]  /*4a1d0*/  LDL.LU R26, [R1+0x1c8] ;  /* 0x0001c800011a7983 */ /* 0x000ea80000300800 */
[----:B------:R-:W2:Y:S04]  /*4a1e0*/  LDL.LU R27, [R1+0x1cc] ;  /* 0x0001cc00011b7983 */ /* 0x000ea80000300800 */
[----:B------:R-:W-:Y:S04]  /*4a1f0*/  STL [R1+0x51d4], R0 ;  /* 0x0051d40001007387 */ /* 0x000fe80000100800 */
[----:B------:R-:W-:Y:S04]  /*4a200*/  STL [R1+0x51d0], R3 ;  /* 0x0051d00301007387 */ /* 0x000fe80000100800 */
[----:B------:R-:W-:Y:S04]  /*4a210*/  STL.64 [R1+0x580], R8 ;  /* 0x0005800801007387 */ /* 0x000fe80000100a00 */
[----:B------:R0:W-:Y:S04]  /*4a220*/  STL.64 [R1+0x588], R10 ;  /* 0x0005880a01007387 */ /* 0x0001e80000100a00 */
[----:B0-----:R-:W4:Y:S04]  /*4a230*/  LDL.LU.64 R10, [R1+0x5568] ;  /* 0x00556800010a7983 */ /* 0x001f280000300a00 */
[----:B------:R-:W3:Y:S01]  /*4a240*/  LDL.LU.64 R8, [R1+0x5560] ;  /* 0x0055600001087983 */ /* 0x000ee20000300a00 */
[C---:B----4-:R-:W-:Y:S11]  /*4a250*/  HMMA.16816.F32.BF16 R12, R20.reuse, R10, R12 ;  /* 0x0000000a140c723c */ /* 0x050ff6000004180c */
[----:B------:R-:W-:Y:S11]  /*4a260*/  @!UPT UIADD3 URZ, URZ, URZ, URZ ;  /* 0x0000003f3f3ff290 */ /* 0x000ff6000fffe03f */
[----:B------:R-:W-:Y:S01]  /*4a270*/  @!UPT UIADD3 URZ, URZ, URZ, URZ ;  /* 0x0000003f3f3ff290 */ /* 0x000fe2000fffe03f */
[----:B------:R-:W-:Y:S04]  /*4a280*/  STL.64 [R1+0x570], R12 ;  /* 0x0005700c01007387 */ /* 0x000fe80000100a00 */
[----:B------:R0:W-:Y:S04]  /*4a290*/  STL.64 [R1+0x578], R14 ;  /* 0x0005780e01007387 */ /* 0x0001e80000100a00 */
[----:B0-----:R-:W2:Y:S02]  /*4a2a0*/  LDL.LU.64 R14, [R1+0x5558] ;  /* 0x00555800010e7983 */ /* 0x001ea40000300a00 */
        /* <DEDUP_REMOVED lines=8> */
[----:B------:R0:W-:Y:S04]  /*4a330*/  STL.64 [R1+0x5530], R14 ;  /* 0x0055300e01007387 */ /* 0x0001e80000100a00 */
[----:B------:R-:W4:Y:S04]  /*4a340*/  LDL.LU R12, [R1+0xe0] ;  /* 0x0000e000010c7983 */ /* 0x000f280000300800 */
[----:B------:R-:W4:Y:S04]  /*4a350*/  LDL.LU R13, [R1+0xe4] ;  /* 0x0000e400010d7983 */ /* 0x000f280000300800 */
[----:B0-----:R-:W4:Y:S04]  /*4a360*/  LDL.LU R14, [R1+0xe8] ;  /* 0x0000e800010e7983 */ /* 0x001f280000300800 */
[----:B------:R-:W4:Y:S04]  /*4a370*/  LDL.LU R15, [R1+0xec] ;  /* 0x0000ec00010f7983 */ /* 0x000f280000300800 */
[----:B------:R-:W-:Y:S04]  /*4a380*/  STL.64 [R1+0x5528], R18 ;  /* 0x0055281201007387 */ /* 0x000fe80000100a00 */
[----:B------:R-:W-:Y:S01]  /*4a390*/  STL.64 [R1+0x5520], R16 ;  /* 0x0055201001007387 */ /* 0x000fe20000100a00 */
[----:B----4-:R-:W-:Y:S07]  /*4a3a0*/  HMMA.16816.F32.BF16 R12, R20, R18, R12 ;  /* 0x00000012140c723c */ /* 0x010fee000004180c */
[----:B------:R-:W-:-:S02]  /*4a3b0*/  IMAD.MOV.U32 R21, RZ, RZ, R28 ;  /* 0x000000ffff157224 */ /* 0x000fc400078e001c */
[----:B------:R-:W-:Y:S11]  /*4a3c0*/  IMAD.MOV.U32 R22, RZ, RZ, R29 ;  /* 0x000000ffff167224 */ /* 0x000ff600078e001d */
[----:B------:R-:W-:Y:S03]  /*4a3d0*/  @!UPT UIADD3 URZ, URZ, URZ, URZ ;  /* 0x0000003f3f3ff290 */ /* 0x000fe6000fffe03f */
[----:B------:R-:W-:Y:S04]  /*4a3e0*/  STL.64 [R1+0xe0], R12 ;  /* 0x0000e00c01007387 */ /* 0x000fe80000100a00 */
[----:B------:R-:W-:Y:S04]  /*4a3f0*/  STL.64 [R1+0xe8], R14 ;  /* 0x0000e80e01007387 */ /* 0x000fe80000100a00 */
[----:B------:R-:W4:Y:S04]  /*4a400*/  LDL.LU R20, [R1+0x10] ;  /* 0x0000100001147983 */ /* 0x000f280000300800 */
[----:B------:R-:W2:Y:S04]  /*4a410*/  LDL.LU R28, [R1+0x5544] ;  /* 0x00554400011c7983 */ /* 0x000ea80000300800 */
[----:B------:R-:W2:Y:S04]  /*4a420*/  LDL.LU R29, [R1+0x5540] ;  /* 0x00554000011d7983 */ /* 0x000ea80000300800 */
[----:B------:R-:W2:Y:S04]  /*4a430*/  LDL.LU R23, [R1+0x1c] ;  /* 0x00001c0001177983 */ /* 0x000ea80000300800 */
[----:B--2---:R-:W-:Y:S04]  /*4a440*/  STL.64 [R1+0x5510], R22 ;  /* 0x0055101601007387 */ /* 0x004fe80000100a00 */
[----:B----4-:R0:W-:Y:S04]  /*4a450*/  STL.64 [R1+0x5508], R20 ;  /* 0x0055081401007387 */ /* 0x0101e80000100a00 */
[----:B0-----:R-:W2:Y:S04]  /*4a460*/  LDL.LU R20, [R1+0x20] ;  /* 0x0000200001147983 */ /* 0x001ea80000300800 */
[----:B------:R-:W2:Y:S01]  /*4a470*/  LDL.LU R21, [R1+0x24] ;  /* 0x0000240001157983 */ /* 0x000ea20000300800 */
[----:B------:R-:W-:-:S02]  /*4a480*/  IMAD.MOV.U32 R22, RZ, RZ, R28 ;  /* 0x000000ffff167224 */ /* 0x000fc400078e001c */
[----:B------:R-:W-:Y:S01]  /*4a490*/  IMAD.MOV.U32 R23, RZ, RZ, R29 ;  /* 0x000000ffff177224 */ /* 0x000fe200078e001d */
[----:B------:R-:W4:Y:S04]  /*4a4a0*/  LDL.LU R28, [R1+0x553c] ;  /* 0x00553c00011c7983 */ /* 0x000f280000300800 */
[----:B------:R-:W3:Y:S04]  /*4a4b0*/  LDL.LU R29, [R1+0x5538] ;  /* 0x00553800011d7983 */ /* 0x000ee80000300800 */
[----:B------:R-:W-:Y:S01]  /*4a4c0*/  STL.64 [R1+0x5518], R6 ;  /* 0x0055180601007387 */ /* 0x000fe20000100a00 */
[----:B--2---:R-:W-:Y:S03]  /*4a4d0*/  HMMA.16816.F32.BF16 R12, R20, R6, R24 ;  /* 0x00000006140c723c */ /* 0x004fe60000041818 */
[----:B------:R-:W0:Y:S11]  /*4a4e0*/  LDSM.16.MT88.4 R24, [R2+0x4280] ;  /* 0x004280000218783b */ /* 0x000e360000004200 */
[----:B------:R-:W-:Y:S09]  /*4a4f0*/  @!UPT UIADD3 URZ, URZ, URZ, URZ ;  /* 0x0000003f3f3ff290 */ /* 0x000ff2000fffe03f */
[----:B------:R1:W-:Y:S04]  /*4a500*/  STL.64 [R1+0x550], R12 ;  /* 0x0005500c01007387 */ /* 0x0003e80000100a00 */
[----:B------:R2:W-:Y:S04]  /*4a510*/  STL.64 [R1+0x558], R14 ;  /* 0x0005580e01007387 */ /* 0x0005e80000100a00 */
[----:B0-----:R0:W-:Y:S04]  /*4a520*/  STL.64 [R1+0x5498], R26 ;  /* 0x0054981a01007387 */ /* 0x0011e80000100a00 */
[----:B------:R3:W-:Y:S04]  /*4a530*/  STL.64 [R1+0x5490], R24 ;  /* 0x0054901801007387 */ /* 0x0007e80000100a00 */
[----:B-1----:R-:W4:Y:S04]  /*4a540*/  LDL.LU R12, [R1+0x1a0] ;  /* 0x0001a000010c7983 */ /* 0x002f280000300800 */
[----:B------:R-:W4:Y:S04]  /*4a550*/  LDL.LU R13, [R1+0x1a4] ;  /* 0x0001a400010d7983 */ /* 0x000f280000300800 */
[----:B--2---:R-:W4:Y:S04]  /*4a560*/  LDL.LU R14, [R1+0x1a8] ;  /* 0x0001a800010e7983 */ /* 0x004f280000300800 */
[----:B------:R-:W4:Y:S01]  /*4a570*/  LDL.LU R15, [R1+0x1ac] ;  /* 0x0001ac00010f7983 */ /* 0x000f220000300800 */
[----:B0-----:R-:W-:-:S03]  /*4a580*/  IMAD.MOV.U32 R26, RZ, RZ, R5 ;  /* 0x000000ffff1a7224 */ /* 0x001fc600078e0005 */
[----:B------:R-:W2:Y:S01]  /*4a590*/  LDL.LU R16, [R1+0x190] ;  /* 0x0001900001107983 */ /* 0x000ea20000300800 */
[----:B------:R-:W-:-:S03]  /*4a5a0*/  IMAD.MOV.U32 R27, RZ, RZ, R4 ;  /* 0x000000ffff1b7224 */ /* 0x000fc600078e0004 */
[----:B------:R-:W2:Y:S01]  /*4a5b0*/  LDL.LU R17, [R1+0x194] ;  /* 0x0001940001117983 */ /* 0x000ea20000300800 */
[----:B---3--:R-:W-:-:S03]  /*4a5c0*/  IMAD.MOV.U32 R24, RZ, RZ, R9 ;  /* 0x000000ffff187224 */ /* 0x008fc600078e0009 */
[----:B------:R-:W2:Y:S01]  /*4a5d0*/  LDL.LU R18, [R1+0x198] ;  /* 0x0001980001127983 */ /* 0x000ea20000300800 */
[----:B------:R-:W-:-:S03]  /*4a5e0*/  IMAD.MOV.U32 R25, RZ, RZ, R8 ;  /* 0x000000ffff197224 */ /* 0x000fc600078e0008 */
[----:B------:R-:W2:Y:S04]  /*4a5f0*/  LDL.LU R19, [R1+0x19c] ;  /* 0x00019c0001137983 */ /* 0x000ea80000300800 */
[----:B------:R-:W3:Y:S04]  /*4a600*/  LDL.LU R4, [R1+0xc0] ;  /* 0x0000c00001047983 */ /* 0x000ee80000300800 */
[----:B------:R-:W3:Y:S04]  /*4a610*/  LDL.LU R5, [R1+0xc4] ;  /* 0x0000c40001057983 */ /* 0x000ee80000300800 */
[----:B------:R-:W3:Y:S04]  /*4a620*/  LDL.LU R6, [R1+0xc8] ;  /* 0x0000c80001067983 */ /* 0x000ee80000300800 */
[----:B------:R-:W3:Y:S04]  /*4a630*/  LDL.LU R7, [R1+0xcc] ;  /* 0x0000cc0001077983 */ /* 0x000ee80000300800 */
[----:B------:R-:W-:Y:S04]  /*4a640*/  STL.64 [R1+0x54d0], R26 ;  /* 0x0054d01a01007387 */ /* 0x000fe80000100a00 */
[----:B------:R0:W-:Y:S04]  /*4a650*/  STL.64 [R1+0x54c8], R24 ;  /* 0x0054c81801007387 */ /* 0x0001e80000100a00 */
[----:B0-----:R-:W2:Y:S04]  /*4a660*/  LDL.LU R24, [R1+0x40] ;  /* 0x0000400001187983 */ /* 0x001ea80000300800 */
[----:B------:R-:W2:Y:S04]  /*4a670*/  LDL.LU R25, [R1+0x44] ;  /* 0x0000440001197983 */ /* 0x000ea80000300800 */
[----:B------:R-:W2:Y:S04]  /*4a680*/  LDL.LU R26, [R1+0x48] ;  /* 0x00004800011a7983 */ /* 0x000ea80000300800 */
[----:B------:R-:W2:Y:S04]  /*4a690*/  LDL.LU R27, [R1+0x4c] ;  /* 0x00004c00011b7983 */ /* 0x000ea80000300800 */
[----:B--2---:R-:W-:Y:S04]  /*4a6a0*/  STL.64 [R1+0x54e0], R26 ;  /* 0x0054e01a01007387 */ /* 0x004fe80000100a00 */
[----:B------:R0:W-:Y:S04]  /*4a6b0*/  STL.64 [R1+0x54d8], R24 ;  /* 0x0054d81801007387 */ /* 0x0001e80000100a00 */
[----:B0-----:R-:W2:Y:S04]  /*4a6c0*/  LDL.LU R24, [R1+0x90] ;  /* 0x0000900001187983 */ /* 0x001ea80000300800 */
[----:B------:R-:W2:Y:S04]  /*4a6d0*/  LDL.LU R25, [R1+0x94] ;  /* 0x0000940001197983 */ /* 0x000ea80000300800 */
[----:B------:R-:W2:Y:S04]  /*4a6e0*/  LDL.LU R26, [R1+0x98] ;  /* 0x00009800011a7983 */ /* 0x000ea80000300800 */
[----:B------:R-:W2:Y:S01]  /*4a6f0*/  LDL.LU R27, [R1+0x9c] ;  /* 0x00009c00011b7983 */ /* 0x000ea20000300800 */
[----:B----4-:R-:W-:Y:S03]  /*4a700*/  HMMA.16816.F32.BF16 R12, R20, R10, R12 ;  /* 0x0000000a140c723c */ /* 0x010fe6000004180c */
[----:B--2---:R-:W-:Y:S04]  /*4a710*/  STL.64 [R1+0x54f0], R26 ;  /* 0x0054f01a01007387 */ /* 0x004fe80000100a00 */
[----:B------:R0:W-:Y:S04]  /*4a720*/  STL.64 [R1+0x54e8], R24 ;  /* 0x0054e81801007387 */ /* 0x0001e80000100a00 */
[----:B0-----:R-:W2:Y:S04]  /*4a730*/  LDL.LU R24, [R1+0xa0] ;  /* 0x0000a00001187983 */ /* 0x001ea80000300800 */
[----:B------:R-:W2:Y:S04]  /*4a740*/  LDL.LU R25, [R1+0xa4] ;  /* 0x0000a40001197983 */ /* 0x000ea80000300800 */
[----:B------:R-:W4:Y:S04]  /*4a750*/  LDL.LU R26, [R1+0xa8] ;  /* 0x0000a800011a7983 */ /* 0x000f280000300800 */
[----:B------:R-:W4:Y:S01]  /*4a760*/  LDL.LU R27, [R1+0xac] ;  /* 0x0000ac00011b7983 */ /* 0x000f220000300800 */
[----:B------:R-:W-:-:S02]  /*4a770*/  IMAD.MOV.U32 R9, RZ, RZ, R14 ;  /* 0x000000ffff097224 */ /* 0x000fc400078e000e */
[----:B------:R-:W-:Y:S01]  /*4a780*/  IMAD.MOV.U32 R8, RZ, RZ, R15 ;  /* 0x000000ffff087224 */ /* 0x000fe200078e000f */
[----:B----4-:R-:W-:Y:S04]  /*4a790*/  STL.64 [R1+0x5500], R26 ;  /* 0x0055001a01007387 */ /* 0x010fe80000100a00 */
[----:B--2---:R0:W-:Y:S04]  /*4a7a0*/  STL.64 [R1+0x54f8], R24 ;  /* 0x0054f81801007387 */ /* 0x0041e80000100a00 */
[----:B0-----:R-:W2:Y:S04]  /*4a7b0*/  LDL.LU R24, [R1+0xb0] ;  /* 0x0000b00001187983 */ /* 0x001ea80000300800 */
[----:B------:R-:W2:Y:S04]  /*4a7c0*/  LDL.LU R25, [R1+0xb4] ;  /* 0x0000b40001197983 */ /* 0x000ea80000300800 */
[----:B------:R-:W2:Y:S04]  /*4a7d0*/  LDL.LU R26, [R1+0xb8] ;  /* 0x0000b800011a7983 */ /* 0x000ea80000300800 */
[----:B------:R-:W2:Y:S04]  /*4a7e0*/  LDL.LU R27, [R1+0xbc] ;  /* 0x0000bc00011b7983 */ /* 0x000ea80000300800 */
[----:B------:R-:W-:Y:S04]  /*4a7f0*/  STL.64 [R1+0x540], R12 ;  /* 0x0005400c01007387 */ /* 0x000fe80000100a00 */
[----:B------:R-:W4:Y:S04]  /*4a800*/  LDL.LU.64 R14, [R1+0x5530] ;  /* 0x00553000010e7983 */ /* 0x000f280000300a00 */
[----:B------:R-:W-:Y:S04]  /*4a810*/  STL [R1+0x53d4], R8 ;  /* 0x0053d40801007387 */ /* 0x000fe80000100800 */
[----:B------:R-:W-:Y:S01]  /*4a820*/  STL [R1+0x53d0], R9 ;  /* 0x0053d00901007387 */ /* 0x000fe20000100800 */
[C---:B----4-:R-:W-:Y:S11]  /*4a830*/  HMMA.16816.F32.BF16 R16, R20.reuse, R14, R16 ;  /* 0x0000000e1410723c */ /* 0x050ff60000041810 */
[----:B------:R-:W-:Y:S11]  /*4a840*/  @!UPT UIADD3 URZ, URZ, URZ, URZ ;  /* 0x0000003f3f3ff290 */ /* 0x000ff6000fffe03f */
[----:B------:R-:W-:Y:S01]  /*4a850*/  @!UPT UIADD3 URZ, URZ, URZ, URZ ;  /* 0x0000003f3f3ff290 */ /* 0x000fe2000fffe03f */
[----:B------:R-:W-:Y:S04]  /*4a860*/  STL.64 [R1+0x530], R16 ;  /* 0x0005301001007387 */ /* 0x000fe80000100a00 */
[----:B------:R0:W-:Y:S04]  /*4a870*/  STL.64 [R1+0x538], R18 ;  /* 0x0005381201007387 */ /* 0x0001e80000100a00 */
[----:B0-----:R-:W3:Y:S04]  /*4a880*/  LDL.LU.64 R18, [R1+0x5528] ;  /* 0x0055280001127983 */ /* 0x001ee80000300a00 */
[----:B------:R-:W4:Y:S01]  /*4a890*/  LDL.LU.64 R16, [R1+0x5520] ;  /* 0x0055200001107983 */ /* 0x000f220000300a00 */
[----:B---3--:R-:W-:Y:S03]  /*4a8a0*/  HMMA.16816.F32.BF16 R20, R20, R18, R4 ;  /* 0x000000121414723c */ /* 0x008fe60000041804 */
[----:B------:R-:W2:Y:S11]  /*4a8b0*/  LDL.LU.64 R6, [R1+0x5518] ;  /* 0x0055180001067983 */ /* 0x000eb60000300a00 */
[----:B------:R-:W-:Y:S09]  /*4a8c0*/  @!UPT UIADD3 URZ, URZ, URZ, URZ ;  /* 0x0000003f3f3ff290 */ /* 0x000ff2000fffe03f */
        /* <DEDUP_REMOVED lines=18> */
[----:B------:R0:W-:Y:S04]  /*4a9f0*/  STL.64 [R1+0x54c0], R10 ;  /* 0x0054c00a01007387 */ /* 0x0001e80000100a00 */
[----:B------:R-:W3:Y:S04]  /*4aa00*/  LDL.LU R8, [R1+0x80] ;  /* 0x0000800001087983 */ /* 0x000ee80000300800 */
[----:B------:R-:W3:Y:S04]  /*4aa10*/  LDL.LU R9, [R1+0x84] ;  /* 0x0000840001097983 */ /* 0x000ee80000300800 */
[----:B0-----:R-:W3:Y:S04]  /*4aa20*/  LDL.LU R10, [R1+0x88] ;  /* 0x00008800010a7983 */ /* 0x001ee80000300800 */
[----:B------:R-:W3:Y:S01]  /*4aa30*/  LDL.LU R11, [R1+0x8c] ;  /* 0x00008c00010b7983 */ /* 0x000ee20000300800 */
[C---:B--2---:R-:W-:Y:S11]  /*4aa40*/  HMMA.16816.F32.BF16 R24, R20.reuse, R14, R24 ;  /* 0x0000000e1418723c */ /* 0x044ff60000041818 */
[----:B------:R-:W-:Y:S11]  /*4aa50*/  @!UPT UIADD3 URZ, URZ, URZ, URZ ;  /* 0x0000003f3f3ff290 */ /* 0x000ff6000fffe03f */
[----:B------:R-:W-:Y:S01]  /*4aa60*/  @!UPT UIADD3 URZ, URZ, URZ, URZ ;  /* 0x0000003f3f3ff290 */ /* 0x000fe2000fffe03f */
[----:B------:R0:W-:Y:S01]  /*4aa70*/  STL.64 [R1+0xd0], R24 ;  /* 0x0000d01801007387 */ /* 0x0001e20000100a00 */
[----:B------:R-:W-:Y:S02]  /*4aa80*/  IMAD.MOV.U32 R13, RZ, RZ, R26 ;  /* 0x000000ffff0d7224 */ /* 0x000fe400078e001a */
[----:B------:R-:W-:Y:S02]  /*4aa90*/  IMAD.MOV.U32 R12, RZ, RZ, R27 ;  /* 0x000000ffff0c7224 */ /* 0x000fe400078e001b */
[----:B------:R-:W2:Y:S04]  /*4aaa0*/  LDL.LU.64 R26, [R1+0x54e0] ;  /* 0x0054e000011a7983 */ /* 0x000ea80000300a00 */
[----:B0-----:R-:W2:Y:S02]  /*4aab0*/  LDL.LU.64 R24, [R1+0x54d8] ;  /* 0x0054d80001187983 */ /* 0x001ea40000300a00 */
[----:B--2---:R-:W-:Y:S02]  /*4aac0*/  HMMA.16816.F32.BF16 R20, R20, R18, R24 ;  /* 0x000000121414723c */ /* 0x004fe40000041818 */
[----:B------:R-:W3:Y:S04]  /*4aad0*/  LDL.LU.64 R26, [R1+0x54d0] ;  /* 0x0054d000011a7983 */ /* 0x000ee80000300a00 */
[----:B------:R-:W3:Y:S04]  /*4aae0*/  LDL.LU.64 R24, [R1+0x54c8] ;  /* 0x0054c80001187983 */ /* 0x000ee80000300a00 */
[----:B------:R-:W-:Y:S04]  /*4aaf0*/  STL.64 [R1+0x54b0], R18 ;  /* 0x0054b01201007387 */ /* 0x000fe80000100a00 */
[----:B----4-:R0:W-:Y:S09]  /*4ab00*/  STL.64 [R1+0x54a8], R16 ;  /* 0x0054a81001007387 */ /* 0x0101f20000100a00 */
[----:B------:R-:W-:Y:S04]  /*4ab10*/  STL.64 [R1+0xa0], R20 ;  /* 0x0000a01401007387 */ /* 0x000fe80000100a00 */
[----:B------:R-:W-:Y:S04]  /*4ab20*/  STL.64 [R1+0xa8], R22 ;  /* 0x0000a81601007387 */ /* 0x000fe80000100a00 */
[----:B------:R-:W1:Y:S04]  /*4ab30*/  LDSM.16.MT88.4 R20, [R2+0x4300] ;  /* 0x004300000214783b */ /* 0x000e680000004200 */
[----:B0-----:R-:W2:Y:S04]  /*4ab40*/  LDL.LU R16, [R1+0x60] ;  /* 0x0000600001107983 */ /* 0x001ea80000300800 */
[----:B------:R-:W2:Y:S04]  /*4ab50*/  LDL.LU R17, [R1+0x64] ;  /* 0x0000640001117983 */ /* 0x000ea80000300800 */
[----:B------:R-:W2:Y:S04]  /*4ab60*/  LDL.LU R18, [R1+0x68] ;  /* 0x0000680001127983 */ /* 0x000ea80000300800 */
[----:B------:R-:W2:Y:S04]  /*4ab70*/  LDL.LU R19, [R1+0x6c] ;  /* 0x00006c0001137983 */ /* 0x000ea80000300800 */
[----:B-1----:R-:W-:Y:S04]  /*4ab80*/  STL.64 [R1+0x5458], R22 ;  /* 0x0054581601007387 */ /* 0x002fe80000100a00 */
[----:B------:R0:W-:Y:S04]  /*4ab90*/  STL.64 [R1+0x5450], R20 ;  /* 0x0054501401007387 */ /* 0x0001e80000100a00 */
[----:B0-----:R-:W4:Y:S04]  /*4aba0*/  LDL.LU R20, [R1+0x70] ;  /* 0x0000700001147983 */ /* 0x001f280000300800 */
[----:B------:R-:W4:Y:S01]  /*4abb0*/  LDL.LU R21, [R1+0x74] ;  /* 0x0000740001157983 */ /* 0x000f220000300800 */
[C---:B---3--:R-:W-:Y:S11]  /*4abc0*/  HMMA.16816.F32.BF16 R8, R24.reuse, R6, R8 ;  /* 0x000000061808723c */ /* 0x048ff60000041808 */
[----:B------:R-:W-:Y:S11]  /*4abd0*/  @!UPT UIADD3 URZ, URZ, URZ, URZ ;  /* 0x0000003f3f3ff290 */ /* 0x000ff6000fffe03f */
[----:B------:R-:W-:Y:S01]  /*4abe0*/  @!UPT UIADD3 URZ, URZ, URZ, URZ ;  /* 0x0000003f3f3ff290 */ /* 0x000fe2000fffe03f */
[----:B------:R-:W-:Y:S04]  /*4abf0*/  STL.64 [R1+0x500], R8 ;  /* 0x0005000801007387 */ /* 0x000fe80000100a00 */
[----:B------:R0:W-:Y:S04]  /*4ac00*/  STL.64 [R1+0x508], R10 ;  /* 0x0005080a01007387 */ /* 0x0001e80000100a00 */
[----:B0-----:R-:W4:Y:S01]  /*4ac10*/  LDL.LU.64 R10, [R1+0x54c0] ;  /* 0x0054c000010a7983 */ /* 0x001f220000300a00 */
[----:B------:R-:W-:Y:S02]  /*4ac20*/  IMAD.MOV.U32 R22, RZ, RZ, R29 ;  /* 0x000000ffff167224 */ /* 0x000fe400078e001d */
[----:B------:R-:W-:Y:S01]  /*4ac30*/  IMAD.MOV.U32 R23, RZ, RZ, R28 ;  /* 0x000000ffff177224 */ /* 0x000fe200078e001c */
[C---:B--2---:R-:W-:Y:S08]  /*4ac40*/  HMMA.16816.F32.BF16 R16, R24.reuse, R14, R16 ;  /* 0x0000000e1810723c */ /* 0x044ff00000041810 */
[----:B----4-:R-:W-:Y:S11]  /*4ac50*/  HMMA.16816.F32.BF16 R20, R24, R10, R20 ;  /* 0x0000000a1814723c */ /* 0x010ff60000041814 */
[----:B------:R-:W-:Y:S11]  /*4ac60*/  @!UPT UIADD3 URZ, URZ, URZ, URZ ;  /* 0x0000003f3f3ff290 */ /* 0x000ff6000fffe03f */
[----:B------:R-:W-:Y:S01]  /*4ac70*/  @!UPT UIADD3 URZ, URZ, URZ, URZ ;  /* 0x0000003f3f3ff290 */ /* 0x000fe2000fffe03f */
[----:B------:R-:W-:Y:S01]  /*4ac80*/  STL.64 [R1+0xb0], R20 ;  /* 0x0000b01401007387 */ /* 0x000fe20000100a00 */
[----:B------:R-:W-:Y:S02]  /*4ac90*/  IMAD.MOV.U32 R28, RZ, RZ, R23 ;  /* 0x000000ffff1c7224 */ /* 0x000fe400078e0017 */
[----:B------:R-:W-:Y:S01]  /*4aca0*/  IMAD.MOV.U32 R29, RZ, RZ, R22 ;  /* 0x000000ffff1d7224 */ /* 0x000fe200078e0016 */
[----:B------:R0:W-:Y:S04]  /*4acb0*/  STL.64 [R1+0x54a0], R10 ;  /* 0x0054a00a01007387 */ /* 0x0001e80000100a00 */
[----:B------:R-:W2:Y:S04]  /*4acc0*/  LDL.LU R8, [R1+0x50] ;  /* 0x0000500001087983 */ /* 0x000ea80000300800 */
[----:B------:R-:W2:Y:S04]  /*4acd0*/  LDL.LU R9, [R1+0x54] ;  /* 0x0000540001097983 */ /* 0x000ea80000300800 */
[----:B0-----:R-:W2:Y:S04]  /*4ace0*/  LDL.LU R10, [R1+0x58] ;  /* 0x00005800010a7983 */ /* 0x001ea80000300800 */
[----:B------:R-:W2:Y:S04]  /*4acf0*/  LDL.LU R11, [R1+0x5c] ;  /* 0x00005c00010b7983 */ /* 0x000ea80000300800 */
[----:B------:R-:W-:Y:S04]  /*4ad00*/  STL [R1+0x5144], R28 ;  /* 0x0051441c01007387 */ /* 0x000fe80000100800 */
[----:B------:R-:W-:Y:S04]  /*4ad10*/  STL [R1+0x5140], R29 ;  /* 0x0051401d01007387 */ /* 0x000fe80000100800 */
[----:B------:R-:W-:Y:S04]  /*4ad20*/  STL.64 [R1+0x5478], R14 ;  /* 0x0054780e01007387 */ /* 0x000fe80000100a00 */
[----:B------:R0:W-:Y:S04]  /*4ad30*/  STL.64 [R1+0x5470], R12 ;  /* 0x0054700c01007387 */ /* 0x0001e80000100a00 */
[----:B------:R-:W-:Y:S04]  /*4ad40*/  STL.64 [R1+0x4f0], R16 ;  /* 0x0004f01001007387 */ /* 0x000fe80000100a00 */
[----:B------:R-:W-:Y:S04]  /*4ad50*/  STL.64 [R1+0x4f8], R18 ;  /* 0x0004f81201007387 */ /* 0x000fe80000100a00 */
[----:B0-----:R-:W3:Y:S04]  /*4ad60*/  LDL.LU R12, [R1+0x130] ;  /* 0x00013000010c7983 */ /* 0x001ee80000300800 */
[----:B------:R-:W3:Y:S04]  /*4ad70*/  LDL.LU R13, [R1+0x134] ;  /* 0x00013400010d7983 */ /* 0x000ee80000300800 */
[----:B------:R-:W4:Y:S04]  /*4ad80*/  LDL.LU R14, [R1+0x138] ;  /* 0x00013800010e7983 */ /* 0x000f280000300800 */
[----:B------:R-:W4:Y:S04]  /*4ad90*/  LDL.LU R15, [R1+0x13c] ;  /* 0x00013c00010f7983 */ /* 0x000f280000300800 */
[----:B------:R-:W0:Y:S04]  /*4ada0*/  LDSM.16.MT88.4 R16, [R2+0x4380] ;  /* 0x004380000210783b */ /* 0x000e280000004200 */
[----:B----4-:R-:W-:Y:S04]  /*4adb0*/  STL.64 [R1+0x5488], R14 ;  /* 0x0054880e01007387 */ /* 0x010fe80000100a00 */
[----:B---3--:R1:W-:Y:S04]  /*4adc0*/  STL.64 [R1+0x5480], R12 ;  /* 0x0054800c01007387 */ /* 0x0083e80000100a00 */
[----:B-1----:R-:W3:Y:S04]  /*4add0*/  LDL.LU R12, [R1+0x140] ;  /* 0x00014000010c7983 */ /* 0x002ee80000300800 */
[----:B------:R-:W3:Y:S04]  /*4ade0*/  LDL.LU R13, [R1+0x144] ;  /* 0x00014400010d7983 */ /* 0x000ee80000300800 */
[----:B------:R-:W3:Y:S04]  /*4adf0*/  LDL.LU R14, [R1+0x148] ;  /* 0x00014800010e7983 */ /* 0x000ee80000300800 */
[----:B------:R-:W3:Y:S04]  /*4ae00*/  LDL.LU R15, [R1+0x14c] ;  /* 0x00014c00010f7983 */ /* 0x000ee80000300800 */
[----:B------:R-:W4:Y:S04]  /*4ae10*/  LDL.LU R20, [R1+0x110] ;  /* 0x0001100001147983 */ /* 0x000f280000300800 */
[----:B------:R-:W4:Y:S04]  /*4ae20*/  LDL.LU R21, [R1+0x114] ;  /* 0x0001140001157983 */ /* 0x000f280000300800 */
[----:B------:R-:W2:Y:S04]  /*4ae30*/  LDL.LU R22, [R1+0x118] ;  /* 0x0001180001167983 */ /* 0x000ea80000300800 */
[----:B------:R-:W2:Y:S01]  /*4ae40*/  LDL.LU R23, [R1+0x11c] ;  /* 0x00011c0001177983 */ /* 0x000ea20000300800 */
[----:B0-----:R-:W-:-:S02]  /*4ae50*/  IMAD.MOV.U32 R3, RZ, RZ, R18 ;  /* 0x000000ffff037224 */ /* 0x001fc400078e0012 */
[----:B------:R-:W-:Y:S01]  /*4ae60*/  IMAD.MOV.U32 R0, RZ, RZ, R19 ;  /* 0x000000ffff007224 */ /* 0x000fe200078e0013 */
[----:B--2---:R-:W-:Y:S04]  /*4ae70*/  STL.64 [R1+0x5468], R22 ;  /* 0x0054681601007387 */ /* 0x004fe80000100a00 */
[----:B----4-:R0:W-:Y:S04]  /*4ae80*/  STL.64 [R1+0x5460], R20 ;  /* 0x0054601401007387 */ /* 0x0101e80000100a00 */
[----:B0-----:R-:W2:Y:S04]  /*4ae90*/  LDL.LU R20, [R1+0x120] ;  /* 0x0001200001147983 */ /* 0x001ea80000300800 */
[----:B------:R-:W2:Y:S04]  /*4aea0*/  LDL.LU R21, [R1+0x124] ;  /* 0x0001240001157983 */ /* 0x000ea80000300800 */
[----:B------:R-:W2:Y:S04]  /*4aeb0*/  LDL.LU R22, [R1+0x128] ;  /* 0x0001280001167983 */ /* 0x000ea80000300800 */
[----:B------:R-:W2:Y:S04]  /*4aec0*/  LDL.LU R23, [R1+0x12c] ;  /* 0x00012c0001177983 */ /* 0x000ea80000300800 */
[----:B------:R-:W4:Y:S04]  /*4aed0*/  LDL.LU R2, [R1+0x54b8] ;  /* 0x0054b80001027983 */ /* 0x000f280000300800 */
[----:B------:R-:W2:Y:S01]  /*4aee0*/  LDL.LU.64 R18, [R1+0x54b0] ;  /* 0x0054b00001127983 */ /* 0x000ea20000300a00 */
[----:B------:R-:W-:-:S02]  /*4aef0*/  IMAD.MOV.U32 R5, RZ, RZ, R16 ;  /* 0x000000ffff057224 */ /* 0x000fc400078e0010 */
[----:B------:R-:W-:Y:S02]  /*4af00*/  IMAD.MOV.U32 R4, RZ, RZ, R17 ;  /* 0x000000ffff047224 */ /* 0x000fe400078e0011 */
[----:B------:R-:W3:Y:S01]  /*4af10*/  LDL.LU.64 R16, [R1+0x54a8] ;  /* 0x0054a80001107983 */ /* 0x000ee20000300a00 */
[----:B--2---:R-:W-:Y:S03]  /*4af20*/  HMMA.16816.F32.BF16 R24, R24, R18, R8 ;  /* 0x000000121818723c */ /* 0x004fe60000041808 */
[----:B------:R-:W2:Y:S11]  /*4af30*/  LDL.LU.64 R10, [R1+0x54a0] ;  /* 0x0054a000010a7983 */ /* 0x000eb60000300a00 */
[----:B------:R-:W-:Y:S09]  /*4af40*/  @!UPT UIADD3 URZ, URZ, URZ, URZ ;  /* 0x0000003f3f3ff290 */ /* 0x000ff2000fffe03f */
[----:B------:R-:W-:Y:S01]  /*4af50*/  STL.64 [R1+0x300], R24 ;  /* 0x0003001801007387 */ /* 0x000fe20000100a00 */
[----:B------:R-:W-:Y:S02]  /*4af60*/  IMAD.MOV.U32 R28, RZ, RZ, R26 ;  /* 0x000000ffff1c7224 */ /* 0x000fe400078e001a */
[----:B------:R-:W-:Y:S02]  /*4af70*/  IMAD.MOV.U32 R29, RZ, RZ, R27 ;  /* 0x000000ffff1d7224 */ /* 0x000fe400078e001b */
[----:B----4-:R-:W0:Y:S04]  /*4af80*/  LDSM.16.MT88.4 R24, [R2+0x4000] ;  /* 0x004000000218783b */ /* 0x010e280000004200 */
[----:B------:R-:W-:Y:S04]  /*4af90*/  STL [R1+0x51cc], R29 ;  /* 0x0051cc1d01007387 */ /* 0x000fe80000100800 */
[----:B------:R-:W-:Y:S01]  /*4afa0*/  STL [R1+0x51c8], R28 ;  /* 0x0051c81c01007387 */ /* 0x000fe20000100800 */
[----:B0-----:R-:W-:-:S03]  /*4afb0*/  IMAD.MOV.U32 R8, RZ, RZ, R26 ;  /* 0x000000ffff087224 */ /* 0x001fc600078e001a */
[----:B------:R0:W-:Y:S01]  /*4afc0*/  STL.64 [R1+0x40], R24 ;  /* 0x0000401801007387 */ /* 0x0001e20000100a00 */
[----:B------:R-:W-:-:S03]  /*4afd0*/  IMAD.MOV.U32 R9, RZ, RZ, R27 ;  /* 0x000000ffff097224 */ /* 0x000fc600078e001b */
[----:B------:R-:W3:Y:S04]  /*4afe0*/  LDL.LU.64 R26, [R1+0x5498] ;  /* 0x00549800011a7983 */ /* 0x000ee80000300a00 */
[----:B0-----:R-:W3:Y:S04]  /*4aff0*/  LDL.LU.64 R24, [R1+0x5490] ;  /* 0x0054900001187983 */ /* 0x001ee80000300a00 */
[----:B------:R-:W-:Y:S04]  /*4b000*/  STL [R1+0x53dc], R9 ;  /* 0x0053dc0901007387 */ /* 0x000fe80000100800 */
[----:B------:R-:W-:Y:S01]  /*4b010*/  STL [R1+0x53d8], R8 ;  /* 0x0053d80801007387 */ /* 0x000fe20000100800 */
[C---:B---3--:R-:W-:Y:S11]  /*4b020*/  HMMA.16816.F32.BF16 R12, R24.reuse, R6, R12 ;  /* 0x00000006180c723c */ /* 0x048ff6000004180c */
        /* <DEDUP_REMOVED lines=12> */
[----:B------:R-:W3:Y:S01]  /*4b0f0*/  LDL.LU.64 R12, [R1+0x5470] ;  /* 0x00547000010c7983 */ /* 0x000ee20000300a00 */
[----:B--2---:R-:W-:Y:S03]  /*4b100*/  HMMA.16816.F32.BF16 R20, R24, R14, R20 ;  /* 0x0000000e1814723c */ /* 0x004fe60000041814 */
[----:B------:R-:W-:Y:S04]  /*4b110*/  STL.64 [R1+0x5438], R14 ;  /* 0x0054380e01007387 */ /* 0x000fe80000100a00 */
[----:B---3--:R0:W-:Y:S11]  /*4b120*/  STL.64 [R1+0x5430], R12 ;  /* 0x0054300c01007387 */ /* 0x0081f60000100a00 */
[----:B------:R-:W-:Y:S05]  /*4b130*/  @!UPT UIADD3 URZ, URZ, URZ, URZ ;  /* 0x0000003f3f3ff290 */ /* 0x000fea000fffe03f */
[----:B------:R-:W-:Y:S04]  /*4b140*/  STL.64 [R1+0x4c0], R20 ;  /* 0x0004c01401007387 */ /* 0x000fe80000100a00 */
[----:B------:R-:W-:Y:S04]  /*4b150*/  STL.64 [R1+0x4c8], R22 ;  /* 0x0004c81601007387 */ /* 0x000fe80000100a00 */
[----:B0-----:R-:W2:Y:S04]  /*4b160*/  LDL.LU R12, [R1+0x240] ;  /* 0x00024000010c7983 */ /* 0x001ea80000300800 */
[----:B------:R-:W2:Y:S04]  /*4b170*/  LDL.LU R13, [R1+0x244] ;  /* 0x00024400010d7983 */ /* 0x000ea80000300800 */
[----:B------:R-:W3:Y:S04]  /*4b180*/  LDL.LU R14, [R1+0x248] ;  /* 0x00024800010e7983 */ /* 0x000ee80000300800 */
[----:B------:R-:W3:Y:S04]  /*4b190*/  LDL.LU R15, [R1+0x24c] ;  /* 0x00024c00010f7983 */ /* 0x000ee80000300800 */
[----:B------:R-:W0:Y:S02]  /*4b1a0*/  LDSM.16.MT88.4 R20, [R2+0x4080] ;  /* 0x004080000214783b */ /* 0x000e240000004200 */
[----:B0-----:R-:W-:-:S02]  /*4b1b0*/  IMAD.MOV.U32 R9, RZ, RZ, R22 ;  /* 0x000000ffff097224 */ /* 0x001fc400078e0016 */
[----:B------:R-:W-:Y:S01]  /*4b1c0*/  IMAD.MOV.U32 R8, RZ, RZ, R23 ;  /* 0x000000ffff087224 */ /* 0x000fe200078e0017 */
[----:B---3--:R-:W-:Y:S04]  /*4b1d0*/  STL.64 [R1+0x5448], R14 ;  /* 0x0054480e01007387 */ /* 0x008fe80000100a00 */
[----:B--2---:R0:W-:Y:S04]  /*4b1e0*/  STL.64 [R1+0x5440], R12 ;  /* 0x0054400c01007387 */ /* 0x0041e80000100a00 */
[----:B0-----:R-:W2:Y:S04]  /*4b1f0*/  LDL.LU R12, [R1+0x250] ;  /* 0x00025000010c7983 */ /* 0x001ea80000300800 */
[----:B------:R-:W2:Y:S04]  /*4b200*/  LDL.LU R13, [R1+0x254] ;  /* 0x00025400010d7983 */ /* 0x000ea80000300800 */
[----:B------:R-:W2:Y:S04]  /*4b210*/  LDL.LU R14, [R1+0x258] ;  /* 0x00025800010e7983 */ /* 0x000ea80000300800 */
[----:B------:R-:W2:Y:S04]  /*4b220*/  LDL.LU R15, [R1+0x25c] ;  /* 0x00025c00010f7983 */ /* 0x000ea80000300800 */
[----:B------:R0:W-:Y:S04]  /*4b230*/  STL.64 [R1+0x30], R20 ;  /* 0x0000301401007387 */ /* 0x0001e80000100a00 */
[----:B------:R-:W3:Y:S04]  /*4b240*/  LDL.LU.64 R22, [R1+0x5468] ;  /* 0x0054680001167983 */ /* 0x000ee80000300a00 */
[----:B0-----:R-:W3:Y:S04]  /*4b250*/  LDL.LU.64 R20, [R1+0x5460] ;  /* 0x0054600001147983 */ /* 0x001ee80000300a00 */
[----:B------:R-:W-:Y:S04]  /*4b260*/  STL.64 [R1+0x5428], R18 ;  /* 0x0054281201007387 */ /* 0x000fe80000100a00 */
[----:B------:R0:W-:Y:S01]  /*4b270*/  STL.64 [R1+0x5420], R16 ;  /* 0x0054201001007387 */ /* 0x0001e20000100a00 */
[----:B---3--:R-:W-:Y:S11]  /*4b280*/  HMMA.16816.F32.BF16 R20, R24, R18, R20 ;  /* 0x000000121814723c */ /* 0x008ff60000041814 */
[----:B------:R-:W-:Y:S11]  /*4b290*/  @!UPT UIADD3 URZ, URZ, URZ, URZ ;  /* 0x0000003f3f3ff290 */ /* 0x000ff6000fffe03f */
[----:B------:R-:W-:Y:S01]  /*4b2a0*/  @!UPT UIADD3 URZ, URZ, URZ, URZ ;  /* 0x0000003f3f3ff290 */ /* 0x000fe2000fffe03f */
[----:B------:R-:W-:Y:S04]  /*4b2b0*/  STL.64 [R1+0x2f0], R20 ;  /* 0x0002f01401007387 */ /* 0x000fe80000100a00 */
[----:B------:R-:W-:Y:S04]  /*4b2c0*/  STL.64 [R1+0x2f8], R22 ;  /* 0x0002f81601007387 */ /* 0x000fe80000100a00 */
[----:B------:R-:W1:Y:S01]  /*4b2d0*/  LDSM.16.MT88.4 R20, [R2+0x4100] ;  /* 0x004100000214783b */ /* 0x000e620000004200 */
[----:B------:R-:W-:Y:S02]  /*4b2e0*/  IMAD.MOV.U32 R26, RZ, RZ, R3 ;  /* 0x000000ffff1a7224 */ /* 0x000fe400078e0003 */
[----:B------:R-:W-:Y:S01]  /*4b2f0*/  IMAD.MOV.U32 R27, RZ, RZ, R0 ;  /* 0x000000ffff1b7224 */ /* 0x000fe200078e0000 */
[----:B0-----:R-:W3:Y:S01]  /*4b300*/  LDL.LU R16, [R1+0x230] ;  /* 0x0002300001107983 */ /* 0x001ee20000300800 */
[----:B------:R-:W-:-:S02]  /*4b310*/  IMAD.MOV.U32 R24, RZ, RZ, R5 ;  /* 0x000000ffff187224 */ /* 0x000fc400078e0005 */
[----:B------:R-:W-:Y:S01]  /*4b320*/  IMAD.MOV.U32 R25, RZ, RZ, R4 ;  /* 0x000000ffff197224 */ /* 0x000fe200078e0004 */
[----:B------:R-:W3:Y:S04]  /*4b330*/  LDL.LU R17, [R1+0x234] ;  /* 0x0002340001117983 */ /* 0x000ee80000300800 */
[----:B------:R-:W3:Y:S04]  /*4b340*/  LDL.LU R18, [R1+0x238] ;  /* 0x0002380001127983 */ /* 0x000ee80000300800 */
[----:B------:R-:W3:Y:S04]  /*4b350*/  LDL.LU R19, [R1+0x23c] ;  /* 0x00023c0001137983 */ /* 0x000ee80000300800 */
[----:B------:R-:W-:Y:S04]  /*4b360*/  STL.64 [R1+0x5418], R26 ;  /* 0x0054181a01007387 */ /* 0x000fe80000100a00 */
[----:B------:R0:W-:Y:S04]  /*4b370*/  STL.64 [R1+0x5410], R24 ;  /* 0x0054101801007387 */ /* 0x0001e80000100a00 */
[----:B0-----:R-:W4:Y:S04]  /*4b380*/  LDL.LU R24, [R1+0x100] ;  /* 0x0001000001187983 */ /* 0x001f280000300800 */
[----:B------:R-:W4:Y:S01]  /*4b390*/  LDL.LU R25, [R1+0x104] ;  /* 0x0001040001197983 */ /* 0x000f220000300800 */
[----:B-1----:R-:W-:-:S02]  /*4b3a0*/  IMAD.MOV.U32 R3, RZ, RZ, R22 ;  /* 0x000000ffff037224 */ /* 0x002fc400078e0016 */
[----:B------:R-:W-:Y:S01]  /*4b3b0*/  IMAD.MOV.U32 R0, RZ, RZ, R23 ;  /* 0x000000ffff007224 */ /* 0x000fe200078e0017 */
[----:B------:R-:W4:Y:S01]  /*4b3c0*/  LDL.LU R26, [R1+0x108] ;  /* 0x00010800011a7983 */ /* 0x000f220000300800 */
[----:B------:R-:W-:Y:S02]  /*4b3d0*/  IMAD.MOV.U32 R5, RZ, RZ, R20 ;  /* 0x000000ffff057224 */ /* 0x000fe400078e0014 */
[----:B------:R-:W-:Y:S01]  /*4b3e0*/  IMAD.MOV.U32 R4, RZ, RZ, R21 ;  /* 0x000000ffff047224 */ /* 0x000fe200078e0015 */
[----:B------:R-:W4:Y:S04]  /*4b3f0*/  LDL.LU R27, [R1+0x10c] ;  /* 0x00010c00011b7983 */ /* 0x000f280000300800 */
[----:B------:R-:W2:Y:S04]  /*4b400*/  LDL.LU.64 R22, [R1+0x5458] ;  /* 0x0054580001167983 */ /* 0x000ea80000300a00 */
[----:B------:R-:W2:Y:S04]  /*4b410*/  LDL.LU.64 R20, [R1+0x5450] ;  /* 0x0054500001147983 */ /* 0x000ea80000300a00 */
        /* <DEDUP_REMOVED lines=14> */
[----:B0-----:R-:W3:Y:S04]  /*4b500*/  LDL.LU.64 R14, [R1+0x5438] ;  /* 0x00543800010e7983 */ /* 0x001ee80000300a00 */
[----:B------:R-:W2:Y:S04]  /*4b510*/  LDL.LU.64 R12, [R1+0x5430] ;  /* 0x00543000010c7983 */ /* 0x000ea80000300a00 */
[----:B------:R-:W-:Y:S04]  /*4b520*/  STL.64 [R1+0x5408], R10 ;  /* 0x0054080a01007387 */ /* 0x000fe80000100a00 */
[----:B------:R0:W-:Y:S04]  /*4b530*/  STL.64 [R1+0x5400], R8 ;  /* 0x0054000801007387 */ /* 0x0001e80000100a00 */
[----:B0-----:R-:W2:Y:S04]  /*4b540*/  LDL.LU R8, [R1+0x220] ;  /* 0x0002200001087983 */ /* 0x001ea80000300800 */
[----:B------:R-:W2:Y:S04]  /*4b550*/  LDL.LU R9, [R1+0x224] ;  /* 0x0002240001097983 */ /* 0x000ea80000300800 */
[----:B------:R-:W2:Y:S04]  /*4b560*/  LDL.LU R10, [R1+0x228] ;  /* 0x00022800010a7983 */ /* 0x000ea80000300800 */
[----:B------:R-:W2:Y:S01]  /*4b570*/  LDL.LU R11, [R1+0x22c] ;  /* 0x00022c00010b7983 */ /* 0x000ea20000300800 */
[C---:B---3--:R-:W-:Y:S11]  /*4b580*/  HMMA.16816.F32.BF16 R16, R20.reuse, R14, R16 ;  /* 0x0000000e1410723c */ /* 0x048ff60000041810 */
[----:B------:R-:W-:Y:S11]  /*4b590*/  @!UPT UIADD3 URZ, URZ, URZ, URZ ;  /* 0x0000003f3f3ff290 */ /* 0x000ff6000fffe03f */
[----:B------:R-:W-:Y:S01]  /*4b5a0*/  @!UPT UIADD3 URZ, URZ, URZ, URZ ;  /* 0x0000003f3f3ff290 */ /* 0x000fe2000fffe03f */
[----:B------:R-:W-:Y:S04]  /*4b5b0*/  STL.64 [R1+0x490], R16 ;  /* 0x0004901001007387 */ /* 0x000fe80000100a00 */
[----:B------:R0:W-:Y:S04]  /*4b5c0*/  STL.64 [R1+0x498], R18 ;  /* 0x0004981201007387 */ /* 0x0001e80000100a00 */
[----:B0-----:R-:W4:Y:S04]  /*4b5d0*/  LDL.LU.64 R18, [R1+0x5428] ;  /* 0x0054280001127983 */ /* 0x001f280000300a00 */
[----:B------:R-:W3:Y:S04]  /*4b5e0*/  LDL.LU.64 R16, [R1+0x5420] ;  /* 0x0054200001107983 */ /* 0x000ee80000300a00 */
[----:B------:R-:W-:Y:S04]  /*4b5f0*/  STL.64 [R1+0x53f8], R14 ;  /* 0x0053f80e01007387 */ /* 0x000fe80000100a00 */
[----:B--2---:R0:W-:Y:S04]  /*4b600*/  STL.64 [R1+0x53f0], R12 ;  /* 0x0053f00c01007387 */ /* 0x0041e80000100a00 */
[----:B0-----:R-:W2:Y:S04]  /*4b610*/  LDL.LU R12, [R1+0x210] ;  /* 0x00021000010c7983 */ /* 0x001ea80000300800 */
[----:B------:R-:W2:Y:S04]  /*4b620*/  LDL.LU R13, [R1+0x214] ;  /* 0x00021400010d7983 */ /* 0x000ea80000300800 */
[----:B------:R-:W2:Y:S04]  /*4b630*/  LDL.LU R14, [R1+0x218] ;  /* 0x00021800010e7983 */ /* 0x000ea80000300800 */
[----:B------:R-:W2:Y:S01]  /*4b640*/  LDL.LU R15, [R1+0x21c] ;  /* 0x00021c00010f7983 */ /* 0x000ea20000300800 */
[----:B----4-:R-:W-:Y:S03]  /*4b650*/  HMMA.16816.F32.BF16 R20, R20, R18, R24 ;  /* 0x000000121414723c */ /* 0x010fe60000041818 */
[----:B------:R-:W0:Y:S04]  /*4b660*/  LDSM.16.MT88.4 R24, [R2+0x4180] ;  /* 0x004180000218783b */ /* 0x000e280000004200 */
[----:B------:R-:W-:Y:S04]  /*4b670*/  STL.64 [R1+0x53e8], R18 ;  /* 0x0053e81201007387 */ /* 0x000fe80000100a00 */
[----:B---3--:R1:W-:Y:S11]  /*4b680*/  STL.64 [R1+0x53e0], R16 ;  /* 0x0053e01001007387 */ /* 0x0083f60000100a00 */
[----:B------:R-:W-:Y:S01]  /*4b690*/  @!UPT UIADD3 URZ, URZ, URZ, URZ ;  /* 0x0000003f3f3ff290 */ /* 0x000fe2000fffe03f */
[----:B------:R3:W-:Y:S04]  /*4b6a0*/  STL.64 [R1+0x430], R20 ;  /* 0x0004301401007387 */ /* 0x0007e80000100a00 */
[----:B------:R4:W-:Y:S04]  /*4b6b0*/  STL.64 [R1+0x438], R22 ;  /* 0x0004381601007387 */ /* 0x0009e80000100a00 */
[----:B-1----:R-:W2:Y:S04]  /*4b6c0*/  LDL.LU R16, [R1+0x200] ;  /* 0x0002000001107983 */ /* 0x002ea80000300800 */
[----:B------:R-:W2:Y:S04]  /*4b6d0*/  LDL.LU R17, [R1+0x204] ;  /* 0x0002040001117983 */ /* 0x000ea80000300800 */
[----:B------:R-:W2:Y:S04]  /*4b6e0*/  LDL.LU R18, [R1+0x208] ;  /* 0x0002080001127983 */ /* 0x000ea80000300800 */
[----:B------:R-:W2:Y:S01]  /*4b6f0*/  LDL.LU R19, [R1+0x20c] ;  /* 0x00020c0001137983 */ /* 0x000ea20000300800 */
[----:B0-----:R-:W-:-:S03]  /*4b700*/  IMAD.MOV.U32 R29, RZ, RZ, R26 ;  /* 0x000000ffff1d7224 */ /* 0x001fc600078e001a */
[----:B---3--:R-:W3:Y:S01]  /*4b710*/  LDL.LU R20, [R1+0x2e0] ;  /* 0x0002e00001147983 */ /* 0x008ee20000300800 */
[----:B------:R-:W-:-:S03]  /*4b720*/  IMAD.MOV.U32 R28, RZ, RZ, R27 ;  /* 0x000000ffff1c7224 */ /* 0x000fc600078e001b */
[----:B------:R-:W3:Y:S01]  /*4b730*/  LDL.LU R21, [R1+0x2e4] ;  /* 0x0002e40001157983 */ /* 0x000ee20000300800 */
[----:B------:R-:W-:-:S03]  /*4b740*/  IMAD.MOV.U32 R4, RZ, RZ, R24 ;  /* 0x000000ffff047224 */ /* 0x000fc600078e0018 */
[----:B----4-:R-:W3:Y:S01]  /*4b750*/  LDL.LU R22, [R1+0x2e8] ;  /* 0x0002e80001167983 */ /* 0x010ee20000300800 */
[----:B------:R-:W-:-:S03]  /*4b760*/  IMAD.MOV.U32 R5, RZ, RZ, R25 ;  /* 0x000000ffff057224 */ /* 0x000fc600078e0019 */
[----:B------:R-:W3:Y:S04]  /*4b770*/  LDL.LU R23, [R1+0x2ec] ;  /* 0x0002ec0001177983 */ /* 0x000ee80000300800 */
[----:B------:R-:W4:Y:S04]  /*4b780*/  LDL.LU.64 R26, [R1+0x5418] ;  /* 0x00541800011a7983 */ /* 0x000f280000300a00 */
[----:B------:R-:W4:Y:S02]  /*4b790*/  LDL.LU.64 R24, [R1+0x5410] ;  /* 0x0054100001187983 */ /* 0x000f240000300a00 */
[C---:B----4-:R-:W-:Y:S11]  /*4b7a0*/  HMMA.16816.F32.BF16 R8, R24.reuse, R6, R8 ;  /* 0x000000061808723c */ /* 0x050ff60000041808 */
[----:B------:R-:W-:Y:S11]  /*4b7b0*/  @!UPT UIADD3 URZ, URZ, URZ, URZ ;  /* 0x0000003f3f3ff290 */ /* 0x000ff6000fffe03f */
[----:B------:R-:W-:Y:S01]  /*4b7c0*/  @!UPT UIADD3 URZ, URZ, URZ, URZ ;  /* 0x0000003f3f3ff290 */ /* 0x000fe2000fffe03f */
[----:B------:R-:W-:Y:S04]  /*4b7d0*/  STL.64 [R1+0x480], R8 ;  /* 0x0004800801007387 */ /* 0x000fe80000100a00 */
[----:B------:R0:W-:Y:S04]  /*4b7e0*/  STL.64 [R1+0x488], R10 ;  /* 0x0004880a01007387 */ /* 0x0001e80000100a00 */
[----:B0-----:R-:W2:Y:S04]  /*4b7f0*/  LDL.LU.64 R10, [R1+0x5408] ;  /* 0x00540800010a7983 */ /* 0x001ea80000300a00 */
[----:B------:R-:W4:Y:S01]  /*4b800*/  LDL.LU.64 R8, [R1+0x5400] ;  /* 0x0054000001087983 */ /* 0x000f220000300a00 */
[C---:B--2---:R-:W-:Y:S11]  /*4b810*/  HMMA.16816.F32.BF16 R12, R24.reuse, R10, R12 ;  /* 0x0000000a180c723c */ /* 0x044ff6000004180c */
[----:B------:R-:W-:Y:S11]  /*4b820*/  @!UPT UIADD3 URZ, URZ, URZ, URZ ;  /* 0x0000003f3f3ff290 */ /* 0x000ff6000fffe03f */
[----:B------:R-:W-:Y:S01]  /*4b830*/  @!UPT UIADD3 URZ, URZ, URZ, URZ ;  /* 0x0000003f3f3ff290 */ /* 0x000fe2000fffe03f */
[----:B------:R-:W-:Y:S04]  /*4b840*/  STL.64 [R1+0x470], R12 ;  /* 0x0004700c01007387 */ /* 0x000fe80000100a00 */
[----:B------:R0:W-:Y:S04]  /*4b850*/  STL.64 [R1+0x478], R14 ;  /* 0x0004780e01007387 */ /* 0x0001e80000100a00 */
[----:B0-----:R-:W2:Y:S04]  /*4b860*/  LDL.LU.64 R14, [R1+0x53f8] ;  /* 0x0053f800010e7983 */ /* 0x001ea80000300a00 */
[----:B------:R-:W3:Y:S01]  /*4b870*/  LDL.LU.64 R12, [R1+0x53f0] ;  /* 0x0053f000010c7983 */ /* 0x000ee20000300a00 */
        /* <DEDUP_REMOVED lines=8> */
[----:B---3--:R0:W-:Y:S04]  /*4b900*/  STL.64 [R1+0x53c0], R12 ;  /* 0x0053c00c01007387 */ /* 0x0081e80000100a00 */
[----:B0-----:R-:W2:Y:S04]  /*4b910*/  LDL.LU R12, [R1+0xf0] ;  /* 0x0000f000010c7983 */ /* 0x001ea80000300800 */
[----:B------:R-:W2:Y:S04]  /*4b920*/  LDL.LU R13, [R1+0xf4] ;  /* 0x0000f400010d7983 */ /* 0x000ea80000300800 */
[----:B------:R-:W2:Y:S04]  /*4b930*/  LDL.LU R14, [R1+0xf8] ;  /* 0x0000f800010e7983 */ /* 0x000ea80000300800 */
[----:B------:R-:W2:Y:S02]  /*4b940*/  LDL.LU R15, [R1+0xfc] ;  /* 0x0000fc00010f7983 */ /* 0x000ea40000300800 */
[----:B--2---:R-:W-:Y:S02]  /*4b950*/  HMMA.16816.F32.BF16 R12, R24, R18, R12 ;  /* 0x00000012180c723c */ /* 0x004fe4000004180c */
[----:B------:R-:W0:Y:S04]  /*4b960*/  LDSM.16.MT88.4 R24, [R2+0x4200] ;  /* 0x004200000218783b */ /* 0x000e280000004200 */
[----:B------:R-:W-:Y:S04]  /*4b970*/  STL.64 [R1+0x53b8], R18 ;  /* 0x0053b81201007387 */ /* 0x000fe80000100a00 */
[----:B------:R-:W-:Y:S11]  /*4b980*/  STL.64 [R1+0x53b0], R16 ;  /* 0x0053b01001007387 */ /* 0x000ff60000100a00 */
[----:B------:R-:W-:Y:S02]  /*4b990*/  @!UPT UIADD3 URZ, URZ, URZ, URZ ;  /* 0x0000003f3f3ff290 */ /* 0x000fe4000fffe03f */
[----:B------:R-:W-:Y:S04]  /*4b9a0*/  STL.64 [R1+0x420], R12 ;  /* 0x0004200c01007387 */ /* 0x000fe80000100a00 */
[----:B------:R-:W-:Y:S04]  /*4b9b0*/  STL.64 [R1+0x428], R14 ;  /* 0x0004280e01007387 */ /* 0x000fe80000100a00 */
[----:B0-----:R-:W-:Y:S04]  /*4b9c0*/  STL.64 [R1+0x52d0], R26 ;  /* 0x0052d01a01007387 */ /* 0x001fe80000100a00 */
[----:B------:R0:W-:Y:S04]  /*4b9d0*/  STL.64 [R1+0x52c8], R24 ;  /* 0x0052c81801007387 */ /* 0x0001e80000100a00 */
[----:B0-----:R-:W2:Y:S04]  /*4b9e0*/  LDL.LU R24, [R1+0x30] ;  /* 0x0000300001187983 */ /* 0x001ea80000300800 */
[----:B------:R-:W2:Y:S01]  /*4b9f0*/  LDL.LU R25, [R1+0x34] ;  /* 0x0000340001197983 */ /* 0x000ea20000300800 */
[----:B----4-:R-:W-:-:S02]  /*4ba00*/  IMAD.MOV.U32 R26, RZ, RZ, R9 ;  /* 0x000000ffff1a7224 */ /* 0x010fc400078e0009 */
[----:B------:R-:W-:Y:S01]  /*4ba10*/  IMAD.MOV.U32 R27, RZ, RZ, R8 ;  /* 0x000000ffff1b7224 */ /* 0x000fe200078e0008 */
[----:B------:R-:W3:Y:S04]  /*4ba20*/  LDL.LU R9, [R1+0x53dc] ;  /* 0x0053dc0001097983 */ /* 0x000ee80000300800 */
[----:B------:R-:W4:Y:S04]  /*4ba30*/  LDL.LU R8, [R1+0x53d8] ;  /* 0x0053d80001087983 */ /* 0x000f280000300800 */
[----:B------:R-:W3:Y:S04]  /*4ba40*/  LDL.LU R16, [R1+0x330] ;  /* 0x0003300001107983 */ /* 0x000ee80000300800 */
[----:B------:R-:W3:Y:S04]  /*4ba50*/  LDL.LU R17, [R1+0x334] ;  /* 0x0003340001117983 */ /* 0x000ee80000300800 */
[----:B------:R-:W3:Y:S04]  /*4ba60*/  LDL.LU R18, [R1+0x338] ;  /* 0x0003380001127983 */ /* 0x000ee80000300800 */
[----:B------:R-:W3:Y:S04]  /*4ba70*/  LDL.LU R19, [R1+0x33c] ;  /* 0x00033c0001137983 */ /* 0x000ee80000300800 */
[----:B------:R-:W3:Y:S04]  /*4ba80*/  LDL.LU R12, [R1+0x340] ;  /* 0x00034000010c7983 */ /* 0x000ee80000300800 */
[----:B------:R-:W3:Y:S04]  /*4ba90*/  LDL.LU R13, [R1+0x344] ;  /* 0x00034400010d7983 */ /* 0x000ee80000300800 */
[----:B------:R-:W3:Y:S04]  /*4baa0*/  LDL.LU R14, [R1+0x348] ;  /* 0x00034800010e7983 */ /* 0x000ee80000300800 */
[----:B------:R-:W3:Y:S04]  /*4bab0*/  LDL.LU R15, [R1+0x34c] ;  /* 0x00034c00010f7983 */ /* 0x000ee80000300800 */
[----:B------:R-:W-:Y:S04]  /*4bac0*/  STL.64 [R1+0x5398], R26 ;  /* 0x0053981a01007387 */ /* 0x000fe80000100a00 */
[----:B--2---:R0:W-:Y:S04]  /*4bad0*/  STL.64 [R1+0x5390], R24 ;  /* 0x0053901801007387 */ /* 0x0041e80000100a00 */
[----:B0-----:R-:W2:Y:S04]  /*4bae0*/  LDL.LU R24, [R1+0x40] ;  /* 0x0000400001187983 */ /* 0x001ea80000300800 */
[----:B------:R-:W2:Y:S01]  /*4baf0*/  LDL.LU R25, [R1+0x44] ;  /* 0x0000440001197983 */ /* 0x000ea20000300800 */
[----:B----4-:R-:W-:-:S02]  /*4bb00*/  IMAD.MOV.U32 R26, RZ, RZ, R8 ;  /* 0x000000ffff1a7224 */ /* 0x010fc400078e0008 */
[----:B---3--:R-:W-:Y:S01]  /*4bb10*/  IMAD.MOV.U32 R27, RZ, RZ, R9 ;  /* 0x000000ffff1b7224 */ /* 0x008fe200078e0009 */
[----:B------:R-:W3:Y:S04]  /*4bb20*/  LDL.LU R8, [R1+0x53d4] ;  /* 0x0053d40001087983 */ /* 0x000ee80000300800 */
[----:B------:R-:W3:Y:S04]  /*4bb30*/  LDL.LU R9, [R1+0x53d0] ;  /* 0x0053d00001097983 */ /* 0x000ee80000300800 */
[----:B------:R-:W-:Y:S04]  /*4bb40*/  STL.64 [R1+0x53a8], R6 ;  /* 0x0053a80601007387 */ /* 0x000fe80000100a00 */
[----:B------:R0:W-:Y:S01]  /*4bb50*/  STL.64 [R1+0x53a0], R4 ;  /* 0x0053a00401007387 */ /* 0x0001e20000100a00 */
[C---:B--2---:R-:W-:Y:S11]  /*4bb60*/  HMMA.16816.F32.BF16 R20, R24.reuse, R6, R20 ;  /* 0x000000061814723c */ /* 0x044ff60000041814 */
[----:B------:R-:W-:Y:S11]  /*4bb70*/  @!UPT UIADD3 URZ, URZ, URZ, URZ ;  /* 0x0000003f3f3ff290 */ /* 0x000ff6000fffe03f */
[----:B------:R-:W-:Y:S01]  /*4bb80*/  @!UPT UIADD3 URZ, URZ, URZ, URZ ;  /* 0x0000003f3f3ff290 */ /* 0x000fe2000fffe03f */
        /* <DEDUP_REMOVED lines=10> */
[----:B------:R-:W4:Y:S04]  /*4bc30*/  LDL.LU R21, [R1+0x1b4] ;  /* 0x0001b40001157983 */ /* 0x000f280000300800 */
[----:B------:R-:W2:Y:S04]  /*4bc40*/  LDL.LU R22, [R1+0x1b8] ;  /* 0x0001b80001167983 */ /* 0x000ea80000300800 */
[----:B------:R-:W2:Y:S01]  /*4bc50*/  LDL.LU R23, [R1+0x1bc] ;  /* 0x0001bc0001177983 */ /* 0x000ea20000300800 */
[C---:B------:R-:W-:Y:S03]  /*4bc60*/  HMMA.16816.F32.BF16 R12, R24.reuse, R10, R12 ;  /* 0x0000000a180c723c */ /* 0x040fe6000004180c */
[----:B--2---:R-:W-:Y:S04]  /*4bc70*/  STL.64 [R1+0x5378], R22 ;  /* 0x0053781601007387 */ /* 0x004fe80000100a00 */
[----:B----4-:R0:W-:Y:S04]  /*4bc80*/  STL.64 [R1+0x5370], R20 ;  /* 0x0053701401007387 */ /* 0x0101e80000100a00 */
[----:B0-----:R-:W2:Y:S04]  /*4bc90*/  LDL.LU R20, [R1+0x2b0] ;  /* 0x0002b00001147983 */ /* 0x001ea80000300800 */
[----:B------:R-:W2:Y:S04]  /*4bca0*/  LDL.LU R21, [R1+0x2b4] ;  /* 0x0002b40001157983 */ /* 0x000ea80000300800 */
[----:B------:R-:W4:Y:S04]  /*4bcb0*/  LDL.LU R22, [R1+0x2b8] ;  /* 0x0002b80001167983 */ /* 0x000f280000300800 */
[----:B------:R-:W4:Y:S04]  /*4bcc0*/  LDL.LU R23, [R1+0x2bc] ;  /* 0x0002bc0001177983 */ /* 0x000f280000300800 */
[----:B----4-:R-:W-:Y:S04]  /*4bcd0*/  STL.64 [R1+0x5388], R22 ;  /* 0x0053881601007387 */ /* 0x010fe80000100a00 */
[----:B--2---:R0:W-:Y:S04]  /*4bce0*/  STL.64 [R1+0x5380], R20 ;  /* 0x0053801401007387 */ /* 0x0041e80000100a00 */
[----:B0-----:R-:W2:Y:S04]  /*4bcf0*/  LDL.LU R20, [R1+0x2c0] ;  /* 0x0002c00001147983 */ /* 0x001ea80000300800 */
[----:B------:R-:W2:Y:S04]  /*4bd00*/  LDL.LU R21, [R1+0x2c4] ;  /* 0x0002c40001157983 */ /* 0x000ea80000300800 */
[----:B------:R-:W2:Y:S04]  /*4bd10*/  LDL.LU R22, [R1+0x2c8] ;  /* 0x0002c80001167983 */ /* 0x000ea80000300800 */
[----:B------:R-:W2:Y:S04]  /*4bd20*/  LDL.LU R23, [R1+0x2cc] ;  /* 0x0002cc0001177983 */ /* 0x000ea80000300800 */
[----:B------:R-:W-:Y:S04]  /*4bd30*/  STL.64 [R1+0x650], R12 ;  /* 0x0006500c01007387 */ /* 0x000fe80000100a00 */
[----:B------:R0:W-:Y:S04]  /*4bd40*/  STL.64 [R1+0x658], R14 ;  /* 0x0006580e01007387 */ /* 0x0001e80000100a00 */
[----:B0-----:R-:W4:Y:S04]  /*4bd50*/  LDL.LU.64 R14, [R1+0x53c8] ;  /* 0x0053c800010e7983 */ /* 0x001f280000300a00 */
[----:B------:R-:W2:Y:S01]  /*4bd60*/  LDL.LU.64 R12, [R1+0x53c0] ;  /* 0x0053c000010c7983 */ /* 0x000ea20000300a00 */
[C---:B----4-:R-:W-:Y:S11]  /*4bd70*/  HMMA.16816.F32.BF16 R16, R24.reuse, R14, R16 ;  /* 0x0000000e1810723c */ /* 0x050ff60000041810 */
[----:B------:R-:W-:Y:S11]  /*4bd80*/  @!UPT UIADD3 URZ, URZ, URZ, URZ ;  /* 0x0000003f3f3ff290 */ /* 0x000ff6000fffe03f */
[----:B------:R-:W-:Y:S01]  /*4bd90*/  @!UPT UIADD3 URZ, URZ, URZ, URZ ;  /* 0x0000003f3f3ff290 */ /* 0x000fe2000fffe03f */
[----:B------:R-:W-:Y:S04]  /*4bda0*/  STL.64 [R1+0x640], R16 ;  /* 0x0006401001007387 */ /* 0x000fe80000100a00 */
[----:B------:R0:W-:Y:S04]  /*4bdb0*/  STL.64 [R1+0x648], R18 ;  /* 0x0006481201007387 */ /* 0x0001e80000100a00 */
[----:B0-----:R-:W4:Y:S04]  /*4bdc0*/  LDL.LU.64 R18, [R1+0x53b8] ;  /* 0x0053b80001127983 */ /* 0x001f280000300a00 */
[----:B------:R-:W2:Y:S01]  /*4bdd0*/  LDL.LU.64 R16, [R1+0x53b0] ;  /* 0x0053b00001107983 */ /* 0x000ea20000300a00 */
[----:B----4-:R-:W-:Y:S03]  /*4bde0*/  HMMA.16816.F32.BF16 R24, R24, R18, R4 ;  /* 0x000000121818723c */ /* 0x010fe60000041804 */
[----:B------:R-:W2:Y:S04]  /*4bdf0*/  LDL.LU.64 R6, [R1+0x53a8] ;  /* 0x0053a80001067983 */ /* 0x000ea80000300a00 */
[----:B------:R-:W4:Y:S11]  /*4be00*/  LDL.LU.64 R4, [R1+0x53a0] ;  /* 0x0053a00001047983 */ /* 0x000f360000300a00 */
[----:B------:R-:W-:Y:S05]  /*4be10*/  @!UPT UIADD3 URZ, URZ, URZ, URZ ;  /* 0x0000003f3f3ff290 */ /* 0x000fea000fffe03f */
        /* <DEDUP_REMOVED lines=20> */
[----:B0-----:R-:W3:Y:S04]  /*4bf60*/  LDL.LU R8, [R1+0x2a0] ;  /* 0x0002a00001087983 */ /* 0x001ee80000300800 */
[----:B------:R-:W3:Y:S04]  /*4bf70*/  LDL.LU R9, [R1+0x2a4] ;  /* 0x0002a40001097983 */ /* 0x000ee80000300800 */
[----:B------:R-:W3:Y:S04]  /*4bf80*/  LDL.LU R10, [R1+0x2a8] ;  /* 0x0002a800010a7983 */ /* 0x000ee80000300800 */
[----:B------:R-:W3:Y:S04]  /*4bf90*/  LDL.LU R11, [R1+0x2ac] ;  /* 0x0002ac00010b7983 */ /* 0x000ee80000300800 */
[----:B------:R-:W-:Y:S04]  /*4bfa0*/  STL.64 [R1+0x5350], R14 ;  /* 0x0053500e01007387 */ /* 0x000fe80000100a00 */
[----:B------:R-:W-:Y:S01]  /*4bfb0*/  STL.64 [R1+0x5348], R12 ;  /* 0x0053480c01007387 */ /* 0x000fe20000100a00 */
[C---:B---3--:R-:W-:Y:S11]  /*4bfc0*/  HMMA.16816.F32.BF16 R8, R24.reuse, R14, R8 ;  /* 0x0000000e1808723c */ /* 0x048ff60000041808 */
[----:B------:R-:W-:Y:S11]  /*4bfd0*/  @!UPT UIADD3 URZ, URZ, URZ, URZ ;  /* 0x0000003f3f3ff290 */ /* 0x000ff6000fffe03f */
[----:B------:R-:W-:Y:S01]  /*4bfe0*/  @!UPT UIADD3 URZ, URZ, URZ, URZ ;  /* 0x0000003f3f3ff290 */ /* 0x000fe2000fffe03f */
[----:B------:R-:W-:Y:S04]  /*4bff0*/  STL.64 [R1+0x620], R8 ;  /* 0x0006200801007387 */ /* 0x000fe80000100a00 */
[----:B------:R2:W-:Y:S02]  /*4c000*/  STL.64 [R1+0x628], R10 ;  /* 0x0006280a01007387 */ /* 0x0005e40000100a00 */
[----:B--2---:R-:W-:Y:S02]  /*4c010*/  HMMA.16816.F32.BF16 R8, R24, R18, R20 ;  /* 0x000000121808723c */ /* 0x004fe40000041814 */
[----:B------:R-:W-:Y:S04]  /*4c020*/  STL.64 [R1+0x5340], R18 ;  /* 0x0053401201007387 */ /* 0x000fe80000100a00 */
[----:B------:R-:W-:Y:S01]  /*4c030*/  STL.64 [R1+0x5338], R16 ;  /* 0x0053381001007387 */ /* 0x000fe20000100a00 */
[----:B------:R-:W-:-:S02]  /*4c040*/  IMAD.MOV.U32 R26, RZ, RZ, R29 ;  /* 0x000000ffff1a7224 */ /* 0x000fc400078e001d */
[----:B------:R-:W-:Y:S02]  /*4c050*/  IMAD.MOV.U32 R27, RZ, RZ, R28 ;  /* 0x000000ffff1b7224 */ /* 0x000fe400078e001c */
[----:B----4-:R-:W-:Y:S02]  /*4c060*/  IMAD.MOV.U32 R24, RZ, RZ, R4 ;  /* 0x000000ffff187224 */ /* 0x010fe400078e0004 */
[----:B------:R-:W-:-:S10]  /*4c070*/  IMAD.MOV.U32 R25, RZ, RZ, R5 ;  /* 0x000000ffff197224 */ /* 0x000fd400078e0005 */
[----:B------:R-:W-:Y:S04]  /*4c080*/  STL.64 [R1+0x5c0], R8 ;  /* 0x0005c00801007387 */ /* 0x000fe80000100a00 */
[----:B------:R-:W-:Y:S04]  /*4c090*/  STL.64 [R1+0x5c8], R10 ;  /* 0x0005c80a01007387 */ /* 0x000fe80000100a00 */
[----:B------:R-:W2:Y:S04]  /*4c0a0*/  LDL.LU R4, [R1+0x536c] ;  /* 0x00536c0001047983 */ /* 0x000ea80000300800 */
[----:B------:R-:W3:Y:S04]  /*4c0b0*/  LDL.LU R5, [R1+0x5368] ;  /* 0x0053680001057983 */ /* 0x000ee80000300800 */
[----:B------:R-:W-:Y:S04]  /*4c0c0*/  STL.64 [R1+0x5320], R26 ;  /* 0x0053201a01007387 */ /* 0x000fe80000100a00 */
[----:B------:R-:W-:Y:S04]  /*4c0d0*/  STL.64 [R1+0x5318], R24 ;  /* 0x0053181801007387 */ /* 0x000fe80000100a00 */
[----:B------:R-:W4:Y:S04]  /*4c0e0*/  LDL.LU R20, [R1+0x360] ;  /* 0x0003600001147983 */ /* 0x000f280000300800 */
[----:B------:R-:W4:Y:S04]  /*4c0f0*/  LDL.LU R21, [R1+0x364] ;  /* 0x0003640001157983 */ /* 0x000f280000300800 */
[----:B------:R-:W2:Y:S04]  /*4c100*/  LDL.LU R22, [R1+0x368] ;  /* 0x0003680001167983 */ /* 0x000ea80000300800 */
[----:B------:R-:W2:Y:S04]  /*4c110*/  LDL.LU R23, [R1+0x36c] ;  /* 0x00036c0001177983 */ /* 0x000ea80000300800 */
        /* <DEDUP_REMOVED lines=24> */
[----:B------:R-:W2:Y:S04]  /*4c2a0*/  LDL.LU R8, [R1+0x180] ;  /* 0x0001800001087983 */ /* 0x000ea80000300800 */
        /* <DEDUP_REMOVED lines=22> */
[----:B------:R-:W4:Y:S01]  /*4c410*/  LDL.LU R23, [R1+0x27c] ;  /* 0x00027c0001177983 */ /* 0x000f220000300800 */
[----:B---3--:R-:W-:-:S02]  /*4c420*/  IMAD.MOV.U32 R24, RZ, RZ, R5 ;  /* 0x000000ffff187224 */ /* 0x008fc400078e0005 */
[----:B------:R-:W-:Y:S02]  /*4c430*/  IMAD.MOV.U32 R25, RZ, RZ, R4 ;  /* 0x000000ffff197224 */ /* 0x000fe400078e0004 */
[----:B------:R-:W-:Y:S02]  /*4c440*/  IMAD.MOV.U32 R26, RZ, RZ, R3 ;  /* 0x000000ffff1a7224 */ /* 0x000fe400078e0003 */
[----:B------:R-:W-:Y:S01]  /*4c450*/  IMAD.MOV.U32 R27, RZ, RZ, R0 ;  /* 0x000000ffff1b7224 */ /* 0x000fe200078e0000 */
[----:B----4-:R-:W-:Y:S04]  /*4c460*/  STL.64 [R1+0x5310], R22 ;  /* 0x0053101601007387 */ /* 0x010fe80000100a00 */
[----:B--2---:R0:W-:Y:S04]  /*4c470*/  STL.64 [R1+0x5308], R20 ;  /* 0x0053081401007387 */ /* 0x0041e80000100a00 */
[----:B0-----:R-:W2:Y:S04]  /*4c480*/  LDL.LU R20, [R1+0x160] ;  /* 0x0001600001147983 */ /* 0x001ea80000300800 */
[----:B------:R-:W2:Y:S04]  /*4c490*/  LDL.LU R21, [R1+0x164] ;  /* 0x0001640001157983 */ /* 0x000ea80000300800 */
[----:B------:R-:W3:Y:S04]  /*4c4a0*/  LDL.LU R22, [R1+0x168] ;  /* 0x0001680001167983 */ /* 0x000ee80000300800 */
[----:B------:R-:W3:Y:S01]  /*4c4b0*/  LDL.LU R23, [R1+0x16c] ;  /* 0x00016c0001177983 */ /* 0x000ee20000300800 */
[----:B------:R-:W-:Y:S03]  /*4c4c0*/  HMMA.16816.F32.BF16 R8, R24, R6, R8 ;  /* 0x000000061808723c */ /* 0x000fe60000041808 */
[----:B---3--:R-:W-:Y:S04]  /*4c4d0*/  STL.64 [R1+0x5330], R22 ;  /* 0x0053301601007387 */ /* 0x008fe80000100a00 */
[----:B--2---:R0:W-:Y:S04]  /*4c4e0*/  STL.64 [R1+0x5328], R20 ;  /* 0x0053281401007387 */ /* 0x0041e80000100a00 */
[----:B0-----:R-:W2:Y:S04]  /*4c4f0*/  LDL.LU R20, [R1+0x170] ;  /* 0x0001700001147983 */ /* 0x001ea80000300800 */
[----:B------:R-:W2:Y:S04]  /*4c500*/  LDL.LU R21, [R1+0x174] ;  /* 0x0001740001157983 */ /* 0x000ea80000300800 */
[----:B------:R-:W2:Y:S04]  /*4c510*/  LDL.LU R22, [R1+0x178] ;  /* 0x0001780001167983 */ /* 0x000ea80000300800 */
[----:B------:R-:W2:Y:S04]  /*4c520*/  LDL.LU R23, [R1+0x17c] ;  /* 0x00017c0001177983 */ /* 0x000ea80000300800 */
[----:B------:R-:W-:Y:S04]  /*4c530*/  STL.64 [R1+0x340], R8 ;  /* 0x0003400801007387 */ /* 0x000fe80000100a00 */
[----:B------:R-:W-:Y:S04]  /*4c540*/  STL.64 [R1+0x348], R10 ;  /* 0x0003480a01007387 */ /* 0x000fe80000100a00 */
[----:B------:R-:W0:Y:S02]  /*4c550*/  LDSM.16.MT88.4 R8, [R2+0x4300] ;  /* 0x004300000208783b */ /* 0x000e240000004200 */
[----:B0-----:R-:W-:-:S02]  /*4c560*/  IMAD.MOV.U32 R28, RZ, RZ, R10 ;  /* 0x000000ffff1c7224 */ /* 0x001fc400078e000a */
[----:B------:R0:W-:Y:S01]  /*4c570*/  STL [R1+0x10], R8 ;  /* 0x0000100801007387 */ /* 0x0001e20000100800 */
[----:B------:R-:W-:-:S03]  /*4c580*/  IMAD.MOV.U32 R3, RZ, RZ, R11 ;  /* 0x000000ffff037224 */ /* 0x000fc600078e000b */
[----:B------:R-:W3:Y:S01]  /*4c590*/  LDL.LU.64 R10, [R1+0x5360] ;  /* 0x00536000010a7983 */ /* 0x000ee20000300a00 */
[----:B------:R-:W-:-:S03]  /*4c5a0*/  IMAD.MOV.U32 R29, RZ, RZ, R9 ;  /* 0x000000ffff1d7224 */ /* 0x000fc600078e0009 */
[----:B0-----:R-:W4:Y:S01]  /*4c5b0*/  LDL.LU.64 R8, [R1+0x5358] ;  /* 0x0053580001087983 */ /* 0x001f220000300a00 */
[C---:B---3--:R-:W-:Y:S11]  /*4c5c0*/  HMMA.16816.F32.BF16 R12, R24.reuse, R10, R12 ;  /* 0x0000000a180c723c */ /* 0x048ff6000004180c */
[----:B------:R-:W-:Y:S11]  /*4c5d0*/  @!UPT UIADD3 URZ, URZ, URZ, URZ ;  /* 0x0000003f3f3ff290 */ /* 0x000ff6000fffe03f */
[----:B------:R-:W-:Y:S01]  /*4c5e0*/  @!UPT UIADD3 URZ, URZ, URZ, URZ ;  /* 0x0000003f3f3ff290 */ /* 0x000fe2000fffe03f */
[----:B------:R-:W-:Y:S04]  /*4c5f0*/  STL.64 [R1+0x610], R12 ;  /* 0x0006100c01007387 */ /* 0x000fe80000100a00 */
[----:B------:R0:W-:Y:S04]  /*4c600*/  STL.64 [R1+0x618], R14 ;  /* 0x0006180e01007387 */ /* 0x0001e80000100a00 */
[----:B0-----:R-:W3:Y:S04]  /*4c610*/  LDL.LU.64 R14, [R1+0x5350] ;  /* 0x00535000010e7983 */ /* 0x001ee80000300a00 */
[----:B------:R-:W2:Y:S01]  /*4c620*/  LDL.LU.64 R12, [R1+0x5348] ;  /* 0x00534800010c7983 */ /* 0x000ea20000300a00 */
[C---:B---3--:R-:W-:Y:S11]  /*4c630*/  HMMA.16816.F32.BF16 R16, R24.reuse, R14, R16 ;  /* 0x0000000e1810723c */ /* 0x048ff60000041810 */
[----:B------:R-:W-:Y:S11]  /*4c640*/  @!UPT UIADD3 URZ, URZ, URZ, URZ ;  /* 0x0000003f3f3ff290 */ /* 0x000ff6000fffe03f */
[----:B------:R-:W-:Y:S01]  /*4c650*/  @!UPT UIADD3 URZ, URZ, URZ, URZ ;  /* 0x0000003f3f3ff290 */ /* 0x000fe2000fffe03f */
[----:B------:R-:W-:Y:S04]  /*4c660*/  STL.64 [R1+0x600], R16 ;  /* 0x0006001001007387 */ /* 0x000fe80000100a00 */
[----:B------:R0:W-:Y:S04]  /*4c670*/  STL.64 [R1+0x608], R18 ;  /* 0x0006081201007387 */ /* 0x0001e80000100a00 */
[----:B0-----:R-:W2:Y:S04]  /*4c680*/  LDL.LU.64 R18, [R1+0x5340] ;  /* 0x0053400001127983 */ /* 0x001ea80000300a00 */
[----:B------:R-:W3:Y:S01]  /*4c690*/  LDL.LU.64 R16, [R1+0x5338] ;  /* 0x0053380001107983 */ /* 0x000ee20000300a00 */
[----:B--2---:R-:W-:Y:S03]  /*4c6a0*/  HMMA.16816.F32.BF16 R24, R24, R18, R20 ;  /* 0x000000121818723c */ /* 0x004fe60000041814 */
[----:B------:R-:W2:Y:S04]  /*4c6b0*/  LDL.LU.64 R22, [R1+0x5330] ;  /* 0x0053300001167983 */ /* 0x000ea80000300a00 */
[----:B------:R-:W2:Y:S11]  /*4c6c0*/  LDL.LU.64 R20, [R1+0x5328] ;  /* 0x0053280001147983 */ /* 0x000eb60000300a00 */
        /* <DEDUP_REMOVED lines=9> */
[----:B------:R-:W-:Y:S04]  /*4c760*/  STL.64 [R1+0x2b8], R22 ;  /* 0x0002b81601007387 */ /* 0x000fe80000100a00 */
[----:B------:R-:W0:Y:S04]  /*4c770*/  LDSM.16.MT88.4 R20, [R2+0x4380] ;  /* 0x004380000214783b */ /* 0x000e280000004200 */
[----:B0-----:R-:W-:Y:S04]  /*4c780*/  STL.64 [R1+0x50], R20 ;  /* 0x0000501401007387 */ /* 0x001fe80000100a00 */
[----:B------:R0:W-:Y:S04]  /*4c790*/  STL.64 [R1+0x58], R22 ;  /* 0x0000581601007387 */ /* 0x0001e80000100a00 */
[----:B0-----:R-:W2:Y:S04]  /*4c7a0*/  LDL.LU.64 R22, [R1+0x5310] ;  /* 0x0053100001167983 */ /* 0x001ea80000300a00 */
[----:B------:R-:W2:Y:S04]  /*4c7b0*/  LDL.LU.64 R20, [R1+0x5308] ;  /* 0x0053080001147983 */ /* 0x000ea80000300a00 */
[----:B------:R0:W-:Y:S04]  /*4c7c0*/  STL [R1+0x50c8], R2 ;  /* 0x0050c80201007387 */ /* 0x0001e80000100800 */
[----:B0-----:R-:W3:Y:S01]  /*4c7d0*/  LDL R2, [R1+0x660] ;  /* 0x0006600001027983 */ /* 0x001ee20000100800 */
        /* <DEDUP_REMOVED lines=37> */
[----:B----4-:R0:W-:Y:S04]  /*4ca30*/  STL.64 [R1+0x5278], R8 ;  /* 0x0052780801007387 */ /* 0x0101e80000100a00 */
[----:B0-----:R-:W4:Y:S04]  /*4ca40*/  LDL.LU R8, [R1+0x380] ;  /* 0x0003800001087983 */ /* 0x001f280000300800 */
[----:B------:R-:W4:Y:S04]  /*4ca50*/  LDL.LU R9, [R1+0x384] ;  /* 0x0003840001097983 */ /* 0x000f280000300800 */
[----:B------:R-:W4:Y:S04]  /*4ca60*/  LDL.LU R10, [R1+0x388] ;  /* 0x00038800010a7983 */ /* 0x000f280000300800 */
[----:B------:R-:W4:Y:S01]  /*4ca70*/  LDL.LU R11, [R1+0x38c] ;  /* 0x00038c00010b7983 */ /* 0x000f220000300800 */
        /* <DEDUP_REMOVED lines=9> */
[----:B0-----:R-:W3:Y:S04]  /*4cb10*/  LDL.LU R12, [R1+0x390] ;  /* 0x00039000010c7983 */ /* 0x001ee80000300800 */
[----:B------:R-:W3:Y:S04]  /*4cb20*/  LDL.LU R13, [R1+0x394] ;  /* 0x00039400010d7983 */ /* 0x000ee80000300800 */
[----:B------:R-:W3:Y:S04]  /*4cb30*/  LDL.LU R14, [R1+0x398] ;  /* 0x00039800010e7983 */ /* 0x000ee80000300800 */
[----:B------:R-:W3:Y:S01]  /*4cb40*/  LDL.LU R15, [R1+0x39c] ;  /* 0x00039c00010f7983 */ /* 0x000ee20000300800 */
[----:B--2---:R-:W-:Y:S03]  /*4cb50*/  HMMA.16816.F32.BF16 R24, R24, R18, R20 ;  /* 0x000000121818723c */ /* 0x004fe60000041814 */
[----:B------:R-:W4:Y:S04]  /*4cb60*/  LDL.LU.64 R22, [R1+0x5290] ;  /* 0x0052900001167983 */ /* 0x000f280000300a00 */
[----:B------:R-:W4:Y:S11]  /*4cb70*/  LDL.LU.64 R20, [R1+0x5288] ;  /* 0x0052880001147983 */ /* 0x000f360000300a00 */
[----:B------:R-:W-:Y:S05]  /*4cb80*/  @!UPT UIADD3 URZ, URZ, URZ, URZ ;  /* 0x0000003f3f3ff290 */ /* 0x000fea000fffe03f */
[----:B------:R0:W-:Y:S04]  /*4cb90*/  STL.64 [R1+0x200], R24 ;  /* 0x0002001801007387 */ /* 0x0001e80000100a00 */
[----:B------:R1:W-:Y:S04]  /*4cba0*/  STL.64 [R1+0x208], R26 ;  /* 0x0002081a01007387 */ /* 0x0003e80000100a00 */
[----:B0-----:R-:W2:Y:S04]  /*4cbb0*/  LDL.LU R24, [R1+0x3a0] ;  /* 0x0003a00001187983 */ /* 0x001ea80000300800 */
[----:B------:R-:W2:Y:S04]  /*4cbc0*/  LDL.LU R25, [R1+0x3a4] ;  /* 0x0003a40001197983 */ /* 0x000ea80000300800 */
[----:B-1----:R-:W2:Y:S04]  /*4cbd0*/  LDL.LU R26, [R1+0x3a8] ;  /* 0x0003a800011a7983 */ /* 0x002ea80000300800 */
[----:B------:R-:W2:Y:S01]  /*4cbe0*/  LDL.LU R27, [R1+0x3ac] ;  /* 0x0003ac00011b7983 */ /* 0x000ea20000300800 */
[C---:B----4-:R-:W-:Y:S11]  /*4cbf0*/  HMMA.16816.F32.BF16 R8, R20.reuse, R6, R8 ;  /* 0x000000061408723c */ /* 0x050ff60000041808 */
[----:B------:R-:W-:Y:S11]  /*4cc00*/  @!UPT UIADD3 URZ, URZ, URZ, URZ ;  /* 0x0000003f3f3ff290 */ /* 0x000ff6000fffe03f */
[----:B------:R-:W-:Y:S01]  /*4cc10*/  @!UPT UIADD3 URZ, URZ, URZ, URZ ;  /* 0x0000003f3f3ff290 */ /* 0x000fe2000fffe03f */
[----:B------:R-:W-:Y:S04]  /*4cc20*/  STL.64 [R1+0x1f0], R8 ;  /* 0x0001f00801007387 */ /* 0x000fe80000100a00 */
[----:B------:R0:W-:Y:S04]  /*4cc30*/  STL.64 [R1+0x1f8], R10 ;  /* 0x0001f80a01007387 */ /* 0x0001e80000100a00 */
[----:B0-----:R-:W3:Y:S04]  /*4cc40*/  LDL.LU.64 R10, [R1+0x5280] ;  /* 0x00528000010a7983 */ /* 0x001ee80000300a00 */
[----:B------:R-:W4:Y:S01]  /*4cc50*/  LDL.LU.64 R8, [R1+0x5278] ;  /* 0x0052780001087983 */ /* 0x000f220000300a00 */
[----:B---3--:R-:W-:Y:S11]  /*4cc60*/  HMMA.16816.F32.BF16 R12, R20, R10, R12 ;  /* 0x0000000a140c723c */ /* 0x008ff6000004180c */
[----:B------:R-:W-:Y:S11]  /*4cc70*/  @!UPT UIADD3 URZ, URZ, URZ, URZ ;  /* 0x0000003f3f3ff290 */ /* 0x000ff6000fffe03f */
[----:B------:R-:W-:Y:S01]  /*4cc80*/  @!UPT UIADD3 URZ, URZ, URZ, URZ ;  /* 0x0000003f3f3ff290 */ /* 0x000fe2000fffe03f */
[----:B------:R-:W-:Y:S04]  /*4cc90*/  STL.64 [R1+0x240], R12 ;  /* 0x0002400c01007387 */ /* 0x000fe80000100a00 */
[----:B------:R0:W-:Y:S04]  /*4cca0*/  STL.64 [R1+0x248], R14 ;  /* 0x0002480e01007387 */ /* 0x0001e80000100a00 */
[----:B0-----:R-:W3:Y:S04]  /*4ccb0*/  LDL.LU.64 R14, [R1+0x5270] ;  /* 0x00527000010e7983 */ /* 0x001ee80000300a00 */
[----:B------:R-:W2:Y:S04]  /*4ccc0*/  LDL.LU.64 R12, [R1+0x5268] ;  /* 0x00526800010c7983 */ /* 0x000ea80000300a00 */
[----:B------:R-:W-:Y:S04]  /*4ccd0*/  STL.64 [R1+0x5258], R10 ;  /* 0x0052580a01007387 */ /* 0x000fe80000100a00 */
[----:B----4-:R0:W-:Y:S04]  /*4cce0*/  STL.64 [R1+0x5250], R8 ;  /* 0x0052500801007387 */ /* 0x0101e80000100a00 */
[----:B0-----:R-:W4:Y:S04]  /*4ccf0*/  LDL.LU R8, [R1+0x3b0] ;  /* 0x0003b00001087983 */ /* 0x001f280000300800 */
[----:B------:R-:W4:Y:S04]  /*4cd00*/  LDL.LU R9, [R1+0x3b4] ;  /* 0x0003b40001097983 */ /* 0x000f280000300800 */
[----:B------:R-:W4:Y:S04]  /*4cd10*/  LDL.LU R10, [R1+0x3b8] ;  /* 0x0003b800010a7983 */ /* 0x000f280000300800 */
[----:B------:R-:W4:Y:S04]  /*4cd20*/  LDL.LU R11, [R1+0x3bc] ;  /* 0x0003bc00010b7983 */ /* 0x000f280000300800 */
[----:B------:R-:W0:Y:S02]  /*4cd30*/  S2R R5, SR_TID.X ;  /* 0x0000000000057919 */ /* 0x000e240000002100 */
[----:B0-----:R-:W-:-:S05]  /*4cd40*/  LOP3.LUT R4, R5, 0x7, RZ, 0xc0, !PT ;  /* 0x0000000705047812 */ /* 0x001fca00078ec0ff */
[----:B------:R-:W-:Y:S01]  /*4cd50*/  IMAD R0, R4, 0x110, RZ ;  /* 0x0000011004007824 */ /* 0x000fe200078e02ff */
[----:B---3--:R-:W-:Y:S01]  /*4cd60*/  STL.64 [R1+0x5248], R14 ;  /* 0x0052480e01007387 */ /* 0x008fe20000100a00 */
[C---:B----4-:R-:W-:Y:S11]  /*4cd70*/  HMMA.16816.F32.BF16 R8, R20.reuse, R14, R8 ;  /* 0x0000000e1408723c */ /* 0x050ff60000041808 */
[----:B------:R-:W-:Y:S11]  /*4cd80*/  @!UPT UIADD3 URZ, URZ, URZ, URZ ;  /* 0x0000003f3f3ff290 */ /* 0x000ff6000fffe03f */
[----:B------:R-:W-:Y:S01]  /*4cd90*/  @!UPT UIADD3 URZ, URZ, URZ, URZ ;  /* 0x0000003f3f3ff290 */ /* 0x000fe2000fffe03f */
[----:B------:R-:W-:Y:S04]  /*4cda0*/  STL.64 [R1+0x230], R8 ;  /* 0x0002300801007387 */ /* 0x000fe80000100a00 */
[----:B------:R2:W-:Y:S02]  /*4cdb0*/  STL.64 [R1+0x238], R10 ;  /* 0x0002380a01007387 */ /* 0x0005e40000100a00 */
[----:B--2---:R-:W-:Y:S02]  /*4cdc0*/  HMMA.16816.F32.BF16 R8, R20, R18, R24 ;  /* 0x000000121408723c */ /* 0x004fe40000041818 */
[----:B------:R-:W-:Y:S11]  /*4cdd0*/  STL.64 [R1+0x5240], R12 ;  /* 0x0052400c01007387 */ /* 0x000ff60000100a00 */
[----:B------:R-:W-:Y:S10]  /*4cde0*/  @!UPT UIADD3 URZ, URZ, URZ, URZ ;  /* 0x0000003f3f3ff290 */ /* 0x000ff4000fffe03f */
[----:B------:R-:W-:Y:S04]  /*4cdf0*/  STL.64 [R1+0x1e0], R8 ;  /* 0x0001e00801007387 */ /* 0x000fe80000100a00 */
[----:B------:R-:W-:Y:S04]  /*4ce00*/  STL.64 [R1+0x1e8], R10 ;  /* 0x0001e80a01007387 */ /* 0x000fe80000100a00 */
[----:B------:R-:W0:Y:S01]  /*4ce10*/  LDSM.16.MT88.4 R8, [R2+0x8000] ;  /* 0x008000000208783b */ /* 0x000e220000004200 */
[----:B------:R-:W-:-:S05]  /*4ce20*/  IMAD.SHL.U32 R27, R5, 0x2, RZ ;  /* 0x00000002051b7824 */ /* 0x000fca00078e00ff */
[----:B------:R-:W-:Y:S01]  /*4ce30*/  LOP3.LUT R0, R0, 0x30, R27, 0x78, !PT ;  /* 0x0000003000007812 */ /* 0x000fe200078e781b */
[----:B------:R-:W-:Y:S03]  /*4ce40*/  STL.64 [R1+0x5238], R18 ;  /* 0x0052381201007387 */ /* 0x000fe60000100a00 */
[----:B------:R-:W-:Y:S01]  /*4ce50*/  LOP3.LUT R0, R0, 0x40, RZ, 0x3c, !PT ;  /* 0x0000004000007812 */ /* 0x000fe200078e3cff */
[----:B------:R-:W-:Y:S04]  /*4ce60*/  STL.64 [R1+0x5230], R16 ;  /* 0x0052301001007387 */ /* 0x000fe80000100a00 */
[----:B------:R-:W1:Y:S04]  /*4ce70*/  LDSM.16.M88.4 R20, [R0+0x20800] ;  /* 0x020800000014783b */ /* 0x000e680000000200 */
[----:B------:R-:W-:Y:S01]  /*4ce80*/  LDSM.16.M88.4 R24, [R0+0x21000] ;  /* 0x021000000018783b */ /* 0x000fe20000000200 */
[----:B0-----:R-:W-:-:S02]  /*4ce90*/  IMAD.MOV.U32 R4, RZ, RZ, R11 ;  /* 0x000000ffff047224 */ /* 0x001fc400078e000b */
[----:B------:R-:W-:Y:S01]  /*4cea0*/  IMAD.MOV.U32 R5, RZ, RZ, R10 ;  /* 0x000000ffff057224 */ /* 0x000fe200078e000a */
[----:B------:R-:W-:Y:S04]  /*4ceb0*/  STL.64 [R1], R8 ;  /* 0x0000000801007387 */ /* 0x000fe80000100a00 */
[----:B------:R-:W-:Y:S04]  /*4cec0*/  STL [R1+0x51dc], R4 ;  /* 0x0051dc0401007387 */ /* 0x000fe80000100800 */
[----:B------:R-:W-:Y:S04]  /*4ced0*/  STL [R1+0x51d8], R5 ;  /* 0x0051d80501007387 */ /* 0x000fe80000100800 */
[----:B------:R-:W-:Y:S04]  /*4cee0*/  STL.64 [R1+0x5260], R6 ;  /* 0x0052600601007387 */ /* 0x000fe80000100a00 */
[----:B------:R-:W0:Y:S04]  /*4cef0*/  LDSM.16.M88.4 R4, [R0+0x20000] ;  /* 0x020000000004783b */ /* 0x000e280000000200 */
[----:B-1----:R-:W-:Y:S04]  /*4cf00*/  STL [R1+0x4de0], R22 ;  /* 0x004de01601007387 */ /* 0x002fe80000100800 */
[----:B0-----:R-:W-:Y:S04]  /*4cf10*/  STL.64 [R1+0x30], R4 ;  /* 0x0000300401007387 */ /* 0x001fe80000100a00 */
[----:B------:R-:W-:Y:S04]  /*4cf20*/  STL.64 [R1+0x38], R6 ;  /* 0x0000380601007387 */ /* 0x000fe80000100a00 */
[----:B------:R-:W-:Y:S04]  /*4cf30*/  STL [R1+0x4ddc], R23 ;  /* 0x004ddc1701007387 */ /* 0x000fe80000100800 */
[----:B------:R0:W-:Y:S04]  /*4cf40*/  STL.64 [R1+0x51e0], R20 ;  /* 0x0051e01401007387 */ /* 0x0001e80000100a00 */
[----:B------:R-:W1:Y:S04]  /*4cf50*/  LDSM.16.M88.4 R4, [R0+0x21800] ;  /* 0x021800000004783b */ /* 0x000e680000000200 */
[----:B0-----:R-:W2:Y:S04]  /*4cf60*/  LDL.LU R20, [R1+0x450] ;  /* 0x0004500001147983 */ /* 0x001ea80000300800 */
[----:B------:R-:W2:Y:S04]  /*4cf70*/  LDL.LU R21, [R1+0x454] ;  /* 0x0004540001157983 */ /* 0x000ea80000300800 */
[----:B------:R-:W3:Y:S04]  /*4cf80*/  LDL.LU R22, [R1+0x458] ;  /* 0x0004580001167983 */ /* 0x000ee80000300800 */
[----:B------:R-:W3:Y:S04]  /*4cf90*/  LDL.LU R23, [R1+0x45c] ;  /* 0x00045c0001177983 */ /* 0x000ee80000300800 */
[----:B------:R-:W4:Y:S04]  /*4cfa0*/  LDL.LU R16, [R1+0x3f0] ;  /* 0x0003f00001107983 */ /* 0x000f280000300800 */
        /* <DEDUP_REMOVED lines=11> */
[----:B---3--:R-:W-:Y:S04]  /*4d060*/  STL.64 [R1+0x51f0], R22 ;  /* 0x0051f01601007387 */ /* 0x008fe80000100a00 */
[----:B--2---:R0:W-:Y:S04]  /*4d070*/  STL.64 [R1+0x51e8], R20 ;  /* 0x0051e81401007387 */ /* 0x0041e80000100a00 */
[----:B0-----:R-:W2:Y:S04]  /*4d080*/  LDL.LU.64 R20, [R1+0x50] ;  /* 0x0000500001147983 */ /* 0x001ea80000300a00 */
[----:B------:R-:W3:Y:S04]  /*4d090*/  LDL.LU.64 R22, [R1+0x58] ;  /* 0x0000580001167983 */ /* 0x000ee80000300a00 */
[----:B---3--:R-:W-:Y:S04]  /*4d0a0*/  STL.64 [R1+0x5218], R22 ;  /* 0x0052181601007387 */ /* 0x008fe80000100a00 */
[----:B--2---:R0:W-:Y:S04]  /*4d0b0*/  STL.64 [R1+0x5210], R20 ;  /* 0x0052101401007387 */ /* 0x0041e80000100a00 */
[----:B0-----:R-:W4:Y:S04]  /*4d0c0*/  LDL.LU R20, [R1+0x10] ;  /* 0x0000100001147983 */ /* 0x001f280000300800 */
[----:B------:R-:W-:Y:S04]  /*4d0d0*/  STL [R1+0x4de4], R26 ;  /* 0x004de41a01007387 */ /* 0x000fe80000100800 */
[----:B------:R-:W-:Y:S04]  /*4d0e0*/  STL [R1+0x4dd8], R27 ;  /* 0x004dd81b01007387 */ /* 0x000fe80000100800 */
[----:B------:R0:W-:Y:S04]  /*4d0f0*/  STL.64 [R1+0x51f8], R24 ;  /* 0x0051f81801007387 */ /* 0x0001e80000100a00 */
[----:B0-----:R-:W2:Y:S04]  /*4d100*/  LDL.LU R24, [R1+0x410] ;  /* 0x0004100001187983 */ /* 0x001ea80000300800 */
[----:B------:R-:W2:Y:S04]  /*4d110*/  LDL.LU R25, [R1+0x414] ;  /* 0x0004140001197983 */ /* 0x000ea80000300800 */
[----:B------:R-:W3:Y:S04]  /*4d120*/  LDL.LU R26, [R1+0x418] ;  /* 0x00041800011a7983 */ /* 0x000ee80000300800 */
[----:B------:R-:W3:Y:S04]  /*4d130*/  LDL.LU R27, [R1+0x41c] ;  /* 0x00041c00011b7983 */ /* 0x000ee80000300800 */
[----:B---3--:R-:W-:Y:S04]  /*4d140*/  STL.64 [R1+0x5208], R26 ;  /* 0x0052081a01007387 */ /* 0x008fe80000100a00 */
[----:B--2---:R0:W-:Y:S04]  /*4d150*/  STL.64 [R1+0x5200], R24 ;  /* 0x0052001801007387 */ /* 0x0041e80000100a00 */
        /* <DEDUP_REMOVED lines=8> */
[----:B------:R-:W2:Y:S04]  /*4d1e0*/  LDL.LU R26, [R1+0x3e8] ;  /* 0x0003e800011a7983 */ /* 0x000ea80000300800 */
[----:B------:R-:W2:Y:S04]  /*4d1f0*/  LDL.LU R27, [R1+0x3ec] ;  /* 0x0003ec00011b7983 */ /* 0x000ea80000300800 */
[----:B-1----:R-:W-:Y:S04]  /*4d200*/  STL.64 [R1+0x40], R4 ;  /* 0x0000400401007387 */ /* 0x002fe80000100a00 */
[----:B------:R0:W-:Y:S04]  /*4d210*/  STL.64 [R1+0x48], R6 ;  /* 0x0000480601007387 */ /* 0x0001e80000100a00 */
[----:B0-----:R-:W4:Y:S01]  /*4d220*/  LDL.LU.64 R6, [R1+0x5260] ;  /* 0x0052600001067983 */ /* 0x001f220000300a00 */
[----:B------:R-:W-:-:S02]  /*4d230*/  IMAD.MOV.U32 R21, RZ, RZ, R29 ;  /* 0x000000ffff157224 */ /* 0x000fc400078e001d */
[----:B------:R-:W-:Y:S02]  /*4d240*/  IMAD.MOV.U32 R22, RZ, RZ, R28 ;  /* 0x000000ffff167224 */ /* 0x000fe400078e001c */
[----:B------:R-:W-:-:S07]  /*4d250*/  IMAD.MOV.U32 R23, RZ, RZ, R3 ;  /* 0x000000ffff177224 */ /* 0x000fce00078e0003 */
[----:B----4-:R-:W-:Y:S11]  /*4d260*/  HMMA.16816.F32.BF16 R8, R20, R6, R8 ;  /* 0x000000061408723c */ /* 0x010ff60000041808 */
[----:B------:R-:W-:Y:S11]  /*4d270*/  @!UPT UIADD3 URZ, URZ, URZ, URZ ;  /* 0x0000003f3f3ff290 */ /* 0x000ff6000fffe03f */
[----:B------:R-:W-:Y:S01]  /*4d280*/  @!UPT UIADD3 URZ, URZ, URZ, URZ ;  /* 0x0000003f3f3ff290 */ /* 0x000fe2000fffe03f */
[----:B------:R-:W-:Y:S04]  /*4d290*/  STL.64 [R1+0x1d0], R8 ;  /* 0x0001d00801007387 */ /* 0x000fe80000100a00 */
[----:B------:R-:W-:Y:S04]  /*4d2a0*/  STL.64 [R1+0x1d8], R10 ;  /* 0x0001d80a01007387 */ /* 0x000fe80000100a00 */
[----:B------:R-:W0:Y:S02]  /*4d2b0*/  LDSM.16.MT88.4 R8, [R2+0x8080] ;  /* 0x008080000208783b */ /* 0x000e240000004200 */
[----:B0-----:R-:W-:-:S02]  /*4d2c0*/  IMAD.MOV.U32 R29, RZ, RZ, R10 ;  /* 0x000000ffff1d7224 */ /* 0x001fc400078e000a */
[----:B------:R-:W-:Y:S02]  /*4d2d0*/  IMAD.MOV.U32 R28, RZ, RZ, R11 ;  /* 0x000000ffff1c7224 */ /* 0x000fe400078e000b */
[----:B------:R-:W3:Y:S01]  /*4d2e0*/  LDL.LU.64 R10, [R1+0x5258] ;  /* 0x00525800010a7983 */ /* 0x000ee20000300a00 */
[----:B------:R-:W-:Y:S02]  /*4d2f0*/  IMAD.MOV.U32 R0, RZ, RZ, R8 ;  /* 0x000000ffff007224 */ /* 0x000fe400078e0008 */
[----:B------:R-:W-:Y:S02]  /*4d300*/  IMAD.MOV.U32 R3, RZ, RZ, R9 ;  /* 0x000000ffff037224 */ /* 0x000fe400078e0009 */
[----:B------:R-:W4:Y:S01]  /*4d310*/  LDL.LU.64 R8, [R1+0x5250] ;  /* 0x0052500001087983 */ /* 0x000f220000300a00 */
        /* <DEDUP_REMOVED lines=22> */
[----:B--2---:R-:W-:Y:S02]  /*4d480*/  HMMA.16816.F32.BF16 R4, R20, R6, R24 ;  /* 0x000000061404723c */ /* 0x004fe40000041818 */
[----:B------:R-:W0:Y:S11]  /*4d490*/  LDSM.16.MT88.4 R24, [R2+0x8100] ;  /* 0x008100000218783b */ /* 0x000e360000004200 */
[----:B------:R-:W-:Y:S10]  /*4d4a0*/  @!UPT UIADD3 URZ, URZ, URZ, URZ ;  /* 0x0000003f3f3ff290 */ /* 0x000ff4000fffe03f */
[----:B------:R-:W-:Y:S04]  /*4d4b0*/  STL.64 [R1+0x1b0], R4 ;  /* 0x0001b00401007387 */ /* 0x000fe80000100a00 */
[----:B------:R0:W-:Y:S02]  /*4d4c0*/  STL.64 [R1+0x1b8], R6 ;  /* 0x0001b80601007387 */ /* 0x0001e40000100a00 */
[----:B0-----:R-:W-:Y:S02]  /*4d4d0*/  IMAD.MOV.U32 R7, RZ, RZ, R26 ;  /* 0x000000ffff077224 */ /* 0x001fe400078e001a */
[----:B------:R-:W-:Y:S02]  /*4d4e0*/  IMAD.MOV.U32 R6, RZ, RZ, R27 ;  /* 0x000000ffff067224 */ /* 0x000fe400078e001b */
[----:B------:R-:W-:Y:S01]  /*4d4f0*/  IMAD.MOV.U32 R4, RZ, RZ, R24 ;  /* 0x000000ffff047224 */ /* 0x000fe200078e0018 */
[----:B------:R-:W2:Y:S01]  /*4d500*/  LDL.LU.64 R26, [R1+0x5208] ;  /* 0x00520800011a7983 */ /* 0x000ea20000300a00 */
[----:B------:R-:W-:-:S03]  /*4d510*/  IMAD.MOV.U32 R5, RZ, RZ, R25 ;  /* 0x000000ffff057224 */ /* 0x000fc600078e0019 */
[----:B------:R-:W2:Y:S02]  /*4d520*/  LDL.LU.64 R24, [R1+0x5200] ;  /* 0x0052000001187983 */ /* 0x000ea40000300a00 */
[----:B--2---:R-:W-:Y:S07]  /*4d530*/  HMMA.16816.F32.BF16 R24, R20, R10, R24 ;  /* 0x0000000a1418723c */ /* 0x004fee0000041818 */
[----:B------:R-:W-:Y:S02]  /*4d540*/  IMAD.MOV.U32 R10, RZ, RZ, R22 ;  /* 0x000000ffff0a7224 */ /* 0x000fe400078e0016 */
[----:B------:R-:W-:Y:S11]  /*4d550*/  IMAD.MOV.U32 R11, RZ, RZ, R23 ;  /* 0x000000ffff0b7224 */ /* 0x000ff600078e0017 */
[----:B------:R-:W-:Y:S03]  /*4d560*/  @!UPT UIADD3 URZ, URZ, URZ, URZ ;  /* 0x0000003f3f3ff290 */ /* 0x000fe6000fffe03f */
[----:B------:R0:W-:Y:S04]  /*4d570*/  STL.64 [R1+0x1a0], R24 ;  /* 0x0001a01801007387 */ /* 0x0001e80000100a00 */
[----:B------:R1:W-:Y:S04]  /*4d580*/  STL.64 [R1+0x1a8], R26 ;  /* 0x0001a81a01007387 */ /* 0x0003e80000100a00 */
[----:B0-----:R-:W2:Y:S01]  /*4d590*/  LDL.LU.64 R24, [R1+0x51f8] ;  /* 0x0051f80001187983 */ /* 0x001ea20000300a00 */
[----:B-1----:R-:W-:-:S03]  /*4d5a0*/  IMAD.MOV.U32 R27, RZ, RZ, R20 ;  /* 0x000000ffff1b7224 */ /* 0x002fc600078e0014 */
[----:B------:R-:W2:Y:S01]  /*4d5b0*/  LDL.LU.64 R22, [R1+0x51f0] ;  /* 0x0051f00001167983 */ /* 0x000ea20000300a00 */
[----:B------:R-:W-:-:S03]  /*4d5c0*/  IMAD.MOV.U32 R26, RZ, RZ, R21 ;  /* 0x000000ffff1a7224 */ /* 0x000fc600078e0015 */
[----:B------:R-:W2:Y:S04]  /*4d5d0*/  LDL.LU.64 R20, [R1+0x51e8] ;  /* 0x0051e80001147983 */ /* 0x000ea80000300a00 */
[----:B----4-:R0:W-:Y:S02]  /*4d5e0*/  STL.64 [R1+0x5148], R8 ;  /* 0x0051480801007387 */ /* 0x0101e40000100a00 */
[----:B0-----:R-:W-:Y:S02]  /*4d5f0*/  IMAD.MOV.U32 R8, RZ, RZ, R27 ;  /* 0x000000ffff087224 */ /* 0x001fe400078e001b */
[----:B------:R-:W-:-:S07]  /*4d600*/  IMAD.MOV.U32 R9, RZ, RZ, R26 ;  /* 0x000000ffff097224 */ /* 0x000fce00078e001a */
[C---:B--2---:R-:W-:Y:S11]  /*4d610*/  HMMA.16816.F32.BF16 R20, R8.reuse, R14, R20 ;  /* 0x0000000e0814723c */ /* 0x044ff60000041814 */
[----:B------:R-:W-:Y:S11]  /*4d620*/  @!UPT UIADD3 URZ, URZ, URZ, URZ ;  /* 0x0000003f3f3ff290 */ /* 0x000ff6000fffe03f */
[----:B------:R-:W-:Y:S01]  /*4d630*/  @!UPT UIADD3 URZ, URZ, URZ, URZ ;  /* 0x0000003f3f3ff290 */ /* 0x000fe2000fffe03f */
[----:B------:R0:W-:Y:S04]  /*4d640*/  STL.64 [R1+0x190], R20 ;  /* 0x0001901401007387 */ /* 0x0001e80000100a00 */
[----:B------:R-:W-:Y:S04]  /*4d650*/  STL.64 [R1+0x198], R22 ;  /* 0x0001981601007387 */ /* 0x000fe80000100a00 */
[----:B0-----:R-:W2:Y:S04]  /*4d660*/  LDL.LU.64 R20, [R1+0x51e0] ;  /* 0x0051e00001147983 */ /* 0x001ea80000300a00 */
[----:B------:R0:W-:Y:S04]  /*4d670*/  STL.64 [R1+0x5110], R12 ;  /* 0x0051100c01007387 */ /* 0x0001e80000100a00 */
[----:B0-----:R-:W4:Y:S04]  /*4d680*/  LDL.LU R12, [R1+0x440] ;  /* 0x00044000010c7983 */ /* 0x001f280000300800 */
[----:B------:R-:W4:Y:S04]  /*4d690*/  LDL.LU R13, [R1+0x444] ;  /* 0x00044400010d7983 */ /* 0x000f280000300800 */
[----:B------:R-:W4:Y:S04]  /*4d6a0*/  LDL.LU R14, [R1+0x448] ;  /* 0x00044800010e7983 */ /* 0x000f280000300800 */
[----:B------:R-:W4:Y:S02]  /*4d6b0*/  LDL.LU R15, [R1+0x44c] ;  /* 0x00044c00010f7983 */ /* 0x000f240000300800 */
[----:B----4-:R-:W-:Y:S11]  /*4d6c0*/  HMMA.16816.F32.BF16 R8, R8, R18, R12 ;  /* 0x000000120808723c */ /* 0x010ff6000004180c */
[----:B------:R-:W-:Y:S11]  /*4d6d0*/  @!UPT UIADD3 URZ, URZ, URZ, URZ ;  /* 0x0000003f3f3ff290 */ /* 0x000ff6000fffe03f */
[----:B------:R-:W-:Y:S02]  /*4d6e0*/  @!UPT UIADD3 URZ, URZ, URZ, URZ ;  /* 0x0000003f3f3ff290 */ /* 0x000fe4000fffe03f */
[----:B------:R-:W-:Y:S02]  /*4d6f0*/  IMAD.MOV.U32 R26, RZ, RZ, R8 ;  /* 0x000000ffff1a7224 */ /* 0x000fe400078e0008 */
[----:B------:R-:W-:Y:S02]  /*4d700*/  IMAD.MOV.U32 R27, RZ, RZ, R11 ;  /* 0x000000ffff1b7224 */ /* 0x000fe400078e000b */
[----:B------:R-:W-:-:S03]  /*4d710*/  IMAD.MOV.U32 R22, RZ, RZ, R9 ;  /* 0x000000ffff167224 */ /* 0x000fc600078e0009 */
[----:B------:R-:W-:Y:S01]  /*4d720*/  STL.64 [R1+0x51b0], R26 ;  /* 0x0051b01a01007387 */ /* 0x000fe20000100a00 */
[----:B------:R-:W-:-:S03]  /*4d730*/  IMAD.MOV.U32 R23, RZ, RZ, R10 ;  /* 0x000000ffff177224 */ /* 0x000fc600078e000a */
[----:B------:R-:W-:Y:S01]  /*4d740*/  STL.64 [R1+0x51a8], R24 ;  /* 0x0051a81801007387 */ /* 0x000fe20000100a00 */
[----:B---3--:R-:W-:Y:S02]  /*4d750*/  IMAD.MOV.U32 R10, RZ, RZ, R17 ;  /* 0x000000ffff0a7224 */ /* 0x008fe400078e0011 */
[----:B------:R-:W-:Y:S01]  /*4d760*/  IMAD.MOV.U32 R11, RZ, RZ, R16 ;  /* 0x000000ffff0b7224 */ /* 0x000fe200078e0010 */
[----:B------:R-:W3:Y:S04]  /*4d770*/  LDL.LU R8, [R1+0x560] ;  /* 0x0005600001087983 */ /* 0x000ee80000300800 */
[----:B------:R-:W3:Y:S04]  /*4d780*/  LDL.LU R9, [R1+0x564] ;  /* 0x0005640001097983 */ /* 0x000ee80000300800 */
[----:B------:R-:W4:Y:S04]  /*4d790*/  LDL.64 R16, [R1+0x40] ;  /* 0x0000400001107983 */ /* 0x000f280000100a00 */
[----:B----4-:R-:W-:Y:S04]  /*4d7a0*/  STL.64 [R1+0x51a0], R16 ;  /* 0x0051a01001007387 */ /* 0x010fe80000100a00 */
[----:B------:R-:W-:Y:S04]  /*4d7b0*/  STL.64 [R1+0x5158], R10 ;  /* 0x0051580a01007387 */ /* 0x000fe80000100a00 */
[----:B---3--:R0:W-:Y:S04]  /*4d7c0*/  STL.64 [R1+0x5150], R8 ;  /* 0x0051500801007387 */ /* 0x0081e80000100a00 */
[----:B0-----:R-:W3:Y:S04]  /*4d7d0*/  LDL.LU R8, [R1+0x570] ;  /* 0x0005700001087983 */ /* 0x001ee80000300800 */
[----:B------:R-:W3:Y:S04]  /*4d7e0*/  LDL.LU R9, [R1+0x574] ;  /* 0x0005740001097983 */ /* 0x000ee80000300800 */
[----:B------:R-:W4:Y:S04]  /*4d7f0*/  LDL.LU R10, [R1+0x578] ;  /* 0x00057800010a7983 */ /* 0x000f280000300800 */
[----:B------:R-:W4:Y:S04]  /*4d800*/  LDL.LU R11, [R1+0x57c] ;  /* 0x00057c00010b7983 */ /* 0x000f280000300800 */
[----:B------:R-:W2:Y:S04]  /*4d810*/  LDL.LU R16, [R1+0x590] ;  /* 0x0005900001107983 */ /* 0x000ea80000300800 */
[----:B------:R-:W2:Y:S04]  /*4d820*/  LDL.LU R17, [R1+0x594] ;  /* 0x0005940001117983 */ /* 0x000ea80000300800 */
[----:B------:R-:W2:Y:S04]  /*4d830*/  LDL.LU R18, [R1+0x598] ;  /* 0x0005980001127983 */ /* 0x000ea80000300800 */
[----:B------:R-:W2:Y:S01]  /*4d840*/  LDL.LU R19, [R1+0x59c] ;  /* 0x00059c0001137983 */ /* 0x000ea20000300800 */
[----:B------:R-:W-:-:S02]  /*4d850*/  IMAD.MOV.U32 R14, RZ, RZ, R7 ;  /* 0x000000ffff0e7224 */ /* 0x000fc400078e0007 */
[----:B------:R-:W-:Y:S02]  /*4d860*/  IMAD.MOV.U32 R15, RZ, RZ, R6 ;  /* 0x000000ffff0f7224 */ /* 0x000fe400078e0006 */
[----:B------:R-:W-:Y:S02]  /*4d870*/  IMAD.MOV.U32 R12, RZ, RZ, R4 ;  /* 0x000000ffff0c7224 */ /* 0x000fe400078e0004 */
[----:B------:R-:W-:Y:S01]  /*4d880*/  IMAD.MOV.U32 R13, RZ, RZ, R5 ;  /* 0x000000ffff0d7224 */ /* 0x000fe200078e0005 */
[----:B--2---:R-:W-:Y:S04]  /*4d890*/  STL.64 [R1+0x51c0], R18 ;  /* 0x0051c01201007387 */ /* 0x004fe80000100a00 */
[----:B------:R0:W-:Y:S04]  /*4d8a0*/  STL.64 [R1+0x51b8], R16 ;  /* 0x0051b81001007387 */ /* 0x0001e80000100a00 */
[----:B------:R-:W2:Y:S04]  /*4d8b0*/  LDL.LU R24, [R1+0x5a0] ;  /* 0x0005a00001187983 */ /* 0x000ea80000300800 */
[----:B------:R-:W2:Y:S04]  /*4d8c0*/  LDL.LU R25, [R1+0x5a4] ;  /* 0x0005a40001197983 */ /* 0x000ea80000300800 */
[----:B------:R-:W2:Y:S04]  /*4d8d0*/  LDL.LU R26, [R1+0x5a8] ;  /* 0x0005a800011a7983 */ /* 0x000ea80000300800 */
[----:B------:R-:W2:Y:S04]  /*4d8e0*/  LDL.LU R27, [R1+0x5ac] ;  /* 0x0005ac00011b7983 */ /* 0x000ea80000300800 */
[----:B0-----:R-:W2:Y:S04]  /*4d8f0*/  LDL.LU R16, [R1+0x5b0] ;  /* 0x0005b00001107983 */ /* 0x001ea80000300800 */
[----:B------:R-:W2:Y:S04]  /*4d900*/  LDL.LU R17, [R1+0x5b4] ;  /* 0x0005b40001117983 */ /* 0x000ea80000300800 */
[----:B------:R-:W2:Y:S04]  /*4d910*/  LDL.LU R18, [R1+0x5b8] ;  /* 0x0005b80001127983 */ /* 0x000ea80000300800 */
[----:B------:R-:W2:Y:S04]  /*4d920*/  LDL.LU R19, [R1+0x5bc] ;  /* 0x0005bc0001137983 */ /* 0x000ea80000300800 */
[----:B----4-:R-:W-:Y:S04]  /*4d930*/  STL.64 [R1+0x5168], R10 ;  /* 0x0051680a01007387 */ /* 0x010fe80000100a00 */
[----:B---3--:R0:W-:Y:S04]  /*4d940*/  STL.64 [R1+0x5160], R8 ;  /* 0x0051600801007387 */ /* 0x0081e80000100a00 */
[----:B0-----:R-:W2:Y:S04]  /*4d950*/  LDL.64 R8, [R1+0x30] ;  /* 0x0000300001087983 */ /* 0x001ea80000100a00 */
[----:B------:R-:W3:Y:S04]  /*4d960*/  LDL.LU R4, [R1+0x51dc] ;  /* 0x0051dc0001047983 */ /* 0x000ee80000300800 */
[----:B------:R-:W4:Y:S04]  /*4d970*/  LDL.LU R5, [R1+0x51d8] ;  /* 0x0051d80001057983 */ /* 0x000f280000300800 */
        /* <DEDUP_REMOVED lines=8> */
[----:B0-----:R-:W2:Y:S04]  /*4da00*/  LDL.LU R12, [R1] ;  /* 0x00000000010c7983 */ /* 0x001ea80000300800 */
[----:B------:R-:W2:Y:S01]  /*4da10*/  LDL.LU R13, [R1+0x4] ;  /* 0x00000400010d7983 */ /* 0x000ea20000300800 */
[----:B----4-:R-:W-:-:S02]  /*4da20*/  IMAD.MOV.U32 R14, RZ, RZ, R5 ;  /* 0x000000ffff0e7224 */ /* 0x010fc400078e0005 */
[----:B---3--:R-:W-:Y:S02]  /*4da30*/  IMAD.MOV.U32 R15, RZ, RZ, R4 ;  /* 0x000000ffff0f7224 */ /* 0x008fe400078e0004 */
[----:B------:R-:W0:Y:S04]  /*4da40*/  LDSM.16.MT88.4 R4, [R2+0x8180] ;  /* 0x008180000204783b */ /* 0x000e280000004200 */
[----:B------:R-:W-:Y:S04]  /*4da50*/  STL [R1+0x4e74], R23 ;  /* 0x004e741701007387 */ /* 0x000fe80000100800 */
[----:B------:R-:W-:Y:S04]  /*4da60*/  STL [R1+0x4e70], R22 ;  /* 0x004e701601007387 */ /* 0x000fe80000100800 */
[----:B0-----:R0:W-:Y:S04]  /*4da70*/  STL.64 [R1+0x5120], R6 ;  /* 0x0051200601007387 */ /* 0x0011e80000100a00 */
[----:B------:R1:W-:Y:S01]  /*4da80*/  STL.64 [R1+0x5118], R4 ;  /* 0x0051180401007387 */ /* 0x0003e20000100a00 */
[----:B0-----:R-:W-:-:S02]  /*4da90*/  IMAD.MOV.U32 R6, RZ, RZ, R29 ;  /* 0x000000ffff067224 */ /* 0x001fc400078e001d */
[----:B------:R-:W-:Y:S02]  /*4daa0*/  IMAD.MOV.U32 R7, RZ, RZ, R28 ;  /* 0x000000ffff077224 */ /* 0x000fe400078e001c */
[----:B-1----:R-:W-:Y:S02]  /*4dab0*/  IMAD.MOV.U32 R4, RZ, RZ, R0 ;  /* 0x000000ffff047224 */ /* 0x002fe400078e0000 */
[----:B------:R-:W3:Y:S01]  /*4dac0*/  LDL.LU R0, [R1+0x51d4] ;  /* 0x0051d40001007983 */ /* 0x000ee20000300800 */
[----:B------:R-:W-:-:S03]  /*4dad0*/  IMAD.MOV.U32 R5, RZ, RZ, R3 ;  /* 0x000000ffff057224 */ /* 0x000fc600078e0003 */
[----:B------:R-:W4:Y:S04]  /*4dae0*/  LDL.LU R3, [R1+0x51d0] ;  /* 0x0051d00001037983 */ /* 0x000f280000300800 */
[----:B------:R-:W3:Y:S04]  /*4daf0*/  LDL.LU R29, [R1+0x51cc] ;  /* 0x0051cc00011d7983 */ /* 0x000ee80000300800 */
[----:B------:R-:W3:Y:S04]  /*4db00*/  LDL.LU R28, [R1+0x51c8] ;  /* 0x0051c800011c7983 */ /* 0x000ee80000300800 */
[----:B------:R-:W-:Y:S04]  /*4db10*/  STL.64 [R1+0x5198], R6 ;  /* 0x0051980601007387 */ /* 0x000fe80000100a00 */
[----:B------:R0:W-:Y:S04]  /*4db20*/  STL.64 [R1+0x5190], R4 ;  /* 0x0051900401007387 */ /* 0x0001e80000100a00 */
[----:B0-----:R-:W3:Y:S04]  /*4db30*/  LDL.LU R4, [R1+0x310] ;  /* 0x0003100001047983 */ /* 0x001ee80000300800 */
[----:B------:R-:W3:Y:S01]  /*4db40*/  LDL.LU R5, [R1+0x314] ;  /* 0x0003140001057983 */ /* 0x000ee20000300800 */
[C---:B--2---:R-:W-:Y:S08]  /*4db50*/  HMMA.16816.F32.BF16 R16, R12.reuse, R8, R16 ;  /* 0x000000080c10723c */ /* 0x044ff00000041810 */
[C---:B------:R-:W-:Y:S11]  /*4db60*/  HMMA.16816.F32.BF16 R24, R12.reuse, R20, R24 ;  /* 0x000000140c18723c */ /* 0x040ff60000041818 */
[----:B------:R-:W-:Y:S04]  /*4db70*/  @!UPT UIADD3 URZ, URZ, URZ, URZ ;  /* 0x0000003f3f3ff290 */ /* 0x000fe8000fffe03f */
[----:B------:R-:W-:Y:S04]  /*4db80*/  STL.64 [R1+0x180], R16 ;  /* 0x0001801001007387 */ /* 0x000fe80000100a00 */
[----:B------:R0:W-:Y:S04]  /*4db90*/  STL.64 [R1+0x188], R18 ;  /* 0x0001881201007387 */ /* 0x0001e80000100a00 */
[----:B0-----:R-:W2:Y:S04]  /*4dba0*/  LDL.LU.64 R18, [R1+0x51c0] ;  /* 0x0051c00001127983 */ /* 0x001ea80000300a00 */
[----:B------:R-:W2:Y:S04]  /*4dbb0*/  LDL.LU.64 R16, [R1+0x51b8] ;  /* 0x0051b80001107983 */ /* 0x000ea80000300a00 */
[----:B------:R-:W-:Y:S04]  /*4dbc0*/  STL.64 [R1+0x170], R24 ;  /* 0x0001701801007387 */ /* 0x000fe80000100a00 */
[----:B------:R0:W-:Y:S04]  /*4dbd0*/  STL.64 [R1+0x178], R26 ;  /* 0x0001781a01007387 */ /* 0x0001e80000100a00 */
[----:B0-----:R-:W2:Y:S04]  /*4dbe0*/  LDL.LU.64 R26, [R1+0x51b0] ;  /* 0x0051b000011a7983 */ /* 0x001ea80000300a00 */
[----:B------:R-:W2:Y:S02]  /*4dbf0*/  LDL.LU.64 R24, [R1+0x51a8] ;  /* 0x0051a80001187983 */ /* 0x000ea40000300a00 */
[----:B--2---:R-:W-:Y:S11]  /*4dc00*/  HMMA.16816.F32.BF16 R16, R12, R24, R16 ;  /* 0x000000180c10723c */ /* 0x004ff60000041810 */
[----:B------:R-:W-:Y:S11]  /*4dc10*/  @!UPT UIADD3 URZ, URZ, URZ, URZ ;  /* 0x0000003f3f3ff290 */ /* 0x000ff6000fffe03f */
[----:B------:R-:W-:Y:S01]  /*4dc20*/  @!UPT UIADD3 URZ, URZ, URZ, URZ ;  /* 0x0000003f3f3ff290 */ /* 0x000fe2000fffe03f */
[----:B------:R0:W-:Y:S04]  /*4dc30*/  STL.64 [R1+0x160], R16 ;  /* 0x0001601001007387 */ /* 0x0001e80000100a00 */
[----:B------:R-:W-:Y:S04]  /*4dc40*/  STL.64 [R1+0x168], R18 ;  /* 0x0001681201007387 */ /* 0x000fe80000100a00 */
[----:B0-----:R-:W2:Y:S01]  /*4dc50*/  LDL.LU.64 R16, [R1+0x51a0] ;  /* 0x0051a00001107983 */ /* 0x001ea20000300a00 */
[----:B----4-:R-:W-:Y:S02]  /*4dc60*/  IMAD.MOV.U32 R6, RZ, RZ, R3 ;  /* 0x000000ffff067224 */ /* 0x010fe400078e0003 */
[----:B---3--:R-:W-:-:S07]  /*4dc70*/  IMAD.MOV.U32 R7, RZ, RZ, R0 ;  /* 0x000000ffff077224 */ /* 0x008fce00078e0000 */
[----:B--2---:R-:W-:Y:S01]  /*4dc80*/  HMMA.16816.F32.BF16 R12, R12, R16, R4 ;  /* 0x000000100c0c723c */ /* 0x004fe20000041804 */
[----:B------:R-:W2:Y:S04]  /*4dc90*/  LDL.LU.64 R6, [R1+0x5198] ;  /* 0x0051980001067983 */ /* 0x000ea80000300a00 */
[----:B------:R-:W2:Y:S11]  /*4dca0*/  LDL.LU.64 R4, [R1+0x5190] ;  /* 0x0051900001047983 */ /* 0x000eb60000300a00 */
[----:B------:R-:W-:Y:S07]  /*4dcb0*/  @!UPT UIADD3 URZ, URZ, URZ, URZ ;  /* 0x0000003f3f3ff290 */ /* 0x000fee000fffe03f */
[----:B------:R-:W-:Y:S04]  /*4dcc0*/  STL.64 [R1+0x80], R12 ;  /* 0x0000800c01007387 */ /* 0x000fe80000100a00 */
[----:B------:R0:W-:Y:S04]  /*4dcd0*/  STL.64 [R1+0x88], R14 ;  /* 0x0000880e01007387 */ /* 0x0001e80000100a00 */
[----:B0-----:R-:W2:Y:S04]  /*4dce0*/  LDL.LU.64 R14, [R1+0x5188] ;  /* 0x00518800010e7983 */ /* 0x001ea80000300a00 */
[----:B------:R-:W2:Y:S01]  /*4dcf0*/  LDL.LU.64 R12, [R1+0x5180] ;  /* 0x00518000010c7983 */ /* 0x000ea20000300a00 */
[----:B------:R-:W-:-:S02]  /*4dd00*/  IMAD.MOV.U32 R3, RZ, RZ, R16 ;  /* 0x000000ffff037224 */ /* 0x000fc400078e0010 */
[----:B------:R-:W-:Y:S02]  /*4dd10*/  IMAD.MOV.U32 R0, RZ, RZ, R17 ;  /* 0x000000ffff007224 */ /* 0x000fe400078e0011 */
[----:B------:R-:W0:Y:S04]  /*4dd20*/  LDSM.16.MT88.4 R16, [R2+0x8200] ;  /* 0x008200000210783b */ /* 0x000e280000004200 */
[----:B0-----:R-:W-:Y:S04]  /*4dd30*/  STL.64 [R1+0x50d8], R18 ;  /* 0x0050d81201007387 */ /* 0x001fe80000100a00 */
[----:B------:R0:W-:Y:S02]  /*4dd40*/  STL.64 [R1+0x50d0], R16 ;  /* 0x0050d01001007387 */ /* 0x0001e40000100a00 */
[----:B0-----:R-:W-:-:S02]  /*4dd50*/  IMAD.MOV.U32 R16, RZ, RZ, R3 ;  /* 0x000000ffff107224 */ /* 0x001fc400078e0003 */
[----:B------:R-:W-:Y:S02]  /*4dd60*/  IMAD.MOV.U32 R17, RZ, RZ, R0 ;  /* 0x000000ffff117224 */ /* 0x000fe400078e0000 */
[----:B------:R-:W-:Y:S02]  /*4dd70*/  IMAD.MOV.U32 R3, RZ, RZ, R8 ;  /* 0x000000ffff037224 */ /* 0x000fe400078e0008 */
[----:B------:R-:W-:Y:S01]  /*4dd80*/  IMAD.MOV.U32 R0, RZ, RZ, R9 ;  /* 0x000000ffff007224 */ /* 0x000fe200078e0009 */
[C---:B--2---:R-:W-:Y:S11]  /*4dd90*/  HMMA.16816.F32.BF16 R12, R4.reuse, R8, R12 ;  /* 0x00000008040c723c */ /* 0x044ff6000004180c */
[----:B------:R-:W-:Y:S11]  /*4dda0*/  @!UPT UIADD3 URZ, URZ, URZ, URZ ;  /* 0x0000003f3f3ff290 */ /* 0x000ff6000fffe03f */
[----:B------:R-:W-:Y:S01]  /*4ddb0*/  @!UPT UIADD3 URZ, URZ, URZ, URZ ;  /* 0x0000003f3f3ff290 */ /* 0x000fe2000fffe03f */
[----:B------:R-:W-:Y:S04]  /*4ddc0*/  STL.64 [R1+0x150], R12 ;  /* 0x0001500c01007387 */ /* 0x000fe80000100a00 */
[----:B------:R0:W-:Y:S04]  /*4ddd0*/  STL.64 [R1+0x158], R14 ;  /* 0x0001580e01007387 */ /* 0x0001e80000100a00 */
[----:B0-----:R-:W2:Y:S04]  /*4dde0*/  LDL.LU.64 R14, [R1+0x5178] ;  /* 0x00517800010e7983 */ /* 0x001ea80000300a00 */
[----:B------:R-:W2:Y:S04]  /*4ddf0*/  LDL.LU.64 R12, [R1+0x5170] ;  /* 0x00517000010c7983 */ /* 0x000ea80000300a00 */
[----:B------:R-:W3:Y:S04]  /*4de00*/  LDL.LU.64 R10, [R1+0x5168] ;  /* 0x00516800010a7983 */ /* 0x000ee80000300a00 */
[----:B------:R-:W3:Y:S02]  /*4de10*/  LDL.LU.64 R8, [R1+0x5160] ;  /* 0x0051600001087983 */ /* 0x000ee40000300a00 */
[C---:B---3--:R-:W-:Y:S11]  /*4de20*/  HMMA.16816.F32.BF16 R8, R4.reuse, R20, R8 ;  /* 0x000000140408723c */ /* 0x048ff60000041808 */
[----:B------:R-:W-:Y:S11]  /*4de30*/  @!UPT UIADD3 URZ, URZ, URZ, URZ ;  /* 0x0000003f3f3ff290 */ /* 0x000ff6000fffe03f */
[----:B------:R-:W-:Y:S01]  /*4de40*/  @!UPT UIADD3 URZ, URZ, URZ, URZ ;  /* 0x0000003f3f3ff290 */ /* 0x000fe2000fffe03f */
[----:B------:R-:W-:Y:S04]  /*4de50*/  STL.64 [R1+0x140], R8 ;  /* 0x0001400801007387 */ /* 0x000fe80000100a00 */
[----:B------:R0:W-:Y:S04]  /*4de60*/  STL.64 [R1+0x148], R10 ;  /* 0x0001480a01007387 */ /* 0x0001e80000100a00 */
[----:B0-----:R-:W3:Y:S04]  /*4de70*/  LDL.LU.64 R10, [R1+0x5158] ;  /* 0x00515800010a7983 */ /* 0x001ee80000300a00 */
[----:B------:R-:W3:Y:S04]  /*4de80*/  LDL.LU.64 R8, [R1+0x5150] ;  /* 0x0051500001087983 */ /* 0x000ee80000300a00 */
        /* <DEDUP_REMOVED lines=8> */
[----:B------:R0:W-:Y:S04]  /*4df10*/  STL.64 [R1+0x130], R8 ;  /* 0x0001300801007387 */ /* 0x0001e80000100a00 */
[----:B------:R-:W-:Y:S04]  /*4df20*/  STL.64 [R1+0x138], R10 ;  /* 0x0001380a01007387 */ /* 0x000fe80000100a00 */
[----:B0-----:R-:W3:Y:S04]  /*4df30*/  LDL.LU.64 R8, [R1+0x5148] ;  /* 0x0051480001087983 */ /* 0x001ee80000300a00 */
[----:B------:R-:W-:Y:S04]  /*4df40*/  STL.64 [R1+0x5130], R26 ;  /* 0x0051301a01007387 */ /* 0x000fe80000100a00 */
[----:B------:R0:W-:Y:S04]  /*4df50*/  STL.64 [R1+0x5128], R24 ;  /* 0x0051281801007387 */ /* 0x0001e80000100a00 */
[----:B0-----:R-:W4:Y:S04]  /*4df60*/  LDL.LU R24, [R1+0xe0] ;  /* 0x0000e00001187983 */ /* 0x001f280000300800 */
[----:B------:R-:W4:Y:S04]  /*4df70*/  LDL.LU R25, [R1+0xe4] ;  /* 0x0000e40001197983 */ /* 0x000f280000300800 */
[----:B------:R-:W4:Y:S04]  /*4df80*/  LDL.LU R26, [R1+0xe8] ;  /* 0x0000e800011a7983 */ /* 0x000f280000300800 */
[----:B------:R-:W4:Y:S02]  /*4df90*/  LDL.LU R27, [R1+0xec] ;  /* 0x0000ec00011b7983 */ /* 0x000f240000300800 */
[----:B----4-:R-:W-:Y:S02]  /*4dfa0*/  HMMA.16816.F32.BF16 R4, R4, R16, R24 ;  /* 0x000000100404723c */ /* 0x010fe40000041818 */
[----:B------:R-:W4:Y:S05]  /*4dfb0*/  LDL.LU R24, [R1+0x540] ;  /* 0x0005400001187983 */ /* 0x000f2a0000300800 */
[----:B---3--:R-:W-:-:S02]  /*4dfc0*/  IMAD.MOV.U32 R26, RZ, RZ, R9 ;  /* 0x000000ffff1a7224 */ /* 0x008fc400078e0009 */
[----:B------:R-:W-:Y:S02]  /*4dfd0*/  IMAD.MOV.U32 R27, RZ, RZ, R8 ;  /* 0x000000ffff1b7224 */ /* 0x000fe400078e0008 */
[----:B------:R-:W0:Y:S11]  /*4dfe0*/  LDSM.16.MT88.4 R8, [R2+0x8280] ;  /* 0x008280000208783b */ /* 0x000e360000004200 */
[----:B------:R-:W-:Y:S01]  /*4dff0*/  @!UPT UIADD3 URZ, URZ, URZ, URZ ;  /* 0x0000003f3f3ff290 */ /* 0x000fe2000fffe03f */
[----:B------:R-:W-:Y:S04]  /*4e000*/  STL.64 [R1+0x70], R4 ;  /* 0x0000700401007387 */ /* 0x000fe80000100a00 */
[----:B------:R-:W-:Y:S04]  /*4e010*/  STL.64 [R1+0x78], R6 ;  /* 0x0000780601007387 */ /* 0x000fe80000100a00 */
[----:B------:R-:W4:Y:S04]  /*4e020*/  LDL.LU R25, [R1+0x544] ;  /* 0x0005440001197983 */ /* 0x000f280000300800 */
[----:B0-----:R-:W-:Y:S04]  /*4e030*/  STL.64 [R1+0x5090], R10 ;  /* 0x0050900a01007387 */ /* 0x001fe80000100a00 */
[----:B------:R0:W-:Y:S04]  /*4e040*/  STL.64 [R1+0x5088], R8 ;  /* 0x0050880801007387 */ /* 0x0001e80000100a00 */
[----:B0-----:R-:W3:Y:S04]  /*4e050*/  LDL.LU R8, [R1+0x300] ;  /* 0x0003000001087983 */ /* 0x001ee80000300800 */
[----:B------:R-:W3:Y:S01]  /*4e060*/  LDL.LU R9, [R1+0x304] ;  /* 0x0003040001097983 */ /* 0x000ee20000300800 */
[----:B------:R-:W-:-:S02]  /*4e070*/  IMAD.MOV.U32 R10, RZ, RZ, R28 ;  /* 0x000000ffff0a7224 */ /* 0x000fc400078e001c */
[----:B------:R-:W-:Y:S01]  /*4e080*/  IMAD.MOV.U32 R11, RZ, RZ, R29 ;  /* 0x000000ffff0b7224 */ /* 0x000fe200078e001d */
[----:B------:R-:W2:Y:S04]  /*4e090*/  LDL.LU R28, [R1+0x5144] ;  /* 0x00514400011c7983 */ /* 0x000ea80000300800 */
[----:B------:R-:W2:Y:S04]  /*4e0a0*/  LDL.LU R29, [R1+0x5140] ;  /* 0x00514000011d7983 */ /* 0x000ea80000300800 */
[----:B------:R-:W2:Y:S04]  /*4e0b0*/  LDL.LU R4, [R1+0xc0] ;  /* 0x0000c00001047983 */ /* 0x000ea80000300800 */
[----:B------:R-:W2:Y:S04]  /*4e0c0*/  LDL.LU R5, [R1+0xc4] ;  /* 0x0000c40001057983 */ /* 0x000ea80000300800 */
[----:B------:R-:W4:Y:S04]  /*4e0d0*/  LDL.LU R6, [R1+0xc8] ;  /* 0x0000c80001067983 */ /* 0x000f280000300800 */
[----:B------:R-:W4:Y:S04]  /*4e0e0*/  LDL.LU R7, [R1+0xcc] ;  /* 0x0000cc0001077983 */ /* 0x000f280000300800 */
[----:B------:R-:W-:Y:S04]  /*4e0f0*/  STL.64 [R1+0x50a0], R10 ;  /* 0x0050a00a01007387 */ /* 0x000fe80000100a00 */
[----:B---3--:R0:W-:Y:S04]  /*4e100*/  STL.64 [R1+0x5098], R8 ;  /* 0x0050980801007387 */ /* 0x0081e80000100a00 */
[----:B0-----:R-:W3:Y:S04]  /*4e110*/  LDL.LU R8, [R1+0xb0] ;  /* 0x0000b00001087983 */ /* 0x001ee80000300800 */
[----:B------:R-:W3:Y:S01]  /*4e120*/  LDL.LU R9, [R1+0xb4] ;  /* 0x0000b40001097983 */ /* 0x000ee20000300800 */
[----:B--2---:R-:W-:-:S02]  /*4e130*/  IMAD.MOV.U32 R10, RZ, RZ, R29 ;  /* 0x000000ffff0a7224 */ /* 0x004fc400078e001d */
[----:B------:R-:W-:-:S05]  /*4e140*/  IMAD.MOV.U32 R11, RZ, RZ, R28 ;  /* 0x000000ffff0b7224 */ /* 0x000fca00078e001c */
[----:B------:R-:W-:Y:S04]  /*4e150*/  STL.64 [R1+0x50b0], R10 ;  /* 0x0050b00a01007387 */ /* 0x000fe80000100a00 */
[----:B---3--:R0:W-:Y:S02]  /*4e160*/  STL.64 [R1+0x50a8], R8 ;  /* 0x0050a80801007387 */ /* 0x0081e40000100a00 */
[----:B0-----:R-:W-:Y:S02]  /*4e170*/  IMAD.MOV.U32 R8, RZ, RZ, R3 ;  /* 0x000000ffff087224 */ /* 0x001fe400078e0003 */
[----:B------:R-:W-:-:S07]  /*4e180*/  IMAD.MOV.U32 R9, RZ, RZ, R0 ;  /* 0x000000ffff097224 */ /* 0x000fce00078e0000 */
[----:B------:R-:W-:Y:S11]  /*4e190*/  HMMA.16816.F32.BF16 R20, R12, R8, R20 ;  /* 0x000000080c14723c */ /* 0x000ff60000041814 */
[----:B------:R-:W-:Y:S11]  /*4e1a0*/  @!UPT UIADD3 URZ, URZ, URZ, URZ ;  /* 0x0000003f3f3ff290 */ /* 0x000ff6000fffe03f */
[----:B------:R-:W-:Y:S02]  /*4e1b0*/  @!UPT UIADD3 URZ, URZ, URZ, URZ ;  /* 0x0000003f3f3ff290 */ /* 0x000fe4000fffe03f */
[----:B------:R-:W-:Y:S02]  /*4e1c0*/  IMAD.MOV.U32 R29, RZ, RZ, R20 ;  /* 0x000000ffff1d7224 */ /* 0x000fe400078e0014 */
[----:B------:R-:W-:Y:S02]  /*4e1d0*/  IMAD.MOV.U32 R28, RZ, RZ, R21 ;  /* 0x000000ffff1c7224 */ /* 0x000fe400078e0015 */
[----:B------:R-:W4:Y:S01]  /*4e1e0*/  LDL.LU.64 R20, [R1+0x5138] ;  /* 0x0051380001147983 */ /* 0x000f220000300a00 */
[----:B------:R-:W-:Y:S02]  /*4e1f0*/  IMAD.MOV.U32 R0, RZ, RZ, R23 ;  /* 0x000000ffff007224 */ /* 0x000fe400078e0017 */
[----:B------:R-:W-:-:S03]  /*4e200*/  IMAD.MOV.U32 R3, RZ, RZ, R22 ;  /* 0x000000ffff037224 */ /* 0x000fc600078e0016 */
[----:B------:R-:W-:Y:S04]  /*4e210*/  STL [R1+0x4e84], R0 ;  /* 0x004e840001007387 */ /* 0x000fe80000100800 */
[----:B------:R-:W-:Y:S04]  /*4e220*/  STL [R1+0x4e80], R3 ;  /* 0x004e800301007387 */ /* 0x000fe80000100800 */
[----:B------:R-:W-:Y:S04]  /*4e230*/  STL [R1+0x4e7c], R28 ;  /* 0x004e7c1c01007387 */ /* 0x000fe80000100800 */
[----:B------:R-:W-:Y:S01]  /*4e240*/  STL [R1+0x4e78], R29 ;  /* 0x004e781d01007387 */ /* 0x000fe20000100800 */
[C---:B----4-:R-:W-:Y:S11]  /*4e250*/  HMMA.16816.F32.BF16 R24, R12.reuse, R20, R24 ;  /* 0x000000140c18723c */ /* 0x050ff60000041818 */
[----:B------:R-:W-:Y:S11]  /*4e260*/  @!UPT UIADD3 URZ, URZ, URZ, URZ ;  /* 0x0000003f3f3ff290 */ /* 0x000ff6000fffe03f */
[----:B------:R-:W-:Y:S01]  /*4e270*/  @!UPT UIADD3 URZ, URZ, URZ, URZ ;  /* 0x0000003f3f3ff290 */ /* 0x000fe2000fffe03f */
[----:B------:R-:W-:Y:S04]  /*4e280*/  STL.64 [R1+0x110], R24 ;  /* 0x0001101801007387 */ /* 0x000fe80000100a00 */
[----:B------:R0:W-:Y:S04]  /*4e290*/  STL.64 [R1+0x118], R26 ;  /* 0x0001181a01007387 */ /* 0x0001e80000100a00 */
[----:B0-----:R-:W2:Y:S04]  /*4e2a0*/  LDL.LU.64 R26, [R1+0x5130] ;  /* 0x00513000011a7983 */ /* 0x001ea80000300a00 */
[----:B------:R-:W3:Y:S04]  /*4e2b0*/  LDL.LU.64 R24, [R1+0x5128] ;  /* 0x0051280001187983 */ /* 0x000ee80000300a00 */
[----:B------:R0:W-:Y:S04]  /*4e2c0*/  STL.64 [R1+0x5108], R20 ;  /* 0x0051081401007387 */ /* 0x0001e80000100a00 */
[----:B0-----:R-:W3:Y:S04]  /*4e2d0*/  LDL.LU R20, [R1+0x530] ;  /* 0x0005300001147983 */ /* 0x001ee80000300800 */
[----:B------:R-:W3:Y:S04]  /*4e2e0*/  LDL.LU R21, [R1+0x534] ;  /* 0x0005340001157983 */ /* 0x000ee80000300800 */
[----:B------:R-:W3:Y:S04]  /*4e2f0*/  LDL.LU R22, [R1+0x538] ;  /* 0x0005380001167983 */ /* 0x000ee80000300800 */
[----:B------:R-:W3:Y:S02]  /*4e300*/  LDL.LU R23, [R1+0x53c] ;  /* 0x00053c0001177983 */ /* 0x000ee40000300800 */
[C---:B---3--:R-:W-:Y:S08]  /*4e310*/  HMMA.16816.F32.BF16 R20, R12.reuse, R24, R20 ;  /* 0x000000180c14723c */ /* 0x048ff00000041814 */
[----:B------:R-:W-:Y:S11]  /*4e320*/  HMMA.16816.F32.BF16 R12, R12, R16, R4 ;  /* 0x000000100c0c723c */ /* 0x000ff60000041804 */
[----:B------:R-:W-:Y:S04]  /*4e330*/  @!UPT UIADD3 URZ, URZ, URZ, URZ ;  /* 0x0000003f3f3ff290 */ /* 0x000fe8000fffe03f */
[----:B------:R0:W-:Y:S04]  /*4e340*/  STL.64 [R1+0x100], R20 ;  /* 0x0001001401007387 */ /* 0x0001e80000100a00 */
[----:B------:R1:W-:Y:S04]  /*4e350*/  STL.64 [R1+0x108], R22 ;  /* 0x0001081601007387 */ /* 0x0003e80000100a00 */
[----:B0-----:R-:W3:Y:S04]  /*4e360*/  LDL.LU R20, [R1+0x520] ;  /* 0x0005200001147983 */ /* 0x001ee80000300800 */
[----:B------:R-:W3:Y:S04]  /*4e370*/  LDL.LU R21, [R1+0x524] ;  /* 0x0005240001157983 */ /* 0x000ee80000300800 */
[----:B-1----:R-:W3:Y:S04]  /*4e380*/  LDL.LU R22, [R1+0x528] ;  /* 0x0005280001167983 */ /* 0x002ee80000300800 */
[----:B------:R-:W3:Y:S04]  /*4e390*/  LDL.LU R23, [R1+0x52c] ;  /* 0x00052c0001177983 */ /* 0x000ee80000300800 */
[----:B--2---:R-:W-:Y:S04]  /*4e3a0*/  STL.64 [R1+0x5100], R26 ;  /* 0x0051001a01007387 */ /* 0x004fe80000100a00 */
[----:B------:R0:W-:Y:S04]  /*4e3b0*/  STL.64 [R1+0x50f8], R24 ;  /* 0x0050f81801007387 */ /* 0x0001e80000100a00 */
[----:B0-----:R-:W2:Y:S04]  /*4e3c0*/  LDL.LU R24, [R1+0x510] ;  /* 0x0005100001187983 */ /* 0x001ea80000300800 */
[----:B------:R-:W2:Y:S04]  /*4e3d0*/  LDL.LU R25, [R1+0x514] ;  /* 0x0005140001197983 */ /* 0x000ea80000300800 */
[----:B------:R-:W2:Y:S04]  /*4e3e0*/  LDL.LU R26, [R1+0x518] ;  /* 0x00051800011a7983 */ /* 0x000ea80000300800 */
[----:B------:R-:W2:Y:S04]  /*4e3f0*/  LDL.LU R27, [R1+0x51c] ;  /* 0x00051c00011b7983 */ /* 0x000ea80000300800 */
[----:B------:R-:W3:Y:S04]  /*4e400*/  LDL.LU.64 R6, [R1+0x5120] ;  /* 0x0051200001067983 */ /* 0x000ee80000300a00 */
[----:B------:R-:W3:Y:S04]  /*4e410*/  LDL.LU.64 R4, [R1+0x5118] ;  /* 0x0051180001047983 */ /* 0x000ee80000300a00 */
[----:B------:R0:W-:Y:S04]  /*4e420*/  STL.64 [R1+0x20], R12 ;  /* 0x0000200c01007387 */ /* 0x0001e80000100a00 */
[----:B------:R-:W-:Y:S04]  /*4e430*/  STL.64 [R1+0x28], R14 ;  /* 0x0000280e01007387 */ /* 0x000fe80000100a00 */
[----:B0-----:R-:W4:Y:S04]  /*4e440*/  LDL.LU.64 R12, [R1+0x5110] ;  /* 0x00511000010c7983 */ /* 0x001f280000300a00 */
[----:B------:R0:W-:Y:S04]  /*4e450*/  STL.64 [R1+0x50f0], R16 ;  /* 0x0050f01001007387 */ /* 0x0001e80000100a00 */
[----:B0-----:R-:W2:Y:S04]  /*4e460*/  LDL.LU R16, [R1+0xd0] ;  /* 0x0000d00001107983 */ /* 0x001ea80000300800 */
[----:B------:R-:W2:Y:S01]  /*4e470*/  LDL.LU R17, [R1+0xd4] ;  /* 0x0000d40001117983 */ /* 0x000ea20000300800 */
[----:B----4-:R-:W-:-:S02]  /*4e480*/  IMAD.MOV.U32 R18, RZ, RZ, R13 ;  /* 0x000000ffff127224 */ /* 0x010fc400078e000d */
[----:B------:R-:W-:Y:S02]  /*4e490*/  IMAD.MOV.U32 R19, RZ, RZ, R12 ;  /* 0x000000ffff137224 */ /* 0x000fe400078e000c */
[----:B------:R-:W0:Y:S04]  /*4e4a0*/  LDSM.16.MT88.4 R12, [R2+0x8300] ;  /* 0x00830000020c783b */ /* 0x000e280000004200 */
[----:B0-----:R-:W-:Y:S04]  /*4e4b0*/  STL.64 [R1+0x5048], R14 ;  /* 0x0050480e01007387 */ /* 0x001fe80000100a00 */
[----:B------:R0:W-:Y:S04]  /*4e4c0*/  STL.64 [R1+0x5040], R12 ;  /* 0x0050400c01007387 */ /* 0x0001e80000100a00 */
[----:B0-----:R-:W4:Y:S04]  /*4e4d0*/  LDL.LU R12, [R1+0x4f0] ;  /* 0x0004f000010c7983 */ /* 0x001f280000300800 */
[----:B------:R-:W4:Y:S04]  /*4e4e0*/  LDL.LU R13, [R1+0x4f4] ;  /* 0x0004f400010d7983 */ /* 0x000f280000300800 */
[----:B------:R-:W2:Y:S04]  /*4e4f0*/  LDL.LU R14, [R1+0x4f8] ;  /* 0x0004f800010e7983 */ /* 0x000ea80000300800 */
[----:B------:R-:W2:Y:S01]  /*4e500*/  LDL.LU R15, [R1+0x4fc] ;  /* 0x0004fc00010f7983 */ /* 0x000ea20000300800 */
[C---:B---3--:R-:W-:Y:S03]  /*4e510*/  HMMA.16816.F32.BF16 R20, R4.reuse, R8, R20 ;  /* 0x000000080414723c */ /* 0x048fe60000041814 */
[----:B--2---:R-:W-:Y:S04]  /*4e520*/  STL.64 [R1+0x50c0], R14 ;  /* 0x0050c00e01007387 */ /* 0x004fe80000100a00 */
[----:B----4-:R0:W-:Y:S04]  /*4e530*/  STL.64 [R1+0x50b8], R12 ;  /* 0x0050b80c01007387 */ /* 0x0101e80000100a00 */
        /* <DEDUP_REMOVED lines=10> */
[----:B------:R0:W-:Y:S04]  /*4e5e0*/  STL.64 [R1+0xf0], R20 ;  /* 0x0000f01401007387 */ /* 0x0001e80000100a00 */
[----:B------:R-:W-:Y:S04]  /*4e5f0*/  STL.64 [R1+0xf8], R22 ;  /* 0x0000f81601007387 */ /* 0x000fe80000100a00 */
[----:B0-----:R-:W3:Y:S02]  /*4e600*/  LDL.LU.64 R20, [R1+0x5108] ;  /* 0x0051080001147983 */ /* 0x001ee40000300a00 */
        /* <DEDUP_REMOVED lines=10> */
[----:B------:R0:W-:Y:S04]  /*4e6b0*/  STL.64 [R1+0xd0], R16 ;  /* 0x0000d01001007387 */ /* 0x0001e80000100a00 */
[----:B------:R1:W-:Y:S04]  /*4e6c0*/  STL.64 [R1+0xd8], R18 ;  /* 0x0000d81201007387 */ /* 0x0003e80000100a00 */
[----:B0-----:R-:W2:Y:S02]  /*4e6d0*/  LDL.LU.64 R16, [R1+0x50f0] ;  /* 0x0050f00001107983 */ /* 0x001ea40000300a00 */
[----:B--2---:R-:W-:Y:S02]  /*4e6e0*/  HMMA.16816.F32.BF16 R4, R4, R16, R12 ;  /* 0x000000100404723c */ /* 0x004fe4000004180c */
[----:B------:R-:W2:Y:S04]  /*4e6f0*/  LDL.LU.64 R14, [R1+0x50e8] ;  /* 0x0050e800010e7983 */ /* 0x000ea80000300a00 */
[----:B------:R-:W2:Y:S04]  /*4e700*/  LDL.LU.64 R12, [R1+0x50e0] ;  /* 0x0050e000010c7983 */ /* 0x000ea80000300a00 */
[----:B-1----:R-:W2:Y:S04]  /*4e710*/  LDL.LU.64 R18, [R1+0x50d8] ;  /* 0x0050d80001127983 */ /* 0x002ea80000300a00 */
[----:B------:R-:W2:Y:S09]  /*4e720*/  LDL.LU.64 R16, [R1+0x50d0] ;  /* 0x0050d00001107983 */ /* 0x000eb20000300a00 */
[----:B------:R-:W-:Y:S04]  /*4e730*/  STL.64 [R1+0x60], R4 ;  /* 0x0000600401007387 */ /* 0x000fe80000100a00 */
[----:B------:R-:W-:Y:S04]  /*4e740*/  STL.64 [R1+0x68], R6 ;  /* 0x0000680601007387 */ /* 0x000fe80000100a00 */
[----:B------:R0:W1:Y:S04]  /*4e750*/  LDSM.16.MT88.4 R4, [R2+0x8380] ;  /* 0x008380000204783b */ /* 0x0000680000004200 */
[----:B0-----:R-:W4:Y:S04]  /*4e760*/  LDL.LU R2, [R1+0x50c8] ;  /* 0x0050c80001027983 */ /* 0x001f280000300800 */
[----:B-1----:R-:W-:Y:S04]  /*4e770*/  STL [R1+0x4ff8], R7 ;  /* 0x004ff80701007387 */ /* 0x002fe80000100800 */
[----:B------:R-:W-:Y:S04]  /*4e780*/  STL [R1+0x5058], R6 ;  /* 0x0050580601007387 */ /* 0x000fe80000100800 */
[----:B------:R0:W-:Y:S04]  /*4e790*/  STL.64 [R1+0x5050], R4 ;  /* 0x0050500401007387 */ /* 0x0001e80000100a00 */
[----:B0-----:R-:W3:Y:S01]  /*4e7a0*/  LDL.64 R4, [R1+0x40] ;  /* 0x0000400001047983 */ /* 0x001ee20000100a00 */
[C---:B--2---:R-:W-:Y:S03]  /*4e7b0*/  HMMA.16816.F32.BF16 R8, R16.reuse, R8, R12 ;  /* 0x000000081008723c */ /* 0x044fe6000004180c */
        /* <DEDUP_REMOVED lines=13> */
[----:B------:R-:W2:Y:S01]  /*4e890*/  LDL.LU.64 R8, [R1+0x5098] ;  /* 0x0050980001087983 */ /* 0x000ea20000300a00 */
[C---:B------:R-:W-:Y:S03]  /*4e8a0*/  HMMA.16816.F32.BF16 R12, R16.reuse, R24, R12 ;  /* 0x00000018100c723c */ /* 0x040fe6000004180c */
[----:B---3--:R-:W-:Y:S04]  /*4e8b0*/  STL.64 [R1+0x5070], R26 ;  /* 0x0050701a01007387 */ /* 0x008fe80000100a00 */
[----:B------:R0:W-:Y:S11]  /*4e8c0*/  STL.64 [R1+0x5068], R24 ;  /* 0x0050681801007387 */ /* 0x0001f60000100a00 */
[----:B------:R-:W-:Y:S05]  /*4e8d0*/  @!UPT UIADD3 URZ, URZ, URZ, URZ ;  /* 0x0000003f3f3ff290 */ /* 0x000fea000fffe03f */
[----:B------:R-:W-:Y:S04]  /*4e8e0*/  STL.64 [R1+0xa0], R12 ;  /* 0x0000a00c01007387 */ /* 0x000fe80000100a00 */
[----:B------:R-:W-:Y:S04]  /*4e8f0*/  STL.64 [R1+0xa8], R14 ;  /* 0x0000a80e01007387 */ /* 0x000fe80000100a00 */
[----:B0-----:R-:W3:Y:S01]  /*4e900*/  LDL.LU R24, [R1+0x4d0] ;  /* 0x0004d00001187983 */ /* 0x001ee20000300800 */
[----:B--2---:R-:W-:Y:S11]  /*4e910*/  HMMA.16816.F32.BF16 R8, R16, R4, R8 ;  /* 0x000000041008723c */ /* 0x004ff60000041808 */
[----:B------:R-:W-:Y:S11]  /*4e920*/  @!UPT UIADD3 URZ, URZ, URZ, URZ ;  /* 0x0000003f3f3ff290 */ /* 0x000ff6000fffe03f */
[----:B------:R-:W-:Y:S01]  /*4e930*/  @!UPT UIADD3 URZ, URZ, URZ, URZ ;  /* 0x0000003f3f3ff290 */ /* 0x000fe2000fffe03f */
[----:B------:R-:W-:Y:S04]  /*4e940*/  STL.64 [R1+0x50], R8 ;  /* 0x0000500801007387 */ /* 0x000fe80000100a00 */
[----:B------:R-:W-:Y:S04]  /*4e950*/  STL.64 [R1+0x58], R10 ;  /* 0x0000580a01007387 */ /* 0x000fe80000100a00 */
[----:B------:R-:W3:Y:S04]  /*4e960*/  LDL.LU R25, [R1+0x4d4] ;  /* 0x0004d40001197983 */ /* 0x000ee80000300800 */
[----:B------:R-:W2:Y:S04]  /*4e970*/  LDL.LU R26, [R1+0x4d8] ;  /* 0x0004d800011a7983 */ /* 0x000ea80000300800 */
[----:B------:R-:W2:Y:S04]  /*4e980*/  LDL.LU R27, [R1+0x4dc] ;  /* 0x0004dc00011b7983 */ /* 0x000ea80000300800 */
[----:B----4-:R-:W0:Y:S04]  /*4e990*/  LDSM.16.MT88.4 R8, [R2+0x8000] ;  /* 0x008000000208783b */ /* 0x010e280000004200 */
[----:B--2---:R-:W-:Y:S04]  /*4e9a0*/  STL.64 [R1+0x5080], R26 ;  /* 0x0050801a01007387 */ /* 0x004fe80000100a00 */
[----:B---3--:R1:W-:Y:S04]  /*4e9b0*/  STL.64 [R1+0x5078], R24 ;  /* 0x0050781801007387 */ /* 0x0083e80000100a00 */
[----:B-1----:R-:W2:Y:S04]  /*4e9c0*/  LDL.LU R24, [R1+0x4e0] ;  /* 0x0004e00001187983 */ /* 0x002ea80000300800 */
[----:B------:R-:W2:Y:S04]  /*4e9d0*/  LDL.LU R25, [R1+0x4e4] ;  /* 0x0004e40001197983 */ /* 0x000ea80000300800 */
[----:B------:R-:W2:Y:S04]  /*4e9e0*/  LDL.LU R26, [R1+0x4e8] ;  /* 0x0004e800011a7983 */ /* 0x000ea80000300800 */
[----:B------:R-:W2:Y:S04]  /*4e9f0*/  LDL.LU R27, [R1+0x4ec] ;  /* 0x0004ec00011b7983 */ /* 0x000ea80000300800 */
[----:B------:R1:W-:Y:S04]  /*4ea00*/  STL.64 [R1+0x5060], R4 ;  /* 0x0050600401007387 */ /* 0x0003e80000100a00 */
[----:B------:R-:W3:Y:S04]  /*4ea10*/  LDL.LU R12, [R1+0x2f0] ;  /* 0x0002f000010c7983 */ /* 0x000ee80000300800 */
[----:B------:R-:W3:Y:S04]  /*4ea20*/  LDL.LU R13, [R1+0x2f4] ;  /* 0x0002f400010d7983 */ /* 0x000ee80000300800 */
[----:B------:R-:W3:Y:S04]  /*4ea30*/  LDL.LU R14, [R1+0x2f8] ;  /* 0x0002f800010e7983 */ /* 0x000ee80000300800 */
[----:B------:R-:W3:Y:S04]  /*4ea40*/  LDL.LU R15, [R1+0x2fc] ;  /* 0x0002fc00010f7983 */ /* 0x000ee80000300800 */
[----:B-1----:R-:W4:Y:S04]  /*4ea50*/  LDL.LU R4, [R1+0x4c0] ;  /* 0x0004c00001047983 */ /* 0x002f280000300800 */
[----:B------:R-:W4:Y:S04]  /*4ea60*/  LDL.LU R5, [R1+0x4c4] ;  /* 0x0004c40001057983 */ /* 0x000f280000300800 */
[----:B------:R-:W4:Y:S04]  /*4ea70*/  LDL.LU R6, [R1+0x4c8] ;  /* 0x0004c80001067983 */ /* 0x000f280000300800 */
[----:B------:R-:W4:Y:S04]  /*4ea80*/  LDL.LU R7, [R1+0x4cc] ;  /* 0x0004cc0001077983 */ /* 0x000f280000300800 */
[----:B------:R-:W2:Y:S04]  /*4ea90*/  LDL.LU R16, [R1+0x430] ;  /* 0x0004300001107983 */ /* 0x000ea80000300800 */
[----:B------:R-:W2:Y:S04]  /*4eaa0*/  LDL.LU R17, [R1+0x434] ;  /* 0x0004340001117983 */ /* 0x000ea80000300800 */
[----:B------:R-:W2:Y:S04]  /*4eab0*/  LDL.LU R18, [R1+0x438] ;  /* 0x0004380001127983 */ /* 0x000ea80000300800 */
[----:B------:R-:W2:Y:S04]  /*4eac0*/  LDL.LU R19, [R1+0x43c] ;  /* 0x00043c0001137983 */ /* 0x000ea80000300800 */
[----:B--2---:R-:W-:Y:S04]  /*4ead0*/  STL.64 [R1+0x5008], R18 ;  /* 0x0050081201007387 */ /* 0x004fe80000100a00 */
[----:B------:R1:W-:Y:S04]  /*4eae0*/  STL.64 [R1+0x5000], R16 ;  /* 0x0050001001007387 */ /* 0x0003e80000100a00 */
[----:B-1----:R-:W2:Y:S04]  /*4eaf0*/  LDL.LU R16, [R1+0x490] ;  /* 0x0004900001107983 */ /* 0x002ea80000300800 */
        /* <DEDUP_REMOVED lines=8> */
[----:B------:R-:W2:Y:S01]  /*4eb80*/  LDL.LU R19, [R1+0x4ac] ;  /* 0x0004ac0001137983 */ /* 0x000ea20000300800 */
[----:B0-----:R-:W-:-:S02]  /*4eb90*/  IMAD.MOV.U32 R3, RZ, RZ, R10 ;  /* 0x000000ffff037224 */ /* 0x001fc400078e000a */
[----:B------:R-:W-:Y:S02]  /*4eba0*/  IMAD.MOV.U32 R0, RZ, RZ, R11 ;  /* 0x000000ffff007224 */ /* 0x000fe400078e000b */
[----:B------:R-:W-:Y:S02]  /*4ebb0*/  IMAD.MOV.U32 R23, RZ, RZ, R8 ;  /* 0x000000ffff177224 */ /* 0x000fe400078e0008 */
[----:B------:R-:W-:Y:S01]  /*4ebc0*/  IMAD.MOV.U32 R22, RZ, RZ, R9 ;  /* 0x000000ffff167224 */ /* 0x000fe200078e0009 */
[----:B--2---:R-:W-:Y:S04]  /*4ebd0*/  STL.64 [R1+0x5028], R18 ;  /* 0x0050281201007387 */ /* 0x004fe80000100a00 */
[----:B------:R0:W-:Y:S04]  /*4ebe0*/  STL.64 [R1+0x5020], R16 ;  /* 0x0050201001007387 */ /* 0x0001e80000100a00 */
[----:B0-----:R-:W2:Y:S04]  /*4ebf0*/  LDL.64 R16, [R1+0x30] ;  /* 0x0000300001107983 */ /* 0x001ea80000100a00 */
[----:B------:R-:W2:Y:S04]  /*4ec00*/  LDL.LU.64 R10, [R1+0x5090] ;  /* 0x00509000010a7983 */ /* 0x000ea80000300a00 */
        /* <DEDUP_REMOVED lines=17> */
[----:B0-----:R-:W2:Y:S04]  /*4ed20*/  LDL.LU R20, [R1+0x4b0] ;  /* 0x0004b00001147983 */ /* 0x001ea80000300800 */
[----:B------:R-:W2:Y:S04]  /*4ed30*/  LDL.LU R21, [R1+0x4b4] ;  /* 0x0004b40001157983 */ /* 0x000ea80000300800 */
[----:B------:R-:W2:Y:S04]  /*4ed40*/  LDL.LU R22, [R1+0x4b8] ;  /* 0x0004b80001167983 */ /* 0x000ea80000300800 */
[----:B------:R-:W2:Y:S01]  /*4ed50*/  LDL.LU R23, [R1+0x4bc] ;  /* 0x0004bc0001177983 */ /* 0x000ea20000300800 */
[C---:B----4-:R-:W-:Y:S11]  /*4ed60*/  HMMA.16816.F32.BF16 R4, R8.reuse, R24, R4 ;  /* 0x000000180804723c */ /* 0x050ff60000041804 */
[----:B------:R-:W-:Y:S11]  /*4ed70*/  @!UPT UIADD3 URZ, URZ, URZ, URZ ;  /* 0x0000003f3f3ff290 */ /* 0x000ff6000fffe03f */
[----:B------:R-:W-:Y:S01]  /*4ed80*/  @!UPT UIADD3 URZ, URZ, URZ, URZ ;  /* 0x0000003f3f3ff290 */ /* 0x000fe2000fffe03f */
[----:B------:R0:W-:Y:S04]  /*4ed90*/  STL.64 [R1+0x300], R4 ;  /* 0x0003000401007387 */ /* 0x0001e80000100a00 */
[----:B------:R-:W-:Y:S04]  /*4eda0*/  STL.64 [R1+0x308], R6 ;  /* 0x0003080601007387 */ /* 0x000fe80000100a00 */
[----:B0-----:R-:W3:Y:S02]  /*4edb0*/  LDL.LU.64 R4, [R1+0x5060] ;  /* 0x0050600001047983 */ /* 0x001ee40000300a00 */
[----:B---3--:R-:W-:Y:S07]  /*4edc0*/  HMMA.16816.F32.BF16 R8, R8, R4, R12 ;  /* 0x000000040808723c */ /* 0x008fee000004180c */
[----:B------:R-:W-:Y:S11]  /*4edd0*/  IMAD.MOV.U32 R12, RZ, RZ, R4 ;  /* 0x000000ffff0c7224 */ /* 0x000ff600078e0004 */
[----:B------:R-:W-:Y:S05]  /*4ede0*/  @!UPT UIADD3 URZ, URZ, URZ, URZ ;  /* 0x0000003f3f3ff290 */ /* 0x000fea000fffe03f */
[----:B------:R0:W-:Y:S02]  /*4edf0*/  STL.64 [R1+0x2f0], R8 ;  /* 0x0002f00801007387 */ /* 0x0001e40000100a00 */
[----:B0-----:R-:W-:Y:S02]  /*4ee00*/  IMAD.MOV.U32 R8, RZ, RZ, R12 ;  /* 0x000000ffff087224 */ /* 0x001fe400078e000c */
[----:B------:R-:W0:Y:S01]  /*4ee10*/  LDSM.16.MT88.4 R12, [R2+0x8080] ;  /* 0x00808000020c783b */ /* 0x000e220000004200 */
[----:B------:R-:W-:-:S03]  /*4ee20*/  IMAD.MOV.U32 R7, RZ, RZ, R5 ;  /* 0x000000ffff077224 */ /* 0x000fc600078e0005 */
[----:B------:R-:W-:Y:S01]  /*4ee30*/  STL.64 [R1+0x2f8], R10 ;  /* 0x0002f80a01007387 */ /* 0x000fe20000100a00 */
[----:B------:R-:W-:-:S03]  /*4ee40*/  IMAD.MOV.U32 R9, RZ, RZ, R7 ;  /* 0x000000ffff097224 */ /* 0x000fc600078e0007 */
[----:B------:R-:W3:Y:S04]  /*4ee50*/  LDL.LU R6, [R1+0x5058] ;  /* 0x0050580001067983 */ /* 0x000ee80000300800 */
[----:B------:R-:W3:Y:S01]  /*4ee60*/  LDL.LU.64 R4, [R1+0x5050] ;  /* 0x0050500001047983 */ /* 0x000ee20000300a00 */
[----:B0-----:R-:W-:-:S03]  /*4ee70*/  IMAD.MOV.U32 R29, RZ, RZ, R14 ;  /* 0x000000ffff1d7224 */ /* 0x001fc600078e000e */
[----:B------:R0:W-:Y:S01]  /*4ee80*/  STL [R1+0x4], R13 ;  /* 0x0000040d01007387 */ /* 0x0001e20000100800 */
[----:B------:R-:W-:Y:S02]  /*4ee90*/  IMAD.MOV.U32 R28, RZ, RZ, R15 ;  /* 0x000000ffff1c7224 */ /* 0x000fe400078e000f */
[----:B------:R-:W-:Y:S01]  /*4eea0*/  IMAD.MOV.U32 R7, RZ, RZ, R12 ;  /* 0x000000ffff077224 */ /* 0x000fe200078e000c */
[----:B------:R-:W2:Y:S04]  /*4eeb0*/  LDL.LU.64 R14, [R1+0x5048] ;  /* 0x00504800010e7983 */ /* 0x000ea80000300a00 */
[----:B0-----:R-:W2:Y:S01]  /*4eec0*/  LDL.LU.64 R12, [R1+0x5040] ;  /* 0x00504000010c7983 */ /* 0x001ea20000300a00 */
        /* <DEDUP_REMOVED lines=8> */
[----:B------:R-:W4:Y:S04]  /*4ef50*/  LDL.LU.64 R20, [R1+0x5030] ;  /* 0x0050300001147983 */ /* 0x000f280000300a00 */
[----:B------:R-:W4:Y:S04]  /*4ef60*/  LDL.LU.64 R18, [R1+0x5028] ;  /* 0x0050280001127983 */ /* 0x000f280000300a00 */
[----:B------:R-:W4:Y:S02]  /*4ef70*/  LDL.LU.64 R16, [R1+0x5020] ;  /* 0x0050200001107983 */ /* 0x000f240000300a00 */
[C---:B----4-:R-:W-:Y:S11]  /*4ef80*/  HMMA.16816.F32.BF16 R16, R12.reuse, R20, R16 ;  /* 0x000000140c10723c */ /* 0x050ff60000041810 */
[----:B------:R-:W-:Y:S11]  /*4ef90*/  @!UPT UIADD3 URZ, URZ, URZ, URZ ;  /* 0x0000003f3f3ff290 */ /* 0x000ff6000fffe03f */
[----:B------:R-:W-:Y:S01]  /*4efa0*/  @!UPT UIADD3 URZ, URZ, URZ, URZ ;  /* 0x0000003f3f3ff290 */ /* 0x000fe2000fffe03f */
[----:B------:R-:W-:Y:S04]  /*4efb0*/  STL.64 [R1+0x330], R16 ;  /* 0x0003301001007387 */ /* 0x000fe80000100a00 */
[----:B------:R0:W-:Y:S04]  /*4efc0*/  STL.64 [R1+0x338], R18 ;  /* 0x0003381201007387 */ /* 0x0001e80000100a00 */
[----:B0-----:R-:W4:Y:S04]  /*4efd0*/  LDL.LU.64 R18, [R1+0x5018] ;  /* 0x0050180001127983 */ /* 0x001f280000300a00 */
[----:B------:R-:W4:Y:S04]  /*4efe0*/  LDL.LU.64 R16, [R1+0x5010] ;  /* 0x0050100001107983 */ /* 0x000f280000300a00 */
[----:B------:R-:W-:Y:S01]  /*4eff0*/  STL.64 [R1+0x4fe0], R20 ;  /* 0x004fe01401007387 */ /* 0x000fe20000100a00 */
[----:B----4-:R-:W-:Y:S11]  /*4f000*/  HMMA.16816.F32.BF16 R16, R12, R24, R16 ;  /* 0x000000180c10723c */ /* 0x010ff60000041810 */
[----:B------:R-:W-:Y:S11]  /*4f010*/  @!UPT UIADD3 URZ, URZ, URZ, URZ ;  /* 0x0000003f3f3ff290 */ /* 0x000ff6000fffe03f */
[----:B------:R-:W-:Y:S01]  /*4f020*/  @!UPT UIADD3 URZ, URZ, URZ, URZ ;  /* 0x0000003f3f3ff290 */ /* 0x000fe2000fffe03f */
[----:B------:R-:W-:Y:S04]  /*4f030*/  STL.64 [R1+0x360], R16 ;  /* 0x0003601001007387 */ /* 0x000fe80000100a00 */
[----:B------:R0:W-:Y:S04]  /*4f040*/  STL.64 [R1+0x368], R18 ;  /* 0x0003681201007387 */ /* 0x0001e80000100a00 */
[----:B0-----:R-:W4:Y:S04]  /*4f050*/  LDL.LU.64 R18, [R1+0x5008] ;  /* 0x0050080001127983 */ /* 0x001f280000300a00 */
[----:B------:R-:W4:Y:S04]  /*4f060*/  LDL.LU.64 R16, [R1+0x5000] ;  /* 0x0050000001107983 */ /* 0x000f280000300a00 */
[----:B------:R-:W-:Y:S04]  /*4f070*/  STL.64 [R1+0x4fd8], R26 ;  /* 0x004fd81a01007387 */ /* 0x000fe80000100a00 */
[----:B------:R0:W-:Y:S04]  /*4f080*/  STL.64 [R1+0x4fd0], R24 ;  /* 0x004fd01801007387 */ /* 0x0001e80000100a00 */
[----:B0-----:R-:W2:Y:S04]  /*4f090*/  LDL.LU R24, [R1+0x470] ;  /* 0x0004700001187983 */ /* 0x001ea80000300800 */
[----:B------:R-:W2:Y:S04]  /*4f0a0*/  LDL.LU R25, [R1+0x474] ;  /* 0x0004740001197983 */ /* 0x000ea80000300800 */
[----:B------:R-:W2:Y:S04]  /*4f0b0*/  LDL.LU R26, [R1+0x478] ;  /* 0x00047800011a7983 */ /* 0x000ea80000300800 */
[----:B------:R-:W2:Y:S01]  /*4f0c0*/  LDL.LU R27, [R1+0x47c] ;  /* 0x00047c00011b7983 */ /* 0x000ea20000300800 */
[----:B------:R-:W-:-:S02]  /*4f0d0*/  IMAD.MOV.U32 R21, RZ, RZ, R10 ;  /* 0x000000ffff157224 */ /* 0x000fc400078e000a */
[----:B------:R-:W-:Y:S01]  /*4f0e0*/  IMAD.MOV.U32 R20, RZ, RZ, R11 ;  /* 0x000000ffff147224 */ /* 0x000fe200078e000b */
[----:B----4-:R-:W-:Y:S01]  /*4f0f0*/  HMMA.16816.F32.BF16 R12, R12, R8, R16 ;  /* 0x000000080c0c723c */ /* 0x010fe20000041810 */
[----:B------:R-:W0:Y:S04]  /*4f100*/  LDSM.16.MT88.4 R16, [R2+0x8100] ;  /* 0x008100000210783b */ /* 0x000e280000004200 */
[----:B--2---:R-:W-:Y:S04]  /*4f110*/  STL.64 [R1+0x4ff0], R26 ;  /* 0x004ff01a01007387 */ /* 0x004fe80000100a00 */
[----:B------:R1:W-:Y:S04]  /*4f120*/  STL.64 [R1+0x4fe8], R24 ;  /* 0x004fe81801007387 */ /* 0x0003e80000100a00 */
[----:B-1----:R-:W3:Y:S04]  /*4f130*/  LDL.LU R24, [R1+0x480] ;  /* 0x0004800001187983 */ /* 0x002ee80000300800 */
[----:B------:R-:W3:Y:S04]  /*4f140*/  LDL.LU R25, [R1+0x484] ;  /* 0x0004840001197983 */ /* 0x000ee80000300800 */
[----:B------:R-:W3:Y:S04]  /*4f150*/  LDL.LU R26, [R1+0x488] ;  /* 0x00048800011a7983 */ /* 0x000ee80000300800 */
[----:B------:R-:W3:Y:S04]  /*4f160*/  LDL.LU R27, [R1+0x48c] ;  /* 0x00048c00011b7983 */ /* 0x000ee80000300800 */
[----:B------:R1:W-:Y:S04]  /*4f170*/  STL.64 [R1+0x4fc8], R8 ;  /* 0x004fc80801007387 */ /* 0x0003e80000100a00 */
[----:B-1----:R-:W2:Y:S04]  /*4f180*/  LDL.LU R8, [R1+0x460] ;  /* 0x0004600001087983 */ /* 0x002ea80000300800 */
[----:B------:R1:W-:Y:S04]  /*4f190*/  STL.64 [R1+0x350], R12 ;  /* 0x0003500c01007387 */ /* 0x0003e80000100a00 */
[----:B------:R4:W-:Y:S04]  /*4f1a0*/  STL.64 [R1+0x358], R14 ;  /* 0x0003580e01007387 */ /* 0x0009e80000100a00 */
[----:B------:R-:W2:Y:S04]  /*4f1b0*/  LDL.LU R9, [R1+0x464] ;  /* 0x0004640001097983 */ /* 0x000ea80000300800 */
[----:B------:R-:W2:Y:S04]  /*4f1c0*/  LDL.LU R10, [R1+0x468] ;  /* 0x00046800010a7983 */ /* 0x000ea80000300800 */
[----:B------:R-:W2:Y:S04]  /*4f1d0*/  LDL.LU R11, [R1+0x46c] ;  /* 0x00046c00010b7983 */ /* 0x000ea80000300800 */
[----:B-1----:R-:W2:Y:S04]  /*4f1e0*/  LDL.LU R12, [R1+0x5f0] ;  /* 0x0005f000010c7983 */ /* 0x002ea80000300800 */
[----:B------:R-:W2:Y:S04]  /*4f1f0*/  LDL.LU R13, [R1+0x5f4] ;  /* 0x0005f400010d7983 */ /* 0x000ea80000300800 */
[----:B----4-:R-:W4:Y:S04]  /*4f200*/  LDL.LU R14, [R1+0x5f8] ;  /* 0x0005f800010e7983 */ /* 0x010f280000300800 */
[----:B------:R-:W4:Y:S04]  /*4f210*/  LDL.LU R15, [R1+0x5fc] ;  /* 0x0005fc00010f7983 */ /* 0x000f280000300800 */
[----:B0-----:R-:W-:Y:S04]  /*4f220*/  STL.64 [R1+0x4f58], R18 ;  /* 0x004f581201007387 */ /* 0x001fe80000100a00 */
[----:B------:R0:W-:Y:S02]  /*4f230*/  STL.64 [R1+0x4f50], R16 ;  /* 0x004f501001007387 */ /* 0x0001e40000100a00 */
[----:B0-----:R-:W-:-:S02]  /*4f240*/  IMAD.MOV.U32 R16, RZ, RZ, R7 ;  /* 0x000000ffff107224 */ /* 0x001fc400078e0007 */
[----:B------:R-:W3:Y:S04]  /*4f250*/  LDL.LU R7, [R1+0x4ff8] ;  /* 0x004ff80001077983 */ /* 0x000ee80000300800 */
[----:B------:R-:W2:Y:S01]  /*4f260*/  LDL.LU R17, [R1+0x4] ;  /* 0x0000040001117983 */ /* 0x000ea20000300800 */
[----:B------:R-:W-:Y:S02]  /*4f270*/  IMAD.MOV.U32 R18, RZ, RZ, R29 ;  /* 0x000000ffff127224 */ /* 0x000fe400078e001d */
[----:B------:R-:W-:-:S05]  /*4f280*/  IMAD.MOV.U32 R19, RZ, RZ, R28 ;  /* 0x000000ffff137224 */ /* 0x000fca00078e001c */
[----:B------:R-:W-:Y:S04]  /*4f290*/  STL.64 [R1+0x4fa0], R18 ;  /* 0x004fa01201007387 */ /* 0x000fe80000100a00 */
[----:B--2---:R0:W-:Y:S02]  /*4f2a0*/  STL.64 [R1+0x4f98], R16 ;  /* 0x004f981001007387 */ /* 0x0041e40000100a00 */
[----:B0-----:R-:W-:Y:S02]  /*4f2b0*/  IMAD.MOV.U32 R16, RZ, RZ, R23 ;  /* 0x000000ffff107224 */ /* 0x001fe400078e0017 */
[----:B------:R-:W-:Y:S02]  /*4f2c0*/  IMAD.MOV.U32 R17, RZ, RZ, R22 ;  /* 0x000000ffff117224 */ /* 0x000fe400078e0016 */
[C---:B---3--:R-:W-:Y:S01]  /*4f2d0*/  HMMA.16816.F32.BF16 R20, R4.reuse, R20, R24 ;  /* 0x000000140414723c */ /* 0x048fe20000041818 */
[----:B------:R-:W2:Y:S04]  /*4f2e0*/  LDL.LU.64 R26, [R1+0x4ff0] ;  /* 0x004ff000011a7983 */ /* 0x000ea80000300a00 */
[----:B------:R-:W2:Y:S11]  /*4f2f0*/  LDL.LU.64 R24, [R1+0x4fe8] ;  /* 0x004fe80001187983 */ /* 0x000eb60000300a00 */
[----:B------:R-:W-:Y:S07]  /*4f300*/  @!UPT UIADD3 URZ, URZ, URZ, URZ ;  /* 0x0000003f3f3ff290 */ /* 0x000fee000fffe03f */
[----:B------:R0:W-:Y:S04]  /*4f310*/  STL.64 [R1+0x390], R20 ;  /* 0x0003901401007387 */ /* 0x0001e80000100a00 */
[----:B------:R-:W-:Y:S04]  /*4f320*/  STL.64 [R1+0x398], R22 ;  /* 0x0003981601007387 */ /* 0x000fe80000100a00 */
[----:B0-----:R-:W2:Y:S02]  /*4f330*/  LDL.LU.64 R20, [R1+0x4fe0] ;  /* 0x004fe00001147983 */ /* 0x001ea40000300a00 */
        /* <DEDUP_REMOVED lines=10> */
[----:B------:R0:W-:Y:S04]  /*4f3e0*/  STL.64 [R1+0x3e0], R8 ;  /* 0x0003e00801007387 */ /* 0x0001e80000100a00 */
[----:B------:R-:W-:Y:S04]  /*4f3f0*/  STL.64 [R1+0x3e8], R10 ;  /* 0x0003e80a01007387 */ /* 0x000fe80000100a00 */
[----:B0-----:R-:W3:Y:S04]  /*4f400*/  LDL.LU.64 R8, [R1+0x4fc8] ;  /* 0x004fc80001087983 */ /* 0x001ee80000300a00 */
[----:B--2---:R-:W-:Y:S04]  /*4f410*/  STL.64 [R1+0x4fc0], R26 ;  /* 0x004fc01a01007387 */ /* 0x004fe80000100a00 */
[----:B------:R0:W-:Y:S04]  /*4f420*/  STL.64 [R1+0x4fb8], R24 ;  /* 0x004fb81801007387 */ /* 0x0001e80000100a00 */
[----:B0-----:R-:W3:Y:S04]  /*4f430*/  LDL.LU R24, [R1+0x420] ;  /* 0x0004200001187983 */ /* 0x001ee80000300800 */
[----:B------:R-:W3:Y:S04]  /*4f440*/  LDL.LU R25, [R1+0x424] ;  /* 0x0004240001197983 */ /* 0x000ee80000300800 */
[----:B------:R-:W3:Y:S04]  /*4f450*/  LDL.LU R26, [R1+0x428] ;  /* 0x00042800011a7983 */ /* 0x000ee80000300800 */
[----:B------:R-:W3:Y:S02]  /*4f460*/  LDL.LU R27, [R1+0x42c] ;  /* 0x00042c00011b7983 */ /* 0x000ee40000300800 */
[----:B---3--:R-:W-:Y:S02]  /*4f470*/  HMMA.16816.F32.BF16 R8, R4, R8, R24 ;  /* 0x000000080408723c */ /* 0x008fe40000041818 */
[----:B------:R-:W0:Y:S04]  /*4f480*/  LDSM.16.MT88.4 R4, [R2+0x8180] ;  /* 0x008180000204783b */ /* 0x000e280000004200 */
[----:B0-----:R-:W-:Y:S11]  /*4f490*/  STL.64 [R1+0x4f28], R6 ;  /* 0x004f280601007387 */ /* 0x001ff60000100a00 */
[----:B------:R-:W-:Y:S06]  /*4f4a0*/  @!UPT UIADD3 URZ, URZ, URZ, URZ ;  /* 0x0000003f3f3ff290 */ /* 0x000fec000fffe03f */
[----:B------:R-:W-:Y:S04]  /*4f4b0*/  STL.64 [R1+0x3d0], R8 ;  /* 0x0003d00801007387 */ /* 0x000fe80000100a00 */
[----:B------:R-:W-:Y:S04]  /*4f4c0*/  STL.64 [R1+0x3d8], R10 ;  /* 0x0003d80a01007387 */ /* 0x000fe80000100a00 */
[----:B------:R-:W0:Y:S04]  /*4f4d0*/  LDSM.16.MT88.4 R8, [R2+0x8200] ;  /* 0x008200000208783b */ /* 0x000e280000004200 */
[----:B------:R1:W-:Y:S04]  /*4f4e0*/  STL.64 [R1+0x4f20], R4 ;  /* 0x004f200401007387 */ /* 0x0003e80000100a00 */
[----:B-1----:R-:W4:Y:S04]  /*4f4f0*/  LDL.LU.64 R4, [R1+0x30] ;  /* 0x0000300001047983 */ /* 0x002f280000300a00 */
[----:B0-----:R-:W-:Y:S04]  /*4f500*/  STL.64 [R1+0x4ed8], R10 ;  /* 0x004ed80a01007387 */ /* 0x001fe80000100a00 */
[----:B------:R0:W-:Y:S04]  /*4f510*/  STL.64 [R1+0x4ed0], R8 ;  /* 0x004ed00801007387 */ /* 0x0001e80000100a00 */
[----:B0-----:R-:W2:Y:S01]  /*4f520*/  LDL.64 R8, [R1+0x40] ;  /* 0x0000400001087983 */ /* 0x001ea20000100a00 */
[----:B------:R-:W-:-:S02]  /*4f530*/  IMAD.MOV.U32 R18, RZ, RZ, R3 ;  /* 0x000000ffff127224 */ /* 0x000fc400078e0003 */
[----:B------:R-:W-:-:S07]  /*4f540*/  IMAD.MOV.U32 R19, RZ, RZ, R0 ;  /* 0x000000ffff137224 */ /* 0x000fce00078e0000 */
[C---:B----4-:R-:W-:Y:S01]  /*4f550*/  HMMA.16816.F32.BF16 R12, R16.reuse, R4, R12 ;  /* 0x00000004100c723c */ /* 0x050fe2000004180c */
[----:B--2---:R0:W-:Y:S04]  /*4f560*/  STL.64 [R1+0x4fb0], R8 ;  /* 0x004fb00801007387 */ /* 0x0041e80000100a00 */
[----:B0-----:R-:W2:Y:S11]  /*4f570*/  LDL.LU R8, [R1+0x640] ;  /* 0x0006400001087983 */ /* 0x001eb60000300800 */
[----:B------:R-:W-:Y:S07]  /*4f580*/  @!UPT UIADD3 URZ, URZ, URZ, URZ ;  /* 0x0000003f3f3ff290 */ /* 0x000fee000fffe03f */
[----:B------:R-:W-:Y:S04]  /*4f590*/  STL.64 [R1+0x400], R12 ;  /* 0x0004000c01007387 */ /* 0x000fe80000100a00 */
[----:B------:R-:W-:Y:S04]  /*4f5a0*/  STL.64 [R1+0x408], R14 ;  /* 0x0004080e01007387 */ /* 0x000fe80000100a00 */
[----:B------:R-:W0:Y:S04]  /*4f5b0*/  LDSM.16.MT88.4 R12, [R2+0x8280] ;  /* 0x00828000020c783b */ /* 0x000e280000004200 */
[----:B------:R-:W2:Y:S04]  /*4f5c0*/  LDL.LU R9, [R1+0x644] ;  /* 0x0006440001097983 */ /* 0x000ea80000300800 */
[----:B------:R-:W2:Y:S04]  /*4f5d0*/  LDL.LU R10, [R1+0x648] ;  /* 0x00064800010a7983 */ /* 0x000ea80000300800 */
[----:B------:R-:W2:Y:S04]  /*4f5e0*/  LDL.LU R11, [R1+0x64c] ;  /* 0x00064c00010b7983 */ /* 0x000ea80000300800 */
[----:B------:R-:W3:Y:S04]  /*4f5f0*/  LDL.LU R24, [R1+0x650] ;  /* 0x0006500001187983 */ /* 0x000ee80000300800 */
[----:B------:R-:W3:Y:S04]  /*4f600*/  LDL.LU R25, [R1+0x654] ;  /* 0x0006540001197983 */ /* 0x000ee80000300800 */
[----:B------:R-:W3:Y:S04]  /*4f610*/  LDL.LU R26, [R1+0x658] ;  /* 0x00065800011a7983 */ /* 0x000ee80000300800 */
[----:B------:R-:W3:Y:S04]  /*4f620*/  LDL.LU R27, [R1+0x65c] ;  /* 0x00065c00011b7983 */ /* 0x000ee80000300800 */
[----:B------:R1:W-:Y:S04]  /*4f630*/  STL.64 [R1+0x4fa8], R4 ;  /* 0x004fa80401007387 */ /* 0x0003e80000100a00 */
[----:B-1----:R-:W4:Y:S04]  /*4f640*/  LDL.LU R4, [R1+0x5e0] ;  /* 0x0005e00001047983 */ /* 0x002f280000300800 */
[----:B------:R-:W4:Y:S04]  /*4f650*/  LDL.LU R5, [R1+0x5e4] ;  /* 0x0005e40001057983 */ /* 0x000f280000300800 */
[----:B------:R-:W4:Y:S04]  /*4f660*/  LDL.LU R6, [R1+0x5e8] ;  /* 0x0005e80001067983 */ /* 0x000f280000300800 */
[----:B------:R-:W4:Y:S04]  /*4f670*/  LDL.LU R7, [R1+0x5ec] ;  /* 0x0005ec0001077983 */ /* 0x000f280000300800 */
[----:B0-----:R-:W-:Y:S04]  /*4f680*/  STL [R1+0x4e8c], R14 ;  /* 0x004e8c0e01007387 */ /* 0x001fe80000100800 */
[----:B------:R-:W-:Y:S04]  /*4f690*/  STL [R1+0x4e88], R15 ;  /* 0x004e880f01007387 */ /* 0x000fe80000100800 */
        /* <DEDUP_REMOVED lines=11> */
[C---:B---3--:R-:W-:Y:S03]  /*4f750*/  HMMA.16816.F32.BF16 R24, R16.reuse, R20, R24 ;  /* 0x000000141018723c */ /* 0x048fe60000041818 */
[----:B--2---:R-:W-:Y:S04]  /*4f760*/  STL.64 [R1+0x4f80], R14 ;  /* 0x004f800e01007387 */ /* 0x004fe80000100a00 */
        /* <DEDUP_REMOVED lines=11> */
[----:B------:R-:W-:Y:S04]  /*4f820*/  STL.64 [R1+0x420], R24 ;  /* 0x0004201801007387 */ /* 0x000fe80000100a00 */
[----:B------:R0:W-:Y:S04]  /*4f830*/  STL.64 [R1+0x428], R26 ;  /* 0x0004281a01007387 */ /* 0x0001e80000100a00 */
[----:B0-----:R-:W3:Y:S04]  /*4f840*/  LDL.LU.64 R26, [R1+0x4fc0] ;  /* 0x004fc000011a7983 */ /* 0x001ee80000300a00 */
[----:B------:R-:W2:Y:S02]  /*4f850*/  LDL.LU.64 R24, [R1+0x4fb8] ;  /* 0x004fb80001187983 */ /* 0x000ea40000300a00 */
[C---:B--2---:R-:W-:Y:S11]  /*4f860*/  HMMA.16816.F32.BF16 R8, R16.reuse, R24, R8 ;  /* 0x000000181008723c */ /* 0x044ff60000041808 */
[----:B------:R-:W-:Y:S11]  /*4f870*/  @!UPT UIADD3 URZ, URZ, URZ, URZ ;  /* 0x0000003f3f3ff290 */ /* 0x000ff6000fffe03f */
[----:B------:R-:W-:Y:S01]  /*4f880*/  @!UPT UIADD3 URZ, URZ, URZ, URZ ;  /* 0x0000003f3f3ff290 */ /* 0x000fe2000fffe03f */
[----:B------:R0:W-:Y:S04]  /*4f890*/  STL.64 [R1+0x450], R8 ;  /* 0x0004500801007387 */ /* 0x0001e80000100a00 */
[----:B------:R-:W-:Y:S04]  /*4f8a0*/  STL.64 [R1+0x458], R10 ;  /* 0x0004580a01007387 */ /* 0x000fe80000100a00 */
[----:B0-----:R-:W4:Y:S02]  /*4f8b0*/  LDL.LU.64 R8, [R1+0x4fb0] ;  /* 0x004fb00001087983 */ /* 0x001f240000300a00 */
[----:B----4-:R-:W-:Y:S02]  /*4f8c0*/  HMMA.16816.F32.BF16 R16, R16, R8, R4 ;  /* 0x000000081010723c */ /* 0x010fe40000041804 */
[----:B------:R-:W2:Y:S11]  /*4f8d0*/  LDL.LU.64 R4, [R1+0x4fa8] ;  /* 0x004fa80001047983 */ /* 0x000eb60000300a00 */
[----:B------:R-:W-:Y:S10]  /*4f8e0*/  @!UPT UIADD3 URZ, URZ, URZ, URZ ;  /* 0x0000003f3f3ff290 */ /* 0x000ff4000fffe03f */
        /* <DEDUP_REMOVED lines=32> */
[----:B0-----:R-:W3:Y:S04]  /*4faf0*/  LDL.LU R24, [R1+0x340] ;  /* 0x0003400001187983 */ /* 0x001ee80000300800 */
[----:B------:R-:W3:Y:S04]  /*4fb00*/  LDL.LU R25, [R1+0x344] ;  /* 0x0003440001197983 */ /* 0x000ee80000300800 */
[----:B------:R-:W3:Y:S04]  /*4fb10*/  LDL.LU R26, [R1+0x348] ;  /* 0x00034800011a7983 */ /* 0x000ee80000300800 */
[----:B------:R-:W3:Y:S01]  /*4fb20*/  LDL.LU R27, [R1+0x34c] ;  /* 0x00034c00011b7983 */ /* 0x000ee20000300800 */
[----:B--2---:R-:W-:Y:S03]  /*4fb30*/  HMMA.16816.F32.BF16 R16, R16, R8, R12 ;  /* 0x000000081010723c */ /* 0x004fe6000004180c */
[----:B------:R-:W2:Y:S11]  /*4fb40*/  LDL.LU.64 R12, [R1+0x4f60] ;  /* 0x004f6000010c7983 */ /* 0x000eb60000300a00 */
[----:B------:R-:W-:Y:S09]  /*4fb50*/  @!UPT UIADD3 URZ, URZ, URZ, URZ ;  /* 0x0000003f3f3ff290 */ /* 0x000ff2000fffe03f */
[----:B------:R-:W-:Y:S04]  /*4fb60*/  STL.64 [R1+0x4b0], R16 ;  /* 0x0004b01001007387 */ /* 0x000fe80000100a00 */
[----:B------:R0:W-:Y:S04]  /*4fb70*/  STL.64 [R1+0x4b8], R18 ;  /* 0x0004b81201007387 */ /* 0x0001e80000100a00 */
[----:B0-----:R-:W3:Y:S04]  /*4fb80*/  LDL.LU.64 R18, [R1+0x4f58] ;  /* 0x004f580001127983 */ /* 0x001ee80000300a00 */
[----:B------:R-:W3:Y:S01]  /*4fb90*/  LDL.LU.64 R16, [R1+0x4f50] ;  /* 0x004f500001107983 */ /* 0x000ee20000300a00 */
[----:B------:R-:W-:-:S02]  /*4fba0*/  IMAD.MOV.U32 R11, RZ, RZ, R4 ;  /* 0x000000ffff0b7224 */ /* 0x000fc400078e0004 */
[----:B------:R-:W-:Y:S01]  /*4fbb0*/  IMAD.MOV.U32 R10, RZ, RZ, R5 ;  /* 0x000000ffff0a7224 */ /* 0x000fe200078e0005 */
[----:B---3--:R-:W-:Y:S01]  /*4fbc0*/  HMMA.16816.F32.BF16 R24, R16, R4, R24 ;  /* 0x000000041018723c */ /* 0x008fe20000041818 */
[----:B------:R-:W0:Y:S11]  /*4fbd0*/  LDSM.16.MT88.4 R4, [R2+0x8380] ;  /* 0x008380000204783b */ /* 0x000e360000004200 */
[----:B------:R-:W-:Y:S11]  /*4fbe0*/  @!UPT UIADD3 URZ, URZ, URZ, URZ ;  /* 0x0000003f3f3ff290 */ /* 0x000ff6000fffe03f */
[----:B------:R-:W-:Y:S04]  /*4fbf0*/  STL.64 [R1+0x4e0], R24 ;  /* 0x0004e01801007387 */ /* 0x000fe80000100a00 */
[----:B------:R-:W-:Y:S04]  /*4fc00*/  STL.64 [R1+0x4e8], R26 ;  /* 0x0004e81a01007387 */ /* 0x000fe80000100a00 */
[----:B------:R-:W-:Y:S04]  /*4fc10*/  STL.64 [R1+0x4f38], R10 ;  /* 0x004f380a01007387 */ /* 0x000fe80000100a00 */
[----:B------:R-:W-:Y:S01]  /*4fc20*/  STL.64 [R1+0x4f30], R8 ;  /* 0x004f300801007387 */ /* 0x000fe20000100a00 */
[----:B0-----:R-:W-:-:S02]  /*4fc30*/  IMAD.MOV.U32 R14, RZ, RZ, R4 ;  /* 0x000000ffff0e7224 */ /* 0x001fc400078e0004 */
[----:B------:R-:W-:-:S05]  /*4fc40*/  IMAD.MOV.U32 R15, RZ, RZ, R5 ;  /* 0x000000ffff0f7224 */ /* 0x000fca00078e0005 */
[----:B------:R-:W-:Y:S04]  /*4fc50*/  STL.64 [R1+0x4e98], R14 ;  /* 0x004e980e01007387 */ /* 0x000fe80000100a00 */
        /* <DEDUP_REMOVED lines=10> */
[----:B------:R-:W3:Y:S01]  /*4fd00*/  LDL.LU R15, [R1+0x25c] ;  /* 0x00025c00010f7983 */ /* 0x000ee20000300800 */
[----:B------:R-:W-:-:S02]  /*4fd10*/  IMAD.MOV.U32 R0, RZ, RZ, R6 ;  /* 0x000000ffff007224 */ /* 0x000fc400078e0006 */
[----:B------:R-:W-:Y:S01]  /*4fd20*/  IMAD.MOV.U32 R3, RZ, RZ, R7 ;  /* 0x000000ffff037224 */ /* 0x000fe200078e0007 */
[----:B---3--:R-:W-:Y:S04]  /*4fd30*/  STL.64 [R1+0x4eb8], R14 ;  /* 0x004eb80e01007387 */ /* 0x008fe80000100a00 */
[----:B--2---:R0:W-:Y:S04]  /*4fd40*/  STL.64 [R1+0x4eb0], R12 ;  /* 0x004eb00c01007387 */ /* 0x0041e80000100a00 */
        /* <DEDUP_REMOVED lines=34> */
[C---:B----4-:R-:W-:Y:S03]  /*4ff70*/  HMMA.16816.F32.BF16 R24, R16.reuse, R20, R24 ;  /* 0x000000141018723c */ /* 0x050fe60000041818 */
        /* <DEDUP_REMOVED lines=12> */
[----:B------:R0:W-:Y:S04]  /*50040*/  STL [R1+0x4ce0], R2 ;  /* 0x004ce00201007387 */ /* 0x0001e80000100800 */
[----:B0-----:R-:W3:Y:S04]  /*50050*/  LDL R2, [R1+0x660] ;  /* 0x0006600001027983 */ /* 0x001ee80000100800 */
        /* <DEDUP_REMOVED lines=15> */
[----:B------:R0:W-:Y:S02]  /*50150*/  STL.64 [R1+0x520], R16 ;  /* 0x0005201001007387 */ /* 0x0001e40000100a00 */
[----:B0-----:R-:W-:Y:S02]  /*50160*/  IMAD.MOV.U32 R16, RZ, RZ, R11 ;  /* 0x000000ffff107224 */ /* 0x001fe400078e000b */
[----:B------:R-:W-:Y:S01]  /*50170*/  IMAD.MOV.U32 R17, RZ, RZ, R10 ;  /* 0x000000ffff117224 */ /* 0x000fe200078e000a */
[----:B------:R-:W-:Y:S06]  /*50180*/  STL.64 [R1+0x528], R18 ;  /* 0x0005281201007387 */ /* 0x000fec0000100a00 */
        /* <DEDUP_REMOVED lines=19> */
[----:B0-----:R-:W2:Y:S04]  /*502c0*/  LDL.LU.64 R14, [R1+0x4ef8] ;  /* 0x004ef800010e7983 */ /* 0x001ea80000300a00 */
[----:B------:R-:W2:Y:S01]  /*502d0*/  LDL.LU.64 R12, [R1+0x4ef0] ;  /* 0x004ef000010c7983 */ /* 0x000ea20000300a00 */
[----:B------:R-:W-:-:S02]  /*502e0*/  IMAD.MOV.U32 R19, RZ, RZ, R8 ;  /* 0x000000ffff137224 */ /* 0x000fc400078e0008 */
[----:B------:R-:W-:Y:S01]  /*502f0*/  IMAD.MOV.U32 R18, RZ, RZ, R9 ;  /* 0x000000ffff127224 */ /* 0x000fe200078e0009 */
[----:B--2---:R-:W-:Y:S01]  /*50300*/  HMMA.16816.F32.BF16 R4, R4, R8, R12 ;  /* 0x000000080404723c */ /* 0x004fe2000004180c */
[----:B------:R-:W2:Y:S04]  /*50310*/  LDL.LU.64 R14, [R1+0x4ee8] ;  /* 0x004ee800010e7983 */ /* 0x000ea80000300a00 */
[----:B------:R-:W2:Y:S11]  /*50320*/  LDL.LU.64 R12, [R1+0x4ee0] ;  /* 0x004ee000010c7983 */ /* 0x000eb60000300a00 */
[----:B------:R-:W-:Y:S07]  /*50330*/  @!UPT UIADD3 URZ, URZ, URZ, URZ ;  /* 0x0000003f3f3ff290 */ /* 0x000fee000fffe03f */
[----:B------:R0:W-:Y:S04]  /*50340*/  STL.64 [R1+0x280], R4 ;  /* 0x0002800401007387 */ /* 0x0001e80000100a00 */
[----:B------:R1:W-:Y:S04]  /*50350*/  STL.64 [R1+0x288], R6 ;  /* 0x0002880601007387 */ /* 0x0003e80000100a00 */
[----:B------:R-:W2:Y:S04]  /*50360*/  LDL.LU.64 R10, [R1+0x4ed8] ;  /* 0x004ed800010a7983 */ /* 0x000ea80000300a00 */
[----:B------:R-:W2:Y:S04]  /*50370*/  LDL.LU.64 R8, [R1+0x4ed0] ;  /* 0x004ed00001087983 */ /* 0x000ea80000300a00 */
[----:B0-----:R-:W3:Y:S04]  /*50380*/  LDL.LU R4, [R1+0x1f0] ;  /* 0x0001f00001047983 */ /* 0x001ee80000300800 */
[----:B------:R-:W3:Y:S04]  /*50390*/  LDL.LU R5, [R1+0x1f4] ;  /* 0x0001f40001057983 */ /* 0x000ee80000300800 */
[----:B-1----:R-:W3:Y:S04]  /*503a0*/  LDL.LU R6, [R1+0x1f8] ;  /* 0x0001f80001067983 */ /* 0x002ee80000300800 */
[----:B------:R-:W3:Y:S01]  /*503b0*/  LDL.LU R7, [R1+0x1fc] ;  /* 0x0001fc0001077983 */ /* 0x000ee20000300800 */
        /* <DEDUP_REMOVED lines=20> */
[----:B------:R-:W2:Y:S04]  /*50500*/  LDL.LU.64 R12, [R1+0x4ea0] ;  /* 0x004ea000010c7983 */ /* 0x000ea80000300a00 */
[----:B----4-:R-:W-:Y:S04]  /*50510*/  STL.64 [R1+0x4e68], R26 ;  /* 0x004e681a01007387 */ /* 0x010fe80000100a00 */
[----:B------:R0:W-:Y:S02]  /*50520*/  STL.64 [R1+0x4e60], R24 ;  /* 0x004e601801007387 */ /* 0x0001e40000100a00 */
[----:B0-----:R-:W-:-:S02]  /*50530*/  IMAD.MOV.U32 R24, RZ, RZ, R19 ;  /* 0x000000ffff187224 */ /* 0x001fc400078e0013 */
[----:B------:R-:W-:-:S07]  /*50540*/  IMAD.MOV.U32 R25, RZ, RZ, R18 ;  /* 0x000000ffff197224 */ /* 0x000fce00078e0012 */
[----:B--2---:R-:W-:Y:S01]  /*50550*/  HMMA.16816.F32.BF16 R24, R8, R24, R12 ;  /* 0x000000180818723c */ /* 0x004fe2000004180c */
[----:B------:R-:W2:Y:S04]  /*50560*/  LDL.LU.64 R14, [R1+0x4e98] ;  /* 0x004e9800010e7983 */ /* 0x000ea80000300a00 */
[----:B------:R-:W3:Y:S02]  /*50570*/  LDL.LU.64 R12, [R1+0x4e90] ;  /* 0x004e9000010c7983 */ /* 0x000ee40000300a00 */
[----:B--2---:R-:W-:Y:S02]  /*50580*/  IMAD.MOV.U32 R8, RZ, RZ, R14 ;  /* 0x000000ffff087224 */ /* 0x004fe400078e000e */
[----:B------:R-:W3:Y:S01]  /*50590*/  LDL.LU R14, [R1+0x4e8c] ;  /* 0x004e8c00010e7983 */ /* 0x000ee20000300800 */
[----:B------:R-:W-:Y:S11]  /*505a0*/  IMAD.MOV.U32 R9, RZ, RZ, R15 ;  /* 0x000000ffff097224 */ /* 0x000ff600078e000f */
[----:B------:R-:W-:Y:S02]  /*505b0*/  @!UPT UIADD3 URZ, URZ, URZ, URZ ;  /* 0x0000003f3f3ff290 */ /* 0x000fe4000fffe03f */
[----:B------:R-:W-:Y:S04]  /*505c0*/  STL.64 [R1+0x560], R24 ;  /* 0x0005601801007387 */ /* 0x000fe80000100a00 */
[----:B------:R-:W-:Y:S04]  /*505d0*/  STL.64 [R1+0x568], R26 ;  /* 0x0005681a01007387 */ /* 0x000fe80000100a00 */
[----:B------:R-:W3:Y:S01]  /*505e0*/  LDL.LU R15, [R1+0x4e88] ;  /* 0x004e8800010f7983 */ /* 0x000ee20000300800 */
[----:B------:R-:W-:Y:S02]  /*505f0*/  IMAD.MOV.U32 R10, RZ, RZ, R0 ;  /* 0x000000ffff0a7224 */ /* 0x000fe400078e0000 */
[----:B------:R-:W-:Y:S01]  /*50600*/  IMAD.MOV.U32 R11, RZ, RZ, R3 ;  /* 0x000000ffff0b7224 */ /* 0x000fe200078e0003 */
[----:B------:R-:W2:Y:S04]  /*50610*/  LDL.LU R0, [R1+0x4e84] ;  /* 0x004e840001007983 */ /* 0x000ea80000300800 */
[----:B------:R-:W4:Y:S04]  /*50620*/  LDL.LU R3, [R1+0x4e80] ;  /* 0x004e800001037983 */ /* 0x000f280000300800 */
[----:B------:R0:W-:Y:S04]  /*50630*/  STL.64 [R1+0x4e00], R10 ;  /* 0x004e000a01007387 */ /* 0x0001e80000100a00 */
[----:B------:R1:W-:Y:S01]  /*50640*/  STL.64 [R1+0x4df8], R8 ;  /* 0x004df80801007387 */ /* 0x0003e20000100a00 */
[----:B0-----:R-:W-:-:S02]  /*50650*/  IMAD.MOV.U32 R10, RZ, RZ, R23 ;  /* 0x000000ffff0a7224 */ /* 0x001fc400078e0017 */
[----:B------:R-:W-:Y:S02]  /*50660*/  IMAD.MOV.U32 R11, RZ, RZ, R22 ;  /* 0x000000ffff0b7224 */ /* 0x000fe400078e0016 */
[----:B-1----:R-:W-:Y:S02]  /*50670*/  IMAD.MOV.U32 R8, RZ, RZ, R28 ;  /* 0x000000ffff087224 */ /* 0x002fe400078e001c */
[----:B------:R-:W2:Y:S01]  /*50680*/  LDL.LU R28, [R1+0x4e7c] ;  /* 0x004e7c00011c7983 */ /* 0x000ea20000300800 */
[----:B------:R-:W-:-:S03]  /*50690*/  IMAD.MOV.U32 R9, RZ, RZ, R29 ;  /* 0x000000ffff097224 */ /* 0x000fc600078e001d */
[----:B------:R-:W2:Y:S04]  /*506a0*/  LDL.LU R29, [R1+0x4e78] ;  /* 0x004e7800011d7983 */ /* 0x000ea80000300800 */
[----:B------:R-:W2:Y:S04]  /*506b0*/  LDL.LU R23, [R1+0x4e74] ;  /* 0x004e740001177983 */ /* 0x000ea80000300800 */
[----:B------:R-:W2:Y:S04]  /*506c0*/  LDL.LU R22, [R1+0x4e70] ;  /* 0x004e700001167983 */ /* 0x000ea80000300800 */
[----:B------:R-:W-:Y:S04]  /*506d0*/  STL.64 [R1+0x4e40], R10 ;  /* 0x004e400a01007387 */ /* 0x000fe80000100a00 */
[----:B------:R-:W-:Y:S04]  /*506e0*/  STL.64 [R1+0x4e38], R8 ;  /* 0x004e380801007387 */ /* 0x000fe80000100a00 */
[----:B------:R0:W-:Y:S01]  /*506f0*/  STL.64 [R1+0x4e48], R16 ;  /* 0x004e481001007387 */ /* 0x0001e20000100a00 */
[C---:B---3--:R-:W-:Y:S03]  /*50700*/  HMMA.16816.F32.BF16 R4, R12.reuse, R16, R4 ;  /* 0x000000100c04723c */ /* 0x048fe60000041804 */
[----:B0-----:R-:W3:Y:S11]  /*50710*/  LDL.LU R16, [R1+0x1e0] ;  /* 0x0001e00001107983 */ /* 0x001ef60000300800 */
[----:B------:R-:W-:Y:S09]  /*50720*/  @!UPT UIADD3 URZ, URZ, URZ, URZ ;  /* 0x0000003f3f3ff290 */ /* 0x000ff2000fffe03f */
[----:B------:R-:W-:Y:S04]  /*50730*/  STL.64 [R1+0x590], R4 ;  /* 0x0005900401007387 */ /* 0x000fe80000100a00 */
[----:B------:R-:W-:Y:S04]  /*50740*/  STL.64 [R1+0x598], R6 ;  /* 0x0005980601007387 */ /* 0x000fe80000100a00 */
[----:B------:R-:W3:Y:S04]  /*50750*/  LDL.LU R17, [R1+0x1e4] ;  /* 0x0001e40001117983 */ /* 0x000ee80000300800 */
[----:B------:R-:W2:Y:S04]  /*50760*/  LDL.LU R18, [R1+0x1e8] ;  /* 0x0001e80001127983 */ /* 0x000ea80000300800 */
[----:B------:R-:W2:Y:S04]  /*50770*/  LDL.LU R19, [R1+0x1ec] ;  /* 0x0001ec0001137983 */ /* 0x000ea80000300800 */
[----:B------:R-:W0:Y:S04]  /*50780*/  LDSM.16.MT88.4 R4, [R2+0xc000] ;  /* 0x00c000000204783b */ /* 0x000e280000004200 */
[----:B--2---:R-:W-:Y:S04]  /*50790*/  STL.64 [R1+0x4e58], R18 ;  /* 0x004e581201007387 */ /* 0x004fe80000100a00 */
[----:B---3--:R1:W-:Y:S04]  /*507a0*/  STL.64 [R1+0x4e50], R16 ;  /* 0x004e501001007387 */ /* 0x0083e80000100a00 */
[----:B-1----:R-:W2:Y:S04]  /*507b0*/  LDL.LU R16, [R1+0x230] ;  /* 0x0002300001107983 */ /* 0x002ea80000300800 */
[----:B------:R-:W2:Y:S04]  /*507c0*/  LDL.LU R17, [R1+0x234] ;  /* 0x0002340001117983 */ /* 0x000ea80000300800 */
[----:B------:R-:W2:Y:S04]  /*507d0*/  LDL.LU R18, [R1+0x238] ;  /* 0x0002380001127983 */ /* 0x000ea80000300800 */
[----:B------:R-:W2:Y:S04]  /*507e0*/  LDL.LU R19, [R1+0x23c] ;  /* 0x00023c0001137983 */ /* 0x000ea80000300800 */
[----:B------:R-:W3:Y:S04]  /*507f0*/  LDL.LU R24, [R1+0x240] ;  /* 0x0002400001187983 */ /* 0x000ee80000300800 */
[----:B------:R-:W3:Y:S04]  /*50800*/  LDL.LU R25, [R1+0x244] ;  /* 0x0002440001197983 */ /* 0x000ee80000300800 */
[----:B------:R-:W3:Y:S04]  /*50810*/  LDL.LU R26, [R1+0x248] ;  /* 0x00024800011a7983 */ /* 0x000ee80000300800 */
[----:B------:R-:W3:Y:S04]  /*50820*/  LDL.LU R27, [R1+0x24c] ;  /* 0x00024c00011b7983 */ /* 0x000ee80000300800 */
[----:B------:R-:W2:Y:S04]  /*50830*/  LDL.LU.64 R8, [R1+0x40] ;  /* 0x0000400001087983 */ /* 0x000ea80000300a00 */
[----:B0-----:R-:W-:Y:S04]  /*50840*/  STL.64 [R1+0x4dd0], R6 ;  /* 0x004dd00601007387 */ /* 0x001fe80000100a00 */
        /* <DEDUP_REMOVED lines=42> */
[----:B------:R-:W2:Y:S05]  /*50af0*/  LDL.LU.64 R16, [R1+0x4e48] ;  /* 0x004e480001107983 */ /* 0x000eaa0000300a00 */
[----:B------:R-:W-:-:S02]  /*50b00*/  IMAD.MOV.U32 R19, RZ, RZ, R8 ;  /* 0x000000ffff137224 */ /* 0x000fc400078e0008 */
[----:B------:R-:W-:Y:S11]  /*50b10*/  IMAD.MOV.U32 R18, RZ, RZ, R9 ;  /* 0x000000ffff127224 */ /* 0x000ff600078e0009 */
[----:B------:R-:W-:Y:S03]  /*50b20*/  @!UPT UIADD3 URZ, URZ, URZ, URZ ;  /* 0x0000003f3f3ff290 */ /* 0x000fe6000fffe03f */
[----:B------:R0:W-:Y:S04]  /*50b30*/  STL.64 [R1+0x5f0], R12 ;  /* 0x0005f00c01007387 */ /* 0x0001e80000100a00 */
[----:B------:R1:W-:Y:S04]  /*50b40*/  STL.64 [R1+0x5f8], R14 ;  /* 0x0005f80e01007387 */ /* 0x0003e80000100a00 */
[----:B------:R-:W2:Y:S04]  /*50b50*/  LDL.LU.64 R10, [R1+0x4e40] ;  /* 0x004e4000010a7983 */ /* 0x000ea80000300a00 */
[----:B------:R-:W2:Y:S04]  /*50b60*/  LDL.LU.64 R8, [R1+0x4e38] ;  /* 0x004e380001087983 */ /* 0x000ea80000300a00 */
[----:B0-----:R-:W2:Y:S04]  /*50b70*/  LDL.LU R12, [R1+0x1d0] ;  /* 0x0001d000010c7983 */ /* 0x001ea80000300800 */
[----:B------:R-:W2:Y:S04]  /*50b80*/  LDL.LU R13, [R1+0x1d4] ;  /* 0x0001d400010d7983 */ /* 0x000ea80000300800 */
[----:B-1----:R-:W2:Y:S04]  /*50b90*/  LDL.LU R14, [R1+0x1d8] ;  /* 0x0001d800010e7983 */ /* 0x002ea80000300800 */
[----:B------:R-:W2:Y:S02]  /*50ba0*/  LDL.LU R15, [R1+0x1dc] ;  /* 0x0001dc00010f7983 */ /* 0x000ea40000300800 */
[C---:B--2---:R-:W-:Y:S11]  /*50bb0*/  HMMA.16816.F32.BF16 R12, R8.reuse, R16, R12 ;  /* 0x00000010080c723c */ /* 0x044ff6000004180c */
[----:B------:R-:W-:Y:S11]  /*50bc0*/  @!UPT UIADD3 URZ, URZ, URZ, URZ ;  /* 0x0000003f3f3ff290 */ /* 0x000ff6000fffe03f */
[----:B------:R-:W-:Y:S01]  /*50bd0*/  @!UPT UIADD3 URZ, URZ, URZ, URZ ;  /* 0x0000003f3f3ff290 */ /* 0x000fe2000fffe03f */
[----:B------:R-:W-:Y:S04]  /*50be0*/  STL.64 [R1+0x5e0], R12 ;  /* 0x0005e00c01007387 */ /* 0x000fe80000100a00 */
[----:B------:R-:W-:Y:S04]  /*50bf0*/  STL.64 [R1+0x5e8], R14 ;  /* 0x0005e80e01007387 */ /* 0x000fe80000100a00 */
[----:B------:R-:W0:Y:S01]  /*50c00*/  LDSM.16.MT88.4 R12, [R2+0xc080] ;  /* 0x00c08000020c783b */ /* 0x000e220000004200 */
[C---:B------:R-:W-:Y:S03]  /*50c10*/  HMMA.16816.F32.BF16 R4, R8.reuse, R20, R4 ;  /* 0x000000140804723c */ /* 0x040fe60000041804 */
[----:B0-----:R-:W-:Y:S04]  /*50c20*/  STL.64 [R1+0x4d90], R14 ;  /* 0x004d900e01007387 */ /* 0x001fe80000100a00 */
[----:B------:R-:W-:Y:S11]  /*50c30*/  STL.64 [R1+0x4d88], R12 ;  /* 0x004d880c01007387 */ /* 0x000ff60000100a00 */
[----:B------:R-:W-:Y:S05]  /*50c40*/  @!UPT UIADD3 URZ, URZ, URZ, URZ ;  /* 0x0000003f3f3ff290 */ /* 0x000fea000fffe03f */
        /* <DEDUP_REMOVED lines=12> */
[----:B------:R-:W-:-:S07]  /*50d10*/  IMAD.MOV.U32 R13, RZ, RZ, R18 ;  /* 0x000000ffff0d7224 */ /* 0x000fce00078e0012 */
[----:B--2---:R-:W-:Y:S01]  /*50d20*/  HMMA.16816.F32.BF16 R8, R8, R12, R4 ;  /* 0x0000000c0808723c */ /* 0x004fe20000041804 */
[----:B------:R-:W2:Y:S04]  /*50d30*/  LDL.LU.64 R6, [R1+0x4e10] ;  /* 0x004e100001067983 */ /* 0x000ea80000300a00 */
[----:B------:R-:W2:Y:S11]  /*50d40*/  LDL.LU.64 R4, [R1+0x4e08] ;  /* 0x004e080001047983 */ /* 0x000eb60000300a00 */
[----:B------:R-:W-:Y:S07]  /*50d50*/  @!UPT UIADD3 URZ, URZ, URZ, URZ ;  /* 0x0000003f3f3ff290 */ /* 0x000fee000fffe03f */
        /* <DEDUP_REMOVED lines=9> */
[----:B------:R-:W-:Y:S04]  /*50df0*/  STL.64 [R1+0x548], R18 ;  /* 0x0005481201007387 */ /* 0x000fe80000100a00 */
[----:B------:R-:W0:Y:S04]  /*50e00*/  LDSM.16.MT88.4 R16, [R2+0xc100] ;  /* 0x00c100000210783b */ /* 0x000e280000004200 */
[----:B0-----:R0:W-:Y:S04]  /*50e10*/  STL.64 [R1+0x4d48], R18 ;  /* 0x004d481201007387 */ /* 0x0011e80000100a00 */
[----:B------:R3:W-:Y:S01]  /*50e20*/  STL.64 [R1+0x4d40], R16 ;  /* 0x004d401001007387 */ /* 0x0007e20000100a00 */
[----:B0-----:R-:W-:-:S02]  /*50e30*/  IMAD.MOV.U32 R18, RZ, RZ, R23 ;  /* 0x000000ffff127224 */ /* 0x001fc400078e0017 */
[----:B---3--:R-:W-:Y:S02]  /*50e40*/  IMAD.MOV.U32 R16, RZ, RZ, R26 ;  /* 0x000000ffff107224 */ /* 0x008fe400078e001a */
[----:B------:R-:W3:Y:S01]  /*50e50*/  LDL.LU R26, [R1+0x4de4] ;  /* 0x004de400011a7983 */ /* 0x000ee20000300800 */
[----:B------:R-:W-:-:S03]  /*50e60*/  IMAD.MOV.U32 R17, RZ, RZ, R22 ;  /* 0x000000ffff117224 */ /* 0x000fc600078e0016 */
[----:B------:R-:W3:Y:S04]  /*50e70*/  LDL.LU R22, [R1+0x4de0] ;  /* 0x004de00001167983 */ /* 0x000ee80000300800 */
[----:B------:R-:W3:Y:S01]  /*50e80*/  LDL.LU R23, [R1+0x4ddc] ;  /* 0x004ddc0001177983 */ /* 0x000ee20000300800 */
[----:B------:R-:W-:-:S03]  /*50e90*/  IMAD.MOV.U32 R19, RZ, RZ, R27 ;  /* 0x000000ffff137224 */ /* 0x000fc600078e001b */
[----:B------:R-:W4:Y:S01]  /*50ea0*/  LDL.LU R27, [R1+0x4dd8] ;  /* 0x004dd800011b7983 */ /* 0x000f220000300800 */
[----:B--2---:R-:W-:Y:S11]  /*50eb0*/  HMMA.16816.F32.BF16 R4, R8, R20, R4 ;  /* 0x000000140804723c */ /* 0x004ff60000041804 */
[----:B------:R-:W-:Y:S11]  /*50ec0*/  @!UPT UIADD3 URZ, URZ, URZ, URZ ;  /* 0x0000003f3f3ff290 */ /* 0x000ff6000fffe03f */
[----:B------:R-:W-:Y:S02]  /*50ed0*/  @!UPT UIADD3 URZ, URZ, URZ, URZ ;  /* 0x0000003f3f3ff290 */ /* 0x000fe4000fffe03f */
[----:B------:R-:W-:Y:S01]  /*50ee0*/  IMAD.MOV.U32 R20, RZ, RZ, R7 ;  /* 0x000000ffff147224 */ /* 0x000fe200078e0007 */
[----:B------:R0:W-:Y:S01]  /*50ef0*/  STL.64 [R1+0x510], R4 ;  /* 0x0005100401007387 */ /* 0x0001e20000100a00 */
[----:B------:R-:W-:-:S03]  /*50f00*/  IMAD.MOV.U32 R21, RZ, RZ, R6 ;  /* 0x000000ffff157224 */ /* 0x000fc600078e0006 */
[----:B------:R-:W2:Y:S04]  /*50f10*/  LDL.LU.64 R6, [R1+0x4dd0] ;  /* 0x004dd00001067983 */ /* 0x000ea80000300a00 */
[----:B0-----:R-:W2:Y:S04]  /*50f20*/  LDL.LU.64 R4, [R1+0x4dc8] ;  /* 0x004dc80001047983 */ /* 0x001ea80000300a00 */
[----:B------:R0:W-:Y:S04]  /*50f30*/  STL [R1+0x4ac4], R20 ;  /* 0x004ac41401007387 */ /* 0x0001e80000100800 */
[----:B------:R1:W-:Y:S04]  /*50f40*/  STL [R1+0x4ac0], R21 ;  /* 0x004ac01501007387 */ /* 0x0003e80000100800 */
[----:B---3--:R3:W-:Y:S04]  /*50f50*/  STL.64 [R1+0x4db0], R22 ;  /* 0x004db01601007387 */ /* 0x0087e80000100a00 */
[----:B0-----:R-:W2:Y:S04]  /*50f60*/  LDL.LU R20, [R1+0x190] ;  /* 0x0001900001147983 */ /* 0x001ea80000300800 */
[----:B-1----:R-:W2:Y:S04]  /*50f70*/  LDL.LU R21, [R1+0x194] ;  /* 0x0001940001157983 */ /* 0x002ea80000300800 */
[----:B---3--:R-:W2:Y:S04]  /*50f80*/  LDL.LU R22, [R1+0x198] ;  /* 0x0001980001167983 */ /* 0x008ea80000300800 */
[----:B------:R-:W2:Y:S04]  /*50f90*/  LDL.LU R23, [R1+0x19c] ;  /* 0x00019c0001177983 */ /* 0x000ea80000300800 */
[----:B----4-:R0:W-:Y:S01]  /*50fa0*/  STL.64 [R1+0x4da8], R26 ;  /* 0x004da81a01007387 */ /* 0x0101e20000100a00 */
[C---:B--2---:R-:W-:Y:S08]  /*50fb0*/  HMMA.16816.F32.BF16 R20, R8.reuse, R24, R20 ;  /* 0x000000180814723c */ /* 0x044ff00000041814 */
[----:B------:R-:W-:Y:S11]  /*50fc0*/  HMMA.16816.F32.BF16 R8, R8, R12, R16 ;  /* 0x0000000c0808723c */ /* 0x000ff60000041810 */
[----:B------:R-:W-:Y:S04]  /*50fd0*/  @!UPT UIADD3 URZ, URZ, URZ, URZ ;  /* 0x0000003f3f3ff290 */ /* 0x000fe8000fffe03f */
[----:B------:R-:W-:Y:S04]  /*50fe0*/  STL.64 [R1+0x4f0], R20 ;  /* 0x0004f01401007387 */ /* 0x000fe80000100a00 */
[----:B------:R1:W-:Y:S04]  /*50ff0*/  STL.64 [R1+0x4f8], R22 ;  /* 0x0004f81601007387 */ /* 0x0003e80000100a00 */
[----:B------:R-:W2:Y:S04]  /*51000*/  LDL.LU R12, [R1+0x80] ;  /* 0x00008000010c7983 */ /* 0x000ea80000300800 */
[----:B------:R-:W-:Y:S04]  /*51010*/  STL.64 [R1+0x4d0], R8 ;  /* 0x0004d00801007387 */ /* 0x000fe80000100a00 */
[----:B------:R-:W-:Y:S04]  /*51020*/  STL.64 [R1+0x4d8], R10 ;  /* 0x0004d80a01007387 */ /* 0x000fe80000100a00 */
[----:B------:R-:W2:Y:S04]  /*51030*/  LDL.LU R13, [R1+0x84] ;  /* 0x00008400010d7983 */ /* 0x000ea80000300800 */
[----:B------:R-:W3:Y:S04]  /*51040*/  LDL.LU R14, [R1+0x88] ;  /* 0x00008800010e7983 */ /* 0x000ee80000300800 */
[----:B------:R-:W3:Y:S04]  /*51050*/  LDL.LU R15, [R1+0x8c] ;  /* 0x00008c00010f7983 */ /* 0x000ee80000300800 */
[----:B------:R-:W4:Y:S04]  /*51060*/  LDL.LU R24, [R1+0x170] ;  /* 0x0001700001187983 */ /* 0x000f280000300800 */
[----:B------:R-:W4:Y:S04]  /*51070*/  LDL.LU R25, [R1+0x174] ;  /* 0x0001740001197983 */ /* 0x000f280000300800 */
[----:B0-----:R-:W2:Y:S04]  /*51080*/  LDL.LU R26, [R1+0x178] ;  /* 0x00017800011a7983 */ /* 0x001ea80000300800 */
[----:B------:R-:W2:Y:S04]  /*51090*/  LDL.LU R27, [R1+0x17c] ;  /* 0x00017c00011b7983 */ /* 0x000ea80000300800 */
[----:B------:R-:W0:Y:S04]  /*510a0*/  LDSM.16.MT88.4 R8, [R2+0xc180] ;  /* 0x00c180000208783b */ /* 0x000e280000004200 */
[----:B--2---:R-:W-:Y:S04]  /*510b0*/  STL.64 [R1+0x4dc0], R26 ;  /* 0x004dc01a01007387 */ /* 0x004fe80000100a00 */
[----:B----4-:R2:W-:Y:S04]  /*510c0*/  STL.64 [R1+0x4db8], R24 ;  /* 0x004db81801007387 */ /* 0x0105e80000100a00 */
[----:B-1----:R-:W4:Y:S04]  /*510d0*/  LDL R22, [R1+0x38] ;  /* 0x0000380001167983 */ /* 0x002f280000100800 */
[----:B------:R-:W4:Y:S04]  /*510e0*/  LDL R23, [R1+0x3c] ;  /* 0x00003c0001177983 */ /* 0x000f280000100800 */
[----:B--2---:R-:W4:Y:S04]  /*510f0*/  LDL.LU R24, [R1+0x180] ;  /* 0x0001800001187983 */ /* 0x004f280000300800 */
[----:B------:R-:W4:Y:S04]  /*51100*/  LDL.LU R25, [R1+0x184] ;  /* 0x0001840001197983 */ /* 0x000f280000300800 */
[----:B------:R-:W4:Y:S04]  /*51110*/  LDL.LU R26, [R1+0x188] ;  /* 0x00018800011a7983 */ /* 0x000f280000300800 */
[----:B------:R-:W4:Y:S04]  /*51120*/  LDL.LU R27, [R1+0x18c] ;  /* 0x00018c00011b7983 */ /* 0x000f280000300800 */
[----:B---3--:R-:W-:Y:S04]  /*51130*/  STL.64 [R1+0x4da0], R14 ;  /* 0x004da00e01007387 */ /* 0x008fe80000100a00 */
[----:B------:R1:W-:Y:S04]  /*51140*/  STL.64 [R1+0x4d98], R12 ;  /* 0x004d980c01007387 */ /* 0x0003e80000100a00 */
[----:B-1----:R-:W2:Y:S04]  /*51150*/  LDL.LU R12, [R1+0x160] ;  /* 0x00016000010c7983 */ /* 0x002ea80000300800 */
[----:B------:R-:W2:Y:S04]  /*51160*/  LDL.LU R13, [R1+0x164] ;  /* 0x00016400010d7983 */ /* 0x000ea80000300800 */
[----:B------:R-:W2:Y:S04]  /*51170*/  LDL.LU R14, [R1+0x168] ;  /* 0x00016800010e7983 */ /* 0x000ea80000300800 */
[----:B------:R-:W2:Y:S04]  /*51180*/  LDL.LU R15, [R1+0x16c] ;  /* 0x00016c00010f7983 */ /* 0x000ea80000300800 */
[----:B------:R-:W3:Y:S04]  /*51190*/  LDL.LU R16, [R1+0x70] ;  /* 0x0000700001107983 */ /* 0x000ee80000300800 */
[----:B------:R-:W3:Y:S04]  /*511a0*/  LDL.LU R17, [R1+0x74] ;  /* 0x0000740001117983 */ /* 0x000ee80000300800 */
[----:B------:R-:W2:Y:S04]  /*511b0*/  LDL.LU R18, [R1+0x78] ;  /* 0x0000780001127983 */ /* 0x000ea80000300800 */
[----:B------:R-:W2:Y:S04]  /*511c0*/  LDL.LU R19, [R1+0x7c] ;  /* 0x00007c0001137983 */ /* 0x000ea80000300800 */
[----:B--2---:R-:W-:Y:S04]  /*511d0*/  STL.64 [R1+0x4d58], R18 ;  /* 0x004d581201007387 */ /* 0x004fe80000100a00 */
[----:B---3--:R1:W-:Y:S04]  /*511e0*/  STL.64 [R1+0x4d50], R16 ;  /* 0x004d501001007387 */ /* 0x0083e80000100a00 */
[----:B-1----:R-:W2:Y:S04]  /*511f0*/  LDL.LU R16, [R1+0x130] ;  /* 0x0001300001107983 */ /* 0x002ea80000300800 */
[----:B------:R-:W2:Y:S04]  /*51200*/  LDL.LU R17, [R1+0x134] ;  /* 0x0001340001117983 */ /* 0x000ea80000300800 */
[----:B------:R-:W3:Y:S04]  /*51210*/  LDL.LU R18, [R1+0x138] ;  /* 0x0001380001127983 */ /* 0x000ee80000300800 */
[----:B------:R-:W3:Y:S01]  /*51220*/  LDL.LU R19, [R1+0x13c] ;  /* 0x00013c0001137983 */ /* 0x000ee20000300800 */
[C---:B----4-:R-:W-:Y:S03]  /*51230*/  HMMA.16816.F32.BF16 R20, R4.reuse, R22, R24 ;  /* 0x000000160414723c */ /* 0x050fe60000041818 */
[----:B---3--:R-:W-:Y:S04]  /*51240*/  STL.64 [R1+0x4d68], R18 ;  /* 0x004d681201007387 */ /* 0x008fe80000100a00 */
[----:B--2---:R1:W-:Y:S04]  /*51250*/  STL.64 [R1+0x4d60], R16 ;  /* 0x004d601001007387 */ /* 0x0043e80000100a00 */
[----:B-1----:R-:W2:Y:S04]  /*51260*/  LDL.LU R16, [R1+0x140] ;  /* 0x0001400001107983 */ /* 0x002ea80000300800 */
[----:B------:R-:W2:Y:S04]  /*51270*/  LDL.LU R17, [R1+0x144] ;  /* 0x0001440001117983 */ /* 0x000ea80000300800 */
[----:B------:R-:W3:Y:S04]  /*51280*/  LDL.LU R18, [R1+0x148] ;  /* 0x0001480001127983 */ /* 0x000ee80000300800 */
[----:B------:R-:W3:Y:S04]  /*51290*/  LDL.LU R19, [R1+0x14c] ;  /* 0x00014c0001137983 */ /* 0x000ee80000300800 */
[----:B---3--:R-:W-:Y:S04]  /*512a0*/  STL.64 [R1+0x4d78], R18 ;  /* 0x004d781201007387 */ /* 0x008fe80000100a00 */
[----:B--2---:R1:W-:Y:S04]  /*512b0*/  STL.64 [R1+0x4d70], R16 ;  /* 0x004d701001007387 */ /* 0x0043e80000100a00 */
[----:B-1----:R-:W2:Y:S04]  /*512c0*/  LDL.LU R16, [R1+0x150] ;  /* 0x0001500001107983 */ /* 0x002ea80000300800 */
[----:B------:R-:W2:Y:S04]  /*512d0*/  LDL.LU R17, [R1+0x154] ;  /* 0x0001540001117983 */ /* 0x000ea80000300800 */
[----:B------:R-:W2:Y:S04]  /*512e0*/  LDL.LU R18, [R1+0x158] ;  /* 0x0001580001127983 */ /* 0x000ea80000300800 */
[----:B------:R-:W2:Y:S04]  /*512f0*/  LDL.LU R19, [R1+0x15c] ;  /* 0x00015c0001137983 */ /* 0x000ea80000300800 */
[----:B0-----:R0:W-:Y:S04]  /*51300*/  STL.64 [R1+0x4d18], R10 ;  /* 0x004d180a01007387 */ /* 0x0011e80000100a00 */
[----:B------:R-:W-:Y:S04]  /*51310*/  STL.64 [R1+0x4d10], R8 ;  /* 0x004d100801007387 */ /* 0x000fe80000100a00 */
[----:B0-----:R-:W3:Y:S04]  /*51320*/  LDL.64 R10, [R1+0x48] ;  /* 0x00004800010a7983 */ /* 0x001ee80000100a00 */
[----:B------:R-:W4:Y:S04]  /*51330*/  LDL.LU.64 R26, [R1+0x4dc0] ;  /* 0x004dc000011a7983 */ /* 0x000f280000300a00 */
[----:B------:R-:W4:Y:S04]  /*51340*/  LDL.LU.64 R24, [R1+0x4db8] ;  /* 0x004db80001187983 */ /* 0x000f280000300a00 */
[----:B------:R-:W-:Y:S04]  /*51350*/  STL.64 [R1+0x4a0], R20 ;  /* 0x0004a01401007387 */ /* 0x000fe80000100a00 */
[----:B------:R0:W-:Y:S04]  /*51360*/  STL.64 [R1+0x4a8], R22 ;  /* 0x0004a81601007387 */ /* 0x0001e80000100a00 */
[----:B0-----:R-:W4:Y:S02]  /*51370*/  LDL.LU.64 R22, [R1+0x4db0] ;  /* 0x004db00001167983 */ /* 0x001f240000300a00 */
[C---:B----4-:R-:W-:Y:S11]  /*51380*/  HMMA.16816.F32.BF16 R24, R4.reuse, R22, R24 ;  /* 0x000000160418723c */ /* 0x050ff60000041818 */
[----:B------:R-:W-:Y:S11]  /*51390*/  @!UPT UIADD3 URZ, URZ, URZ, URZ ;  /* 0x0000003f3f3ff290 */ /* 0x000ff6000fffe03f */
[----:B------:R-:W-:Y:S01]  /*513a0*/  @!UPT UIADD3 URZ, URZ, URZ, URZ ;  /* 0x0000003f3f3ff290 */ /* 0x000fe2000fffe03f */
        /* <DEDUP_REMOVED lines=8> */
[----:B0-----:R-:W3:Y:S04]  /*51430*/  LDL.LU.64 R14, [R1+0x4da0] ;  /* 0x004da000010e7983 */ /* 0x001ee80000300a00 */
[----:B------:R-:W3:Y:S04]  /*51440*/  LDL.LU.64 R12, [R1+0x4d98] ;  /* 0x004d9800010c7983 */ /* 0x000ee80000300a00 */
[----:B------:R0:W-:Y:S04]  /*51450*/  STL.64 [R1+0x4d80], R26 ;  /* 0x004d801a01007387 */ /* 0x0001e80000100a00 */
[----:B0-----:R-:W4:Y:S01]  /*51460*/  LDL.64 R26, [R1+0x38] ;  /* 0x00003800011a7983 */ /* 0x001f220000100a00 */
[----:B---3--:R-:W-:Y:S03]  /*51470*/  HMMA.16816.F32.BF16 R4, R4, R10, R12 ;  /* 0x0000000a0404723c */ /* 0x008fe6000004180c */
[----:B------:R-:W2:Y:S04]  /*51480*/  LDL.LU.64 R14, [R1+0x4d90] ;  /* 0x004d9000010e7983 */ /* 0x000ea80000300a00 */
[----:B------:R-:W2:Y:S11]  /*51490*/  LDL.LU.64 R12, [R1+0x4d88] ;  /* 0x004d8800010c7983 */ /* 0x000eb60000300a00 */
[----:B------:R-:W-:Y:S05]  /*514a0*/  @!UPT UIADD3 URZ, URZ, URZ, URZ ;  /* 0x0000003f3f3ff290 */ /* 0x000fea000fffe03f */
[----:B------:R-:W-:Y:S04]  /*514b0*/  STL.64 [R1+0x430], R4 ;  /* 0x0004300401007387 */ /* 0x000fe80000100a00 */
[----:B------:R-:W-:Y:S04]  /*514c0*/  STL.64 [R1+0x438], R6 ;  /* 0x0004380601007387 */ /* 0x000fe80000100a00 */
[----:B------:R-:W0:Y:S04]  /*514d0*/  LDSM.16.MT88.4 R4, [R2+0xc200] ;  /* 0x00c200000204783b */ /* 0x000e280000004200 */
[----:B0-----:R-:W-:Y:S04]  /*514e0*/  STL.64 [R1+0x4cd8], R6 ;  /* 0x004cd80601007387 */ /* 0x001fe80000100a00 */
[----:B------:R0:W-:Y:S04]  /*514f0*/  STL.64 [R1+0x4cd0], R4 ;  /* 0x004cd00401007387 */ /* 0x0001e80000100a00 */
[----:B0-----:R-:W3:Y:S04]  /*51500*/  LDL.LU R4, [R1+0x110] ;  /* 0x0001100001047983 */ /* 0x001ee80000300800 */
[----:B------:R-:W3:Y:S04]  /*51510*/  LDL.LU R5, [R1+0x114] ;  /* 0x0001140001057983 */ /* 0x000ee80000300800 */
[----:B------:R-:W3:Y:S04]  /*51520*/  LDL.LU R6, [R1+0x118] ;  /* 0x0001180001067983 */ /* 0x000ee80000300800 */
[----:B------:R-:W3:Y:S01]  /*51530*/  LDL.LU R7, [R1+0x11c] ;  /* 0x00011c0001077983 */ /* 0x000ee20000300800 */
[----:B----4-:R-:W-:-:S02]  /*51540*/  IMAD.MOV.U32 R21, RZ, RZ, R26 ;  /* 0x000000ffff157224 */ /* 0x010fc400078e001a */
[----:B------:R-:W-:Y:S01]  /*51550*/  IMAD.MOV.U32 R20, RZ, RZ, R27 ;  /* 0x000000ffff147224 */ /* 0x000fe200078e001b */
[----:B--2---:R-:W-:Y:S01]  /*51560*/  HMMA.16816.F32.BF16 R16, R12, R26, R16 ;  /* 0x0000001a0c10723c */ /* 0x004fe20000041810 */
[----:B---3--:R0:W-:Y:S04]  /*51570*/  STL.64 [R1+0x4d38], R6 ;  /* 0x004d380601007387 */ /* 0x0081e80000100a00 */
[----:B------:R1:W-:Y:S04]  /*51580*/  STL.64 [R1+0x4d30], R4 ;  /* 0x004d300401007387 */ /* 0x0003e80000100a00 */
[----:B------:R-:W2:Y:S01]  /*51590*/  LDL.LU.64 R26, [R1+0x4d80] ;  /* 0x004d8000011a7983 */ /* 0x000ea20000300a00 */
[----:B0-----:R-:W-:-:S02]  /*515a0*/  IMAD.MOV.U32 R6, RZ, RZ, R3 ;  /* 0x000000ffff067224 */ /* 0x001fc400078e0003 */
[----:B------:R-:W-:Y:S02]  /*515b0*/  IMAD.MOV.U32 R7, RZ, RZ, R0 ;  /* 0x000000ffff077224 */ /* 0x000fe400078e0000 */
[----:B-1----:R-:W-:Y:S02]  /*515c0*/  IMAD.MOV.U32 R4, RZ, RZ, R29 ;  /* 0x000000ffff047224 */ /* 0x002fe400078e001d */
[----:B------:R-:W-:-:S08]  /*515d0*/  IMAD.MOV.U32 R5, RZ, RZ, R28 ;  /* 0x000000ffff057224 */ /* 0x000fd000078e001c */
[----:B------:R-:W-:Y:S02]  /*515e0*/  IMAD.MOV.U32 R3, RZ, RZ, R18 ;  /* 0x000000ffff037224 */ /* 0x000fe400078e0012 */
[----:B------:R-:W-:Y:S02]  /*515f0*/  IMAD.MOV.U32 R0, RZ, RZ, R19 ;  /* 0x000000ffff007224 */ /* 0x000fe400078e0013 */
[----:B------:R-:W-:Y:S01]  /*51600*/  IMAD.MOV.U32 R29, RZ, RZ, R16 ;  /* 0x000000ffff1d7224 */ /* 0x000fe200078e0010 */
[----:B------:R-:W3:Y:S01]  /*51610*/  LDL.LU.64 R18, [R1+0x4d78] ;  /* 0x004d780001127983 */ /* 0x000ee20000300a00 */
[----:B------:R-:W-:-:S03]  /*51620*/  IMAD.MOV.U32 R28, RZ, RZ, R17 ;  /* 0x000000ffff1c7224 */ /* 0x000fc600078e0011 */
[----:B------:R-:W3:Y:S04]  /*51630*/  LDL.LU.64 R16, [R1+0x4d70] ;  /* 0x004d700001107983 */ /* 0x000ee80000300a00 */
[----:B------:R-:W-:Y:S04]  /*51640*/  STL [R1+0x4a2c], R0 ;  /* 0x004a2c0001007387 */ /* 0x000fe80000100800 */
[----:B------:R-:W-:Y:S04]  /*51650*/  STL [R1+0x4a28], R3 ;  /* 0x004a280301007387 */ /* 0x000fe80000100800 */
        /* <DEDUP_REMOVED lines=18> */
[----:B------:R-:W2:Y:S04]  /*51780*/  LDL.LU.64 R16, [R1+0x4d40] ;  /* 0x004d400001107983 */ /* 0x000ea80000300a00 */
[----:B------:R0:W-:Y:S04]  /*51790*/  STL.64 [R1+0x4d28], R10 ;  /* 0x004d280a01007387 */ /* 0x0001e80000100a00 */
[----:B------:R-:W3:Y:S09]  /*517a0*/  LDL.LU R8, [R1+0x100] ;  /* 0x0001000001087983 */ /* 0x000ef20000300800 */
[----:B------:R-:W-:Y:S04]  /*517b0*/  STL.64 [R1+0x3a0], R12 ;  /* 0x0003a00c01007387 */ /* 0x000fe80000100a00 */
[----:B------:R-:W-:Y:S04]  /*517c0*/  STL.64 [R1+0x3a8], R14 ;  /* 0x0003a80e01007387 */ /* 0x000fe80000100a00 */
[----:B------:R-:W1:Y:S04]  /*517d0*/  LDSM.16.MT88.4 R12, [R2+0xc280] ;  /* 0x00c28000020c783b */ /* 0x000e680000004200 */
[----:B------:R-:W3:Y:S04]  /*517e0*/  LDL.LU R9, [R1+0x104] ;  /* 0x0001040001097983 */ /* 0x000ee80000300800 */
[----:B0-----:R-:W3:Y:S04]  /*517f0*/  LDL.LU R10, [R1+0x108] ;  /* 0x00010800010a7983 */ /* 0x001ee80000300800 */
[----:B------:R-:W3:Y:S04]  /*51800*/  LDL.LU R11, [R1+0x10c] ;  /* 0x00010c00010b7983 */ /* 0x000ee80000300800 */
[----:B-1----:R0:W-:Y:S02]  /*51810*/  STL.64 [R1+0x4c98], R14 ;  /* 0x004c980e01007387 */ /* 0x0021e40000100a00 */
[----:B0-----:R-:W-:-:S02]  /*51820*/  IMAD.MOV.U32 R14, RZ, RZ, R21 ;  /* 0x000000ffff0e7224 */ /* 0x001fc400078e0015 */
        /* <DEDUP_REMOVED lines=10> */
[----:B------:R-:W4:Y:S04]  /*518d0*/  LDL.LU R12, [R1+0x20] ;  /* 0x00002000010c7983 */ /* 0x000f280000300800 */
[----:B------:R-:W4:Y:S04]  /*518e0*/  LDL.LU R13, [R1+0x24] ;  /* 0x00002400010d7983 */ /* 0x000f280000300800 */
[----:B0-----:R-:W4:Y:S04]  /*518f0*/  LDL.LU R14, [R1+0x28] ;  /* 0x00002800010e7983 */ /* 0x001f280000300800 */
[----:B------:R-:W4:Y:S04]  /*51900*/  LDL.LU R15, [R1+0x2c] ;  /* 0x00002c00010f7983 */ /* 0x000f280000300800 */
[----:B------:R0:W-:Y:S04]  /*51910*/  STL.64 [R1+0x4d08], R22 ;  /* 0x004d081601007387 */ /* 0x0001e80000100a00 */
[----:B------:R-:W3:Y:S01]  /*51920*/  LDL.LU R20, [R1+0xf0] ;  /* 0x0000f00001147983 */ /* 0x000ee20000300800 */
[C---:B--2---:R-:W-:Y:S11]  /*51930*/  HMMA.16816.F32.BF16 R4, R16.reuse, R22, R4 ;  /* 0x000000161004723c */ /* 0x044ff60000041804 */
[----:B------:R-:W-:Y:S11]  /*51940*/  @!UPT UIADD3 URZ, URZ, URZ, URZ ;  /* 0x0000003f3f3ff290 */ /* 0x000ff6000fffe03f */
[----:B------:R-:W-:Y:S01]  /*51950*/  @!UPT UIADD3 URZ, URZ, URZ, URZ ;  /* 0x0000003f3f3ff290 */ /* 0x000fe2000fffe03f */
[----:B------:R1:W-:Y:S04]  /*51960*/  STL.64 [R1+0x370], R4 ;  /* 0x0003700401007387 */ /* 0x0003e80000100a00 */
[----:B------:R2:W-:Y:S04]  /*51970*/  STL.64 [R1+0x378], R6 ;  /* 0x0003780601007387 */ /* 0x0005e80000100a00 */
[----:B------:R-:W4:Y:S04]  /*51980*/  LDL.LU R21, [R1+0xf4] ;  /* 0x0000f40001157983 */ /* 0x000f280000300800 */
[----:B0-----:R-:W4:Y:S04]  /*51990*/  LDL.LU R22, [R1+0xf8] ;  /* 0x0000f80001167983 */ /* 0x001f280000300800 */
[----:B------:R-:W4:Y:S04]  /*519a0*/  LDL.LU R23, [R1+0xfc] ;  /* 0x0000fc0001177983 */ /* 0x000f280000300800 */
[----:B-1----:R-:W4:Y:S04]  /*519b0*/  LDL.LU R4, [R1+0x60] ;  /* 0x0000600001047983 */ /* 0x002f280000300800 */
[----:B------:R-:W4:Y:S04]  /*519c0*/  LDL.LU R5, [R1+0x64] ;  /* 0x0000640001057983 */ /* 0x000f280000300800 */
[----:B--2---:R-:W2:Y:S04]  /*519d0*/  LDL.LU R6, [R1+0x68] ;  /* 0x0000680001067983 */ /* 0x004ea80000300800 */
        /* <DEDUP_REMOVED lines=16> */
[----:B0-----:R-:W3:Y:S02]  /*51ae0*/  LDL.LU.64 R10, [R1+0x4d28] ;  /* 0x004d2800010a7983 */ /* 0x001ee40000300a00 */
[----:B---3--:R-:W-:Y:S01]  /*51af0*/  HMMA.16816.F32.BF16 R16, R16, R10, R12 ;  /* 0x0000000a1010723c */ /* 0x008fe2000004180c */
[----:B------:R-:W-:Y:S01]  /*51b00*/  IMAD.MOV.U32 R3, RZ, RZ, R10 ;  /* 0x000000ffff037224 */ /* 0x000fe200078e000a */
[----:B------:R-:W3:Y:S01]  /*51b10*/  LDL.LU.64 R14, [R1+0x4d20] ;  /* 0x004d2000010e7983 */ /* 0x000ee20000300a00 */
[----:B------:R-:W-:-:S03]  /*51b20*/  IMAD.MOV.U32 R0, RZ, RZ, R11 ;  /* 0x000000ffff007224 */ /* 0x000fc600078e000b */
[----:B------:R-:W0:Y:S11]  /*51b30*/  LDSM.16.MT88.4 R8, [R2+0xc300] ;  /* 0x00c300000208783b */ /* 0x000e360000004200 */
[----:B------:R-:W-:Y:S06]  /*51b40*/  @!UPT UIADD3 URZ, URZ, URZ, URZ ;  /* 0x0000003f3f3ff290 */ /* 0x000fec000fffe03f */
[----:B------:R-:W-:Y:S04]  /*51b50*/  STL.64 [R1+0x320], R16 ;  /* 0x0003201001007387 */ /* 0x000fe80000100a00 */
[----:B------:R-:W-:Y:S04]  /*51b60*/  STL.64 [R1+0x328], R18 ;  /* 0x0003281201007387 */ /* 0x000fe80000100a00 */
[----:B0-----:R-:W-:Y:S04]  /*51b70*/  STL.64 [R1+0x20], R8 ;  /* 0x0000200801007387 */ /* 0x001fe80000100a00 */
[----:B------:R0:W-:Y:S04]  /*51b80*/  STL.64 [R1+0x28], R10 ;  /* 0x0000280a01007387 */ /* 0x0001e80000100a00 */
[----:B0-----:R-:W3:Y:S04]  /*51b90*/  LDL.LU.64 R10, [R1+0x4d18] ;  /* 0x004d1800010a7983 */ /* 0x001ee80000300a00 */
[----:B------:R-:W3:Y:S02]  /*51ba0*/  LDL.LU.64 R8, [R1+0x4d10] ;  /* 0x004d100001087983 */ /* 0x000ee40000300a00 */
[C---:B---3--:R-:W-:Y:S02]  /*51bb0*/  HMMA.16816.F32.BF16 R12, R8.reuse, R14, R20 ;  /* 0x0000000e080c723c */ /* 0x048fe40000041814 */
[----:B------:R-:W2:Y:S11]  /*51bc0*/  LDL.LU.64 R22, [R1+0x4d08] ;  /* 0x004d080001167983 */ /* 0x000eb60000300a00 */
[----:B------:R-:W-:Y:S10]  /*51bd0*/  @!UPT UIADD3 URZ, URZ, URZ, URZ ;  /* 0x0000003f3f3ff290 */ /* 0x000ff4000fffe03f */
[----:B------:R0:W-:Y:S04]  /*51be0*/  STL.64 [R1+0x2c0], R12 ;  /* 0x0002c00c01007387 */ /* 0x0001e80000100a00 */
[----:B------:R1:W-:Y:S04]  /*51bf0*/  STL.64 [R1+0x2c8], R14 ;  /* 0x0002c80e01007387 */ /* 0x0003e80000100a00 */
[----:B0-----:R-:W3:Y:S04]  /*51c00*/  LDL.LU R12, [R1+0x50] ;  /* 0x00005000010c7983 */ /* 0x001ee80000300800 */
[----:B------:R-:W3:Y:S04]  /*51c10*/  LDL.LU R13, [R1+0x54] ;  /* 0x00005400010d7983 */ /* 0x000ee80000300800 */
[----:B-1----:R-:W4:Y:S04]  /*51c20*/  LDL.LU R14, [R1+0x58] ;  /* 0x00005800010e7983 */ /* 0x002f280000300800 */
[----:B------:R-:W4:Y:S04]  /*51c30*/  LDL.LU R15, [R1+0x5c] ;  /* 0x00005c00010f7983 */ /* 0x000f280000300800 */
[----:B----4-:R-:W-:Y:S04]  /*51c40*/  STL.64 [R1+0x4ca8], R14 ;  /* 0x004ca80e01007387 */ /* 0x010fe80000100a00 */
[----:B---3--:R0:W-:Y:S04]  /*51c50*/  STL.64 [R1+0x4ca0], R12 ;  /* 0x004ca00c01007387 */ /* 0x0081e80000100a00 */
[----:B0-----:R-:W3:Y:S04]  /*51c60*/  LDL.LU R12, [R1+0xa0] ;  /* 0x0000a000010c7983 */ /* 0x001ee80000300800 */
[----:B------:R-:W3:Y:S04]  /*51c70*/  LDL.LU R13, [R1+0xa4] ;  /* 0x0000a400010d7983 */ /* 0x000ee80000300800 */
[----:B------:R-:W4:Y:S04]  /*51c80*/  LDL.LU R14, [R1+0xa8] ;  /* 0x0000a800010e7983 */ /* 0x000f280000300800 */
[----:B------:R-:W4:Y:S01]  /*51c90*/  LDL.LU R15, [R1+0xac] ;  /* 0x0000ac00010f7983 */ /* 0x000f220000300800 */
[C---:B--2---:R-:W-:Y:S03]  /*51ca0*/  HMMA.16816.F32.BF16 R4, R8.reuse, R22, R4 ;  /* 0x000000160804723c */ /* 0x044fe60000041804 */
[----:B----4-:R-:W-:Y:S04]  /*51cb0*/  STL.64 [R1+0x4cb8], R14 ;  /* 0x004cb80e01007387 */ /* 0x010fe80000100a00 */
[----:B---3--:R0:W-:Y:S04]  /*51cc0*/  STL.64 [R1+0x4cb0], R12 ;  /* 0x004cb00c01007387 */ /* 0x0081e80000100a00 */
        /* <DEDUP_REMOVED lines=13> */
[----:B------:R-:W3:Y:S02]  /*51da0*/  LDL.LU.64 R4, [R1+0x4cf8] ;  /* 0x004cf80001047983 */ /* 0x000ee40000300a00 */
[----:B---3--:R-:W-:Y:S11]  /*51db0*/  HMMA.16816.F32.BF16 R4, R8, R26, R4 ;  /* 0x0000001a0804723c */ /* 0x008ff60000041804 */
[----:B------:R-:W-:Y:S11]  /*51dc0*/  @!UPT UIADD3 URZ, URZ, URZ, URZ ;  /* 0x0000003f3f3ff290 */ /* 0x000ff6000fffe03f */
[----:B------:R-:W-:Y:S01]  /*51dd0*/  @!UPT UIADD3 URZ, URZ, URZ, URZ ;  /* 0x0000003f3f3ff290 */ /* 0x000fe2000fffe03f */
[----:B------:R-:W-:Y:S04]  /*51de0*/  STL.64 [R1+0x2a0], R4 ;  /* 0x0002a00401007387 */ /* 0x000fe80000100a00 */
[----:B------:R0:W-:Y:S04]  /*51df0*/  STL.64 [R1+0x2a8], R6 ;  /* 0x0002a80601007387 */ /* 0x0001e80000100a00 */
[----:B0-----:R-:W3:Y:S04]  /*51e00*/  LDL.LU.64 R6, [R1+0x4cf0] ;  /* 0x004cf00001067983 */ /* 0x001ee80000300a00 */
[----:B------:R-:W3:Y:S01]  /*51e10*/  LDL.LU.64 R4, [R1+0x4ce8] ;  /* 0x004ce80001047983 */ /* 0x000ee20000300a00 */
[----:B------:R-:W-:-:S02]  /*51e20*/  IMAD.MOV.U32 R18, RZ, RZ, R3 ;  /* 0x000000ffff127224 */ /* 0x000fc400078e0003 */
[----:B------:R-:W-:-:S07]  /*51e30*/  IMAD.MOV.U32 R19, RZ, RZ, R0 ;  /* 0x000000ffff137224 */ /* 0x000fce00078e0000 */
[----:B---3--:R-:W-:Y:S01]  /*51e40*/  HMMA.16816.F32.BF16 R4, R8, R18, R4 ;  /* 0x000000120804723c */ /* 0x008fe20000041804 */
[----:B------:R-:W3:Y:S11]  /*51e50*/  LDL.LU R8, [R1+0x2f0] ;  /* 0x0002f00001087983 */ /* 0x000ef60000300800 */
[----:B------:R-:W-:Y:S11]  /*51e60*/  @!UPT UIADD3 URZ, URZ, URZ, URZ ;  /* 0x0000003f3f3ff290 */ /* 0x000ff6000fffe03f */
[----:B------:R-:W-:Y:S04]  /*51e70*/  STL.64 [R1+0x240], R4 ;  /* 0x0002400401007387 */ /* 0x000fe80000100a00 */
[----:B------:R-:W-:Y:S04]  /*51e80*/  STL.64 [R1+0x248], R6 ;  /* 0x0002480601007387 */ /* 0x000fe80000100a00 */
        /* <DEDUP_REMOVED lines=8> */
[----:B------:R-:W4:Y:S04]  /*51f10*/  LDL.LU R10, [R1+0x308] ;  /* 0x00030800010a7983 */ /* 0x000f280000300800 */
[----:B------:R-:W4:Y:S04]  /*51f20*/  LDL.LU R11, [R1+0x30c] ;  /* 0x00030c00010b7983 */ /* 0x000f280000300800 */
[----:B----4-:R-:W-:Y:S04]  /*51f30*/  STL.64 [R1+0x4c78], R10 ;  /* 0x004c780a01007387 */ /* 0x010fe80000100a00 */
[----:B---3--:R1:W-:Y:S04]  /*51f40*/  STL.64 [R1+0x4c70], R8 ;  /* 0x004c700801007387 */ /* 0x0083e80000100a00 */
[----:B-1----:R-:W3:Y:S04]  /*51f50*/  LDL.LU R8, [R1+0x2e0] ;  /* 0x0002e00001087983 */ /* 0x002ee80000300800 */
[----:B------:R-:W3:Y:S04]  /*51f60*/  LDL.LU R9, [R1+0x2e4] ;  /* 0x0002e40001097983 */ /* 0x000ee80000300800 */
[----:B------:R-:W4:Y:S04]  /*51f70*/  LDL.LU R10, [R1+0x2e8] ;  /* 0x0002e800010a7983 */ /* 0x000f280000300800 */
[----:B------:R-:W4:Y:S01]  /*51f80*/  LDL.LU R11, [R1+0x2ec] ;  /* 0x0002ec00010b7983 */ /* 0x000f220000300800 */
[----:B0-----:R-:W-:-:S02]  /*51f90*/  IMAD.MOV.U32 R3, RZ, RZ, R6 ;  /* 0x000000ffff037224 */ /* 0x001fc400078e0006 */
[----:B------:R-:W-:Y:S02]  /*51fa0*/  IMAD.MOV.U32 R0, RZ, RZ, R7 ;  /* 0x000000ffff007224 */ /* 0x000fe400078e0007 */
[----:B------:R-:W-:Y:S02]  /*51fb0*/  IMAD.MOV.U32 R21, RZ, RZ, R4 ;  /* 0x000000ffff157224 */ /* 0x000fe400078e0004 */
[----:B------:R-:W-:Y:S01]  /*51fc0*/  IMAD.MOV.U32 R20, RZ, RZ, R5 ;  /* 0x000000ffff147224 */ /* 0x000fe200078e0005 */
[----:B----4-:R0:W-:Y:S04]  /*51fd0*/  STL.64 [R1+0x4c88], R10 ;  /* 0x004c880a01007387 */ /* 0x0101e80000100a00 */
[----:B---3--:R-:W-:Y:S04]  /*51fe0*/  STL.64 [R1+0x4c80], R8 ;  /* 0x004c800801007387 */ /* 0x008fe80000100a00 */
[----:B0-----:R-:W2:Y:S04]  /*51ff0*/  LDL.64 R10, [R1+0x38] ;  /* 0x00003800010a7983 */ /* 0x001ea80000100a00 */
[----:B------:R-:W3:Y:S04]  /*52000*/  LDL.LU R2, [R1+0x4ce0] ;  /* 0x004ce00001027983 */ /* 0x000ee80000300800 */
        /* <DEDUP_REMOVED lines=24> */
[----:B------:R-:W2:Y:S11]  /*52190*/  LDL.LU R4, [R1+0x2d0] ;  /* 0x0002d00001047983 */ /* 0x000eb60000300800 */
[----:B------:R-:W-:Y:S10]  /*521a0*/  @!UPT UIADD3 URZ, URZ, URZ, URZ ;  /* 0x0000003f3f3ff290 */ /* 0x000ff4000fffe03f */
[----:B------:R-:W-:Y:S04]  /*521b0*/  STL.64 [R1+0x90], R12 ;  /* 0x0000900c01007387 */ /* 0x000fe80000100a00 */
[----:B------:R-:W-:Y:S04]  /*521c0*/  STL.64 [R1+0x98], R14 ;  /* 0x0000980e01007387 */ /* 0x000fe80000100a00 */
[----:B---3--:R-:W0:Y:S04]  /*521d0*/  LDSM.16.MT88.4 R12, [R2+0xc000] ;  /* 0x00c00000020c783b */ /* 0x008e280000004200 */
[----:B------:R-:W2:Y:S04]  /*521e0*/  LDL.LU R5, [R1+0x2d4] ;  /* 0x0002d40001057983 */ /* 0x000ea80000300800 */
[----:B------:R-:W2:Y:S04]  /*521f0*/  LDL.LU R6, [R1+0x2d8] ;  /* 0x0002d80001067983 */ /* 0x000ea80000300800 */
[----:B------:R-:W2:Y:S01]  /*52200*/  LDL.LU R7, [R1+0x2dc] ;  /* 0x0002dc0001077983 */ /* 0x000ea20000300800 */
[----:B0-----:R-:W-:-:S03]  /*52210*/  IMAD.MOV.U32 R29, RZ, RZ, R14 ;  /* 0x000000ffff1d7224 */ /* 0x001fc600078e000e */
[----:B------:R0:W-:Y:S01]  /*52220*/  STL.64 [R1], R12 ;  /* 0x0000000c01007387 */ /* 0x0001e20000100a00 */
[----:B------:R-:W-:-:S03]  /*52230*/  IMAD.MOV.U32 R28, RZ, RZ, R15 ;  /* 0x000000ffff1c7224 */ /* 0x000fc600078e000f */
[----:B------:R-:W2:Y:S04]  /*52240*/  LDL.LU.64 R14, [R1+0x4c98] ;  /* 0x004c9800010e7983 */ /* 0x000ea80000300a00 */
[----:B0-----:R-:W2:Y:S02]  /*52250*/  LDL.LU.64 R12, [R1+0x4c90] ;  /* 0x004c9000010c7983 */ /* 0x001ea40000300a00 */
[C---:B--2---:R-:W-:Y:S11]  /*52260*/  HMMA.16816.F32.BF16 R4, R12.reuse, R10, R4 ;  /* 0x0000000a0c04723c */ /* 0x044ff60000041804 */
[----:B------:R-:W-:Y:S11]  /*52270*/  @!UPT UIADD3 URZ, URZ, URZ, URZ ;  /* 0x0000003f3f3ff290 */ /* 0x000ff6000fffe03f */
[----:B------:R-:W-:Y:S01]  /*52280*/  @!UPT UIADD3 URZ, URZ, URZ, URZ ;  /* 0x0000003f3f3ff290 */ /* 0x000fe2000fffe03f */
[----:B------:R0:W-:Y:S04]  /*52290*/  STL.64 [R1+0x100], R4 ;  /* 0x0001000401007387 */ /* 0x0001e80000100a00 */
[----:B------:R-:W-:Y:S01]  /*522a0*/  STL.64 [R1+0x108], R6 ;  /* 0x0001080601007387 */ /* 0x000fe20000100a00 */
[----:B0-----:R-:W-:Y:S02]  /*522b0*/  IMAD.MOV.U32 R5, RZ, RZ, R10 ;  /* 0x000000ffff057224 */ /* 0x001fe400078e000a */
[----:B------:R-:W-:Y:S02]  /*522c0*/  IMAD.MOV.U32 R4, RZ, RZ, R11 ;  /* 0x000000ffff047224 */ /* 0x000fe400078e000b */
[----:B------:R-:W2:Y:S04]  /*522d0*/  LDL.LU.64 R10, [R1+0x4c88] ;  /* 0x004c8800010a7983 */ /* 0x000ea80000300a00 */
[----:B------:R-:W2:Y:S02]  /*522e0*/  LDL.LU.64 R8, [R1+0x4c80] ;  /* 0x004c800001087983 */ /* 0x000ea40000300a00 */
        /* <DEDUP_REMOVED lines=16> */
[----:B------:R-:W-:Y:S01]  /*523f0*/  STL.64 [R1+0x4c50], R24 ;  /* 0x004c501801007387 */ /* 0x000fe20000100a00 */
[----:B--2---:R-:W-:Y:S03]  /*52400*/  HMMA.16816.F32.BF16 R12, R12, R18, R8 ;  /* 0x000000120c0c723c */ /* 0x004fe60000041808 */
[----:B------:R-:W0:Y:S04]  /*52410*/  LDSM.16.MT88.4 R16, [R2+0xc080] ;  /* 0x00c080000210783b */ /* 0x000e280000004200 */
[----:B------:R-:W2:Y:S11]  /*52420*/  LDL.LU R8, [R1+0x310] ;  /* 0x0003100001087983 */ /* 0x000eb60000300800 */
[----:B------:R-:W-:Y:S05]  /*52430*/  @!UPT UIADD3 URZ, URZ, URZ, URZ ;  /* 0x0000003f3f3ff290 */ /* 0x000fea000fffe03f */
[----:B------:R-:W-:Y:S04]  /*52440*/  STL.64 [R1+0xd0], R12 ;  /* 0x0000d00c01007387 */ /* 0x000fe80000100a00 */
[----:B------:R-:W-:Y:S04]  /*52450*/  STL.64 [R1+0xd8], R14 ;  /* 0x0000d80e01007387 */ /* 0x000fe80000100a00 */
[----:B------:R-:W2:Y:S04]  /*52460*/  LDL.LU R9, [R1+0x314] ;  /* 0x0003140001097983 */ /* 0x000ea80000300800 */
[----:B------:R-:W2:Y:S04]  /*52470*/  LDL.LU R10, [R1+0x318] ;  /* 0x00031800010a7983 */ /* 0x000ea80000300800 */
[----:B------:R-:W2:Y:S04]  /*52480*/  LDL.LU R11, [R1+0x31c] ;  /* 0x00031c00010b7983 */ /* 0x000ea80000300800 */
[----:B0-----:R-:W-:Y:S04]  /*52490*/  STL.64 [R1+0x4bd8], R18 ;  /* 0x004bd81201007387 */ /* 0x001fe80000100a00 */
[----:B------:R0:W-:Y:S04]  /*524a0*/  STL.64 [R1+0x4bd0], R16 ;  /* 0x004bd01001007387 */ /* 0x0001e80000100a00 */
[----:B0-----:R-:W3:Y:S04]  /*524b0*/  LDL.LU R16, [R1+0x420] ;  /* 0x0004200001107983 */ /* 0x001ee80000300800 */
[----:B------:R-:W3:Y:S04]  /*524c0*/  LDL.LU R17, [R1+0x424] ;  /* 0x0004240001117983 */ /* 0x000ee80000300800 */
[----:B------:R-:W4:Y:S04]  /*524d0*/  LDL.LU R18, [R1+0x428] ;  /* 0x0004280001127983 */ /* 0x000f280000300800 */
[----:B------:R-:W4:Y:S04]  /*524e0*/  LDL.LU R19, [R1+0x42c] ;  /* 0x00042c0001137983 */ /* 0x000f280000300800 */
[----:B----4-:R0:W-:Y:S04]  /*524f0*/  STL.64 [R1+0x4be8], R18 ;  /* 0x004be81201007387 */ /* 0x0101e80000100a00 */
[----:B---3--:R-:W-:Y:S04]  /*52500*/  STL.64 [R1+0x4be0], R16 ;  /* 0x004be01001007387 */ /* 0x008fe80000100a00 */
[----:B------:R-:W3:Y:S04]  /*52510*/  LDL.LU R12, [R1+0x390] ;  /* 0x00039000010c7983 */ /* 0x000ee80000300800 */
[----:B------:R-:W3:Y:S04]  /*52520*/  LDL.LU R13, [R1+0x394] ;  /* 0x00039400010d7983 */ /* 0x000ee80000300800 */
[----:B------:R-:W4:Y:S04]  /*52530*/  LDL.LU R14, [R1+0x398] ;  /* 0x00039800010e7983 */ /* 0x000f280000300800 */
[----:B------:R-:W4:Y:S01]  /*52540*/  LDL.LU R15, [R1+0x39c] ;  /* 0x00039c00010f7983 */ /* 0x000f220000300800 */
[----:B0-----:R-:W-:-:S02]  /*52550*/  IMAD.MOV.U32 R18, RZ, RZ, R5 ;  /* 0x000000ffff127224 */ /* 0x001fc400078e0005 */
[----:B------:R-:W-:Y:S01]  /*52560*/  IMAD.MOV.U32 R19, RZ, RZ, R4 ;  /* 0x000000ffff137224 */ /* 0x000fe200078e0004 */
[----:B------:R-:W2:Y:S04]  /*52570*/  LDL.LU R24, [R1+0x330] ;  /* 0x0003300001187983 */ /* 0x000ea80000300800 */
[----:B------:R-:W0:Y:S04]  /*52580*/  LDSM.16.MT88.4 R4, [R2+0xc100] ;  /* 0x00c100000204783b */ /* 0x000e280000004200 */
[----:B------:R-:W2:Y:S04]  /*52590*/  LDL.LU R25, [R1+0x334] ;  /* 0x0003340001197983 */ /* 0x000ea80000300800 */
[----:B------:R-:W2:Y:S04]  /*525a0*/  LDL.LU R26, [R1+0x338] ;  /* 0x00033800011a7983 */ /* 0x000ea80000300800 */
[----:B------:R-:W2:Y:S04]  /*525b0*/  LDL.LU R27, [R1+0x33c] ;  /* 0x00033c00011b7983 */ /* 0x000ea80000300800 */
[----:B----4-:R-:W-:Y:S04]  /*525c0*/  STL.64 [R1+0x4c38], R14 ;  /* 0x004c380e01007387 */ /* 0x010fe80000100a00 */
[----:B---3--:R1:W-:Y:S04]  /*525d0*/  STL.64 [R1+0x4c30], R12 ;  /* 0x004c300c01007387 */ /* 0x0083e80000100a00 */
[----:B-1----:R-:W2:Y:S04]  /*525e0*/  LDL.LU R12, [R1+0x20] ;  /* 0x00002000010c7983 */ /* 0x002ea80000300800 */
[----:B------:R-:W2:Y:S04]  /*525f0*/  LDL.LU R13, [R1+0x24] ;  /* 0x00002400010d7983 */ /* 0x000ea80000300800 */
[----:B------:R-:W2:Y:S04]  /*52600*/  LDL.LU R14, [R1+0x28] ;  /* 0x00002800010e7983 */ /* 0x000ea80000300800 */
[----:B------:R-:W2:Y:S04]  /*52610*/  LDL.LU R15, [R1+0x2c] ;  /* 0x00002c00010f7983 */ /* 0x000ea80000300800 */
[----:B0-----:R0:W-:Y:S04]  /*52620*/  STL.64 [R1+0x4b98], R6 ;  /* 0x004b980601007387 */ /* 0x0011e80000100a00 */
[----:B------:R1:W-:Y:S04]  /*52630*/  STL.64 [R1+0x4b90], R4 ;  /* 0x004b900401007387 */ /* 0x0003e80000100a00 */
[----:B0-----:R-:W3:Y:S01]  /*52640*/  LDL.64 R6, [R1+0x48] ;  /* 0x0000480001067983 */ /* 0x001ee20000100a00 */
[C---:B--2---:R-:W-:Y:S03]  /*52650*/  HMMA.16816.F32.BF16 R8, R12.reuse, R18, R8 ;  /* 0x000000120c08723c */ /* 0x044fe60000041808 */
[----:B---3--:R0:W-:Y:S04]  /*52660*/  STL.64 [R1+0x4c48], R6 ;  /* 0x004c480601007387 */ /* 0x0081e80000100a00 */
[----:B-1----:R-:W2:Y:S04]  /*52670*/  LDL.LU R4, [R1+0x360] ;  /* 0x0003600001047983 */ /* 0x002ea80000300800 */
[----:B------:R-:W2:Y:S04]  /*52680*/  LDL.LU R5, [R1+0x364] ;  /* 0x0003640001057983 */ /* 0x000ea80000300800 */
[----:B0-----:R-:W2:Y:S04]  /*52690*/  LDL.LU R6, [R1+0x368] ;  /* 0x0003680001067983 */ /* 0x001ea80000300800 */
[----:B------:R-:W2:Y:S04]  /*526a0*/  LDL.LU R7, [R1+0x36c] ;  /* 0x00036c0001077983 */ /* 0x000ea80000300800 */
[----:B------:R0:W-:Y:S04]  /*526b0*/  STL.64 [R1+0x4c40], R18 ;  /* 0x004c401201007387 */ /* 0x0001e80000100a00 */
[----:B------:R-:W3:Y:S04]  /*526c0*/  LDL.LU R16, [R1+0x350] ;  /* 0x0003500001107983 */ /* 0x000ee80000300800 */
[----:B------:R-:W-:Y:S04]  /*526d0*/  STL.64 [R1+0x1b0], R8 ;  /* 0x0001b00801007387 */ /* 0x000fe80000100a00 */
[----:B------:R-:W-:Y:S04]  /*526e0*/  STL.64 [R1+0x1b8], R10 ;  /* 0x0001b80a01007387 */ /* 0x000fe80000100a00 */
[----:B------:R-:W1:Y:S04]  /*526f0*/  LDSM.16.MT88.4 R8, [R2+0xc180] ;  /* 0x00c180000208783b */ /* 0x000e680000004200 */
[----:B------:R-:W3:Y:S04]  /*52700*/  LDL.LU R17, [R1+0x354] ;  /* 0x0003540001117983 */ /* 0x000ee80000300800 */
[----:B0-----:R-:W3:Y:S04]  /*52710*/  LDL.LU R18, [R1+0x358] ;  /* 0x0003580001127983 */ /* 0x001ee80000300800 */
[----:B------:R-:W3:Y:S04]  /*52720*/  LDL.LU R19, [R1+0x35c] ;  /* 0x00035c0001137983 */ /* 0x000ee80000300800 */
[----:B-1----:R-:W-:Y:S04]  /*52730*/  STL.64 [R1+0x4b48], R10 ;  /* 0x004b480a01007387 */ /* 0x002fe80000100a00 */
[----:B------:R0:W-:Y:S04]  /*52740*/  STL.64 [R1+0x4b40], R8 ;  /* 0x004b400801007387 */ /* 0x0001e80000100a00 */
[----:B0-----:R-:W4:Y:S04]  /*52750*/  LDL.LU R8, [R1] ;  /* 0x0000000001087983 */ /* 0x001f280000300800 */
[----:B------:R-:W4:Y:S01]  /*52760*/  LDL.LU R9, [R1+0x4] ;  /* 0x0000040001097983 */ /* 0x000f220000300800 */
[----:B------:R-:W-:Y:S01]  /*52770*/  HMMA.16816.F32.BF16 R24, R12, R22, R24 ;  /* 0x000000160c18723c */ /* 0x000fe20000041818 */
[----:B------:R-:W-:-:S02]  /*52780*/  IMAD.MOV.U32 R10, RZ, RZ, R29 ;  /* 0x000000ffff0a7224 */ /* 0x000fc400078e001d */
[----:B------:R-:W-:-:S05]  /*52790*/  IMAD.MOV.U32 R11, RZ, RZ, R28 ;  /* 0x000000ffff0b7224 */ /* 0x000fca00078e001c */
[----:B------:R-:W-:Y:S04]  /*527a0*/  STL.64 [R1+0x4c08], R10 ;  /* 0x004c080a01007387 */ /* 0x000fe80000100a00 */
[----:B----4-:R-:W-:Y:S11]  /*527b0*/  STL.64 [R1+0x4c00], R8 ;  /* 0x004c000801007387 */ /* 0x010ff60000100a00 */
        /* <DEDUP_REMOVED lines=9> */
[----:B0-----:R-:W3:Y:S04]  /*52850*/  LDL.LU.64 R6, [R1+0x4c48] ;  /* 0x004c480001067983 */ /* 0x001ee80000300a00 */
[----:B------:R-:W-:Y:S04]  /*52860*/  STL.64 [R1+0x4c28], R26 ;  /* 0x004c281a01007387 */ /* 0x000fe80000100a00 */
[----:B----4-:R0:W-:Y:S04]  /*52870*/  STL.64 [R1+0x4c20], R24 ;  /* 0x004c201801007387 */ /* 0x0101e80000100a00 */
[----:B0-----:R-:W2:Y:S04]  /*52880*/  LDL.LU R24, [R1+0x3b0] ;  /* 0x0003b00001187983 */ /* 0x001ea80000300800 */
[----:B------:R-:W2:Y:S04]  /*52890*/  LDL.LU R25, [R1+0x3b4] ;  /* 0x0003b40001197983 */ /* 0x000ea80000300800 */
[----:B------:R-:W2:Y:S04]  /*528a0*/  LDL.LU R26, [R1+0x3b8] ;  /* 0x0003b800011a7983 */ /* 0x000ea80000300800 */
[----:B------:R-:W2:Y:S01]  /*528b0*/  LDL.LU R27, [R1+0x3bc] ;  /* 0x0003bc00011b7983 */ /* 0x000ea20000300800 */
[----:B---3--:R-:W-:Y:S03]  /*528c0*/  HMMA.16816.F32.BF16 R12, R12, R6, R16 ;  /* 0x000000060c0c723c */ /* 0x008fe60000041810 */
[----:B------:R-:W3:Y:S11]  /*528d0*/  LDL.LU.64 R18, [R1+0x4c40] ;  /* 0x004c400001127983 */ /* 0x000ef60000300a00 */
[----:B------:R-:W-:Y:S09]  /*528e0*/  @!UPT UIADD3 URZ, URZ, URZ, URZ ;  /* 0x0000003f3f3ff290 */ /* 0x000ff2000fffe03f */
[----:B------:R-:W-:Y:S04]  /*528f0*/  STL.64 [R1+0xc0], R12 ;  /* 0x0000c00c01007387 */ /* 0x000fe80000100a00 */
[----:B------:R0:W-:Y:S04]  /*52900*/  STL.64 [R1+0xc8], R14 ;  /* 0x0000c80e01007387 */ /* 0x0001e80000100a00 */
[----:B0-----:R-:W4:Y:S04]  /*52910*/  LDL.LU.64 R14, [R1+0x4c38] ;  /* 0x004c3800010e7983 */ /* 0x001f280000300a00 */
[----:B------:R-:W4:Y:S01]  /*52920*/  LDL.LU.64 R12, [R1+0x4c30] ;  /* 0x004c3000010c7983 */ /* 0x000f220000300a00 */
[----:B------:R-:W-:-:S02]  /*52930*/  IMAD.MOV.U32 R8, RZ, RZ, R21 ;  /* 0x000000ffff087224 */ /* 0x000fc400078e0015 */
[----:B------:R-:W-:Y:S02]  /*52940*/  IMAD.MOV.U32 R9, RZ, RZ, R20 ;  /* 0x000000ffff097224 */ /* 0x000fe400078e0014 */
[----:B------:R-:W-:Y:S02]  /*52950*/  IMAD.MOV.U32 R10, RZ, RZ, R3 ;  /* 0x000000ffff0a7224 */ /* 0x000fe400078e0003 */
[----:B------:R-:W-:Y:S01]  /*52960*/  IMAD.MOV.U32 R11, RZ, RZ, R0 ;  /* 0x000000ffff0b7224 */ /* 0x000fe200078e0000 */
[----:B------:R0:W-:Y:S04]  /*52970*/  STL.64 [R1+0x4c18], R6 ;  /* 0x004c180601007387 */ /* 0x0001e80000100a00 */
[----:B------:R-:W2:Y:S04]  /*52980*/  LDL.LU R4, [R1+0x3e0] ;  /* 0x0003e00001047983 */ /* 0x000ea80000300800 */
[----:B------:R-:W2:Y:S04]  /*52990*/  LDL.LU R5, [R1+0x3e4] ;  /* 0x0003e40001057983 */ /* 0x000ea80000300800 */
[----:B0-----:R-:W2:Y:S04]  /*529a0*/  LDL.LU R6, [R1+0x3e8] ;  /* 0x0003e80001067983 */ /* 0x001ea80000300800 */
[----:B------:R-:W2:Y:S04]  /*529b0*/  LDL.LU R7, [R1+0x3ec] ;  /* 0x0003ec0001077983 */ /* 0x000ea80000300800 */
[----:B---3--:R0:W-:Y:S04]  /*529c0*/  STL.64 [R1+0x4c10], R18 ;  /* 0x004c101201007387 */ /* 0x0081e80000100a00 */
[----:B------:R-:W3:Y:S01]  /*529d0*/  LDL.LU R16, [R1+0x3d0] ;  /* 0x0003d00001107983 */ /* 0x000ee20000300800 */
[C---:B----4-:R-:W-:Y:S11]  /*529e0*/  HMMA.16816.F32.BF16 R12, R8.reuse, R18, R12 ;  /* 0x00000012080c723c */ /* 0x050ff6000004180c */
[----:B------:R-:W-:Y:S11]  /*529f0*/  @!UPT UIADD3 URZ, URZ, URZ, URZ ;  /* 0x0000003f3f3ff290 */ /* 0x000ff6000fffe03f */
[----:B------:R-:W-:Y:S01]  /*52a00*/  @!UPT UIADD3 URZ, URZ, URZ, URZ ;  /* 0x0000003f3f3ff290 */ /* 0x000fe2000fffe03f */
        /* <DEDUP_REMOVED lines=8> */
[----:B0-----:R-:W4:Y:S04]  /*52a90*/  LDL.LU R12, [R1+0x440] ;  /* 0x00044000010c7983 */ /* 0x001f280000300800 */
[----:B------:R-:W4:Y:S04]  /*52aa0*/  LDL.LU R13, [R1+0x444] ;  /* 0x00044400010d7983 */ /* 0x000f280000300800 */
[----:B------:R-:W3:Y:S04]  /*52ab0*/  LDL.LU R14, [R1+0x448] ;  /* 0x00044800010e7983 */ /* 0x000ee80000300800 */
[----:B------:R-:W3:Y:S01]  /*52ac0*/  LDL.LU R15, [R1+0x44c] ;  /* 0x00044c00010f7983 */ /* 0x000ee20000300800 */
[C---:B--2---:R-:W-:Y:S03]  /*52ad0*/  HMMA.16816.F32.BF16 R24, R8.reuse, R22, R24 ;  /* 0x000000160818723c */ /* 0x044fe60000041818 */
[----:B---3--:R-:W-:Y:S04]  /*52ae0*/  STL.64 [R1+0x4bf8], R14 ;  /* 0x004bf80e01007387 */ /* 0x008fe80000100a00 */
[----:B----4-:R0:W-:Y:S04]  /*52af0*/  STL.64 [R1+0x4bf0], R12 ;  /* 0x004bf00c01007387 */ /* 0x0101e80000100a00 */
[----:B0-----:R-:W2:Y:S04]  /*52b00*/  LDL.LU R12, [R1+0x400] ;  /* 0x00040000010c7983 */ /* 0x001ea80000300800 */
[----:B------:R-:W2:Y:S04]  /*52b10*/  LDL.LU R13, [R1+0x404] ;  /* 0x00040400010d7983 */ /* 0x000ea80000300800 */
[----:B------:R-:W2:Y:S04]  /*52b20*/  LDL.LU R14, [R1+0x408] ;  /* 0x00040800010e7983 */ /* 0x000ea80000300800 */
[----:B------:R-:W2:Y:S04]  /*52b30*/  LDL.LU R15, [R1+0x40c] ;  /* 0x00040c00010f7983 */ /* 0x000ea80000300800 */
[----:B------:R-:W-:Y:S04]  /*52b40*/  STL.64 [R1+0x170], R24 ;  /* 0x0001701801007387 */ /* 0x000fe80000100a00 */
[----:B------:R0:W-:Y:S04]  /*52b50*/  STL.64 [R1+0x178], R26 ;  /* 0x0001781a01007387 */ /* 0x0001e80000100a00 */
[----:B0-----:R-:W3:Y:S04]  /*52b60*/  LDL.LU.64 R26, [R1+0x4c28] ;  /* 0x004c2800011a7983 */ /* 0x001ee80000300a00 */
[----:B------:R-:W4:Y:S01]  /*52b70*/  LDL.LU.64 R24, [R1+0x4c20] ;  /* 0x004c200001187983 */ /* 0x000f220000300a00 */
[C---:B---3--:R-:W-:Y:S11]  /*52b80*/  HMMA.16816.F32.BF16 R4, R8.reuse, R26, R4 ;  /* 0x0000001a0804723c */ /* 0x048ff60000041804 */
[----:B------:R-:W-:Y:S11]  /*52b90*/  @!UPT UIADD3 URZ, URZ, URZ, URZ ;  /* 0x0000003f3f3ff290 */ /* 0x000ff6000fffe03f */
[----:B------:R-:W-:Y:S01]  /*52ba0*/  @!UPT UIADD3 URZ, URZ, URZ, URZ ;  /* 0x0000003f3f3ff290 */ /* 0x000fe2000fffe03f */
[----:B------:R-:W-:Y:S04]  /*52bb0*/  STL.64 [R1+0x160], R4 ;  /* 0x0001600401007387 */ /* 0x000fe80000100a00 */
[----:B------:R0:W-:Y:S04]  /*52bc0*/  STL.64 [R1+0x168], R6 ;  /* 0x0001680601007387 */ /* 0x0001e80000100a00 */
[----:B0-----:R-:W3:Y:S02]  /*52bd0*/  LDL.LU.64 R6, [R1+0x4c18] ;  /* 0x004c180001067983 */ /* 0x001ee40000300a00 */
[----:B---3--:R-:W-:Y:S02]  /*52be0*/  HMMA.16816.F32.BF16 R8, R8, R6, R16 ;  /* 0x000000060808723c */ /* 0x008fe40000041810 */
[----:B------:R-:W2:Y:S11]  /*52bf0*/  LDL.LU.64 R18, [R1+0x4c10] ;  /* 0x004c100001127983 */ /* 0x000eb60000300a00 */
[----:B------:R-:W-:Y:S10]  /*52c00*/  @!UPT UIADD3 URZ, URZ, URZ, URZ ;  /* 0x0000003f3f3ff290 */ /* 0x000ff4000fffe03f */
[----:B------:R-:W-:Y:S04]  /*52c10*/  STL.64 [R1+0xb0], R8 ;  /* 0x0000b00801007387 */ /* 0x000fe80000100a00 */
[----:B------:R0:W-:Y:S04]  /*52c20*/  STL.64 [R1+0xb8], R10 ;  /* 0x0000b80a01007387 */ /* 0x0001e80000100a00 */
[----:B0-----:R-:W2:Y:S04]  /*52c30*/  LDL.LU.64 R10, [R1+0x4c08] ;  /* 0x004c0800010a7983 */ /* 0x001ea80000300a00 */
[----:B------:R-:W2:Y:S02]  /*52c40*/  LDL.LU.64 R8, [R1+0x4c00] ;  /* 0x004c000001087983 */ /* 0x000ea40000300a00 */
[C---:B--2---:R-:W-:Y:S02]  /*52c50*/  HMMA.16816.F32.BF16 R16, R8.reuse, R18, R12 ;  /* 0x000000120810723c */ /* 0x044fe4000004180c */
[----:B------:R-:W2:Y:S04]  /*52c60*/  LDL.LU.64 R14, [R1+0x4bf8] ;  /* 0x004bf800010e7983 */ /* 0x000ea80000300a00 */
[----:B------:R-:W2:Y:S11]  /*52c70*/  LDL.LU.64 R12, [R1+0x4bf0] ;  /* 0x004bf000010c7983 */ /* 0x000eb60000300a00 */
[----:B------:R-:W-:Y:S06]  /*52c80*/  @!UPT UIADD3 URZ, URZ, URZ, URZ ;  /* 0x0000003f3f3ff290 */ /* 0x000fec000fffe03f */
[----:B------:R-:W-:Y:S04]  /*52c90*/  STL.64 [R1+0x210], R16 ;  /* 0x0002101001007387 */ /* 0x000fe80000100a00 */
[----:B------:R0:W-:Y:S04]  /*52ca0*/  STL.64 [R1+0x218], R18 ;  /* 0x0002181201007387 */ /* 0x0001e80000100a00 */
[----:B0-----:R-:W3:Y:S04]  /*52cb0*/  LDL.LU.64 R18, [R1+0x4be8] ;  /* 0x004be80001127983 */ /* 0x001ee80000300a00 */
[----:B------:R-:W3:Y:S04]  /*52cc0*/  LDL.LU.64 R16, [R1+0x4be0] ;  /* 0x004be00001107983 */ /* 0x000ee80000300a00 */
[----:B------:R0:W-:Y:S04]  /*52cd0*/  STL.64 [R1+0x4bc8], R22 ;  /* 0x004bc81601007387 */ /* 0x0001e80000100a00 */
[----:B------:R-:W2:Y:S01]  /*52ce0*/  LDL.LU R20, [R1+0x450] ;  /* 0x0004500001147983 */ /* 0x000ea20000300800 */
[C---:B---3--:R-:W-:Y:S11]  /*52cf0*/  HMMA.16816.F32.BF16 R16, R8.reuse, R22, R16 ;  /* 0x000000160810723c */ /* 0x048ff60000041810 */
[----:B------:R-:W-:Y:S11]  /*52d00*/  @!UPT UIADD3 URZ, URZ, URZ, URZ ;  /* 0x0000003f3f3ff290 */ /* 0x000ff6000fffe03f */
[----:B------:R-:W-:Y:S01]  /*52d10*/  @!UPT UIADD3 URZ, URZ, URZ, URZ ;  /* 0x0000003f3f3ff290 */ /* 0x000fe2000fffe03f */
[----:B------:R-:W-:Y:S04]  /*52d20*/  STL.64 [R1+0x260], R16 ;  /* 0x0002601001007387 */ /* 0x000fe80000100a00 */
[----:B------:R-:W-:Y:S04]  /*52d30*/  STL.64 [R1+0x268], R18 ;  /* 0x0002681201007387 */ /* 0x000fe80000100a00 */
[----:B------:R-:W3:Y:S04]  /*52d40*/  LDL.LU R21, [R1+0x454] ;  /* 0x0004540001157983 */ /* 0x000ee80000300800 */
[----:B0-----:R-:W3:Y:S04]  /*52d50*/  LDL.LU R22, [R1+0x458] ;  /* 0x0004580001167983 */ /* 0x001ee80000300800 */
[----:B------:R-:W3:Y:S04]  /*52d60*/  LDL.LU R23, [R1+0x45c] ;  /* 0x00045c0001177983 */ /* 0x000ee80000300800 */
[----:B------:R-:W0:Y:S01]  /*52d70*/  LDSM.16.MT88.4 R16, [R2+0xc280] ;  /* 0x00c280000210783b */ /* 0x000e220000004200 */
[C---:B--2---:R-:W-:Y:S03]  /*52d80*/  HMMA.16816.F32.BF16 R12, R8.reuse, R6, R12 ;  /* 0x00000006080c723c */ /* 0x044fe6000004180c */
[----:B0-----:R-:W-:Y:S04]  /*52d90*/  STL.64 [R1+0x70], R16 ;  /* 0x0000701001007387 */ /* 0x001fe80000100a00 */
[----:B------:R0:W-:Y:S04]  /*52da0*/  STL.64 [R1+0x78], R18 ;  /* 0x0000781201007387 */ /* 0x0001e80000100a00 */
[----:B0-----:R-:W2:Y:S04]  /*52db0*/  LDL.LU.64 R18, [R1+0x4bd8] ;  /* 0x004bd80001127983 */ /* 0x001ea80000300a00 */
[----:B------:R-:W2:Y:S04]  /*52dc0*/  LDL.LU.64 R16, [R1+0x4bd0] ;  /* 0x004bd00001107983 */ /* 0x000ea80000300a00 */
[----:B------:R-:W-:Y:S04]  /*52dd0*/  STL.64 [R1+0x4bc0], R26 ;  /* 0x004bc01a01007387 */ /* 0x000fe80000100a00 */
[----:B----4-:R-:W-:Y:S01]  /*52de0*/  STL.64 [R1+0x4bb8], R24 ;  /* 0x004bb81801007387 */ /* 0x010fe20000100a00 */
[----:B---3--:R-:W-:Y:S11]  /*52df0*/  HMMA.16816.F32.BF16 R20, R8, R26, R20 ;  /* 0x0000001a0814723c */ /* 0x008ff60000041814 */
[----:B------:R-:W-:Y:S11]  /*52e00*/  @!UPT UIADD3 URZ, URZ, URZ, URZ ;  /* 0x0000003f3f3ff290 */ /* 0x000ff6000fffe03f */
[----:B------:R-:W-:Y:S01]  /*52e10*/  @!UPT UIADD3 URZ, URZ, URZ, URZ ;  /* 0x0000003f3f3ff290 */ /* 0x000fe2000fffe03f */
[----:B------:R-:W-:Y:S04]  /*52e20*/  STL.64 [R1+0x250], R20 ;  /* 0x0002501401007387 */ /* 0x000fe80000100a00 */
[----:B------:R-:W-:Y:S04]  /*52e30*/  STL.64 [R1+0x258], R22 ;  /* 0x0002581601007387 */ /* 0x000fe80000100a00 */
[----:B------:R-:W-:Y:S04]  /*52e40*/  STL.64 [R1+0x4bb0], R6 ;  /* 0x004bb00601007387 */ /* 0x000fe80000100a00 */
[----:B------:R-:W3:Y:S04]  /*52e50*/  LDL.LU R8, [R1+0x520] ;  /* 0x0005200001087983 */ /* 0x000ee80000300800 */
[----:B------:R-:W-:Y:S04]  /*52e60*/  STL.64 [R1+0x200], R12 ;  /* 0x0002000c01007387 */ /* 0x000fe80000100a00 */
[----:B------:R-:W-:Y:S04]  /*52e70*/  STL.64 [R1+0x208], R14 ;  /* 0x0002080e01007387 */ /* 0x000fe80000100a00 */
[----:B------:R-:W3:Y:S04]  /*52e80*/  LDL.LU R9, [R1+0x524] ;  /* 0x0005240001097983 */ /* 0x000ee80000300800 */
[----:B------:R-:W4:Y:S04]  /*52e90*/  LDL.LU R10, [R1+0x528] ;  /* 0x00052800010a7983 */ /* 0x000f280000300800 */
[----:B------:R-:W4:Y:S04]  /*52ea0*/  LDL.LU R11, [R1+0x52c] ;  /* 0x00052c00010b7983 */ /* 0x000f280000300800 */
[----:B----4-:R-:W-:Y:S04]  /*52eb0*/  STL.64 [R1+0x4b58], R10 ;  /* 0x004b580a01007387 */ /* 0x010fe80000100a00 */
[----:B---3--:R0:W-:Y:S04]  /*52ec0*/  STL.64 [R1+0x4b50], R8 ;  /* 0x004b500801007387 */ /* 0x0081e80000100a00 */
[----:B0-----:R-:W3:Y:S04]  /*52ed0*/  LDL.LU R8, [R1+0x530] ;  /* 0x0005300001087983 */ /* 0x001ee80000300800 */
        /* <DEDUP_REMOVED lines=9> */
[----:B----4-:R0:W-:Y:S04]  /*52f70*/  STL.64 [R1+0x4b78], R10 ;  /* 0x004b780a01007387 */ /* 0x0101e80000100a00 */
[----:B---3--:R-:W-:Y:S04]  /*52f80*/  STL.64 [R1+0x4b70], R8 ;  /* 0x004b700801007387 */ /* 0x008fe80000100a00 */
[----:B0-----:R-:W2:Y:S04]  /*52f90*/  LDL.64 R10, [R1+0x38] ;  /* 0x00003800010a7983 */ /* 0x001ea80000100a00 */
[----:B------:R-:W3:Y:S04]  /*52fa0*/  LDL.LU R12, [R1+0x280] ;  /* 0x00028000010c7983 */ /* 0x000ee80000300800 */
[----:B------:R-:W3:Y:S04]  /*52fb0*/  LDL.LU R13, [R1+0x284] ;  /* 0x00028400010d7983 */ /* 0x000ee80000300800 */
[----:B------:R-:W4:Y:S04]  /*52fc0*/  LDL.LU R14, [R1+0x288] ;  /* 0x00028800010e7983 */ /* 0x000f280000300800 */
[----:B------:R-:W4:Y:S04]  /*52fd0*/  LDL.LU R15, [R1+0x28c] ;  /* 0x00028c00010f7983 */ /* 0x000f280000300800 */
[----:B------:R-:W2:Y:S04]  /*52fe0*/  LDL.LU R4, [R1+0x4c0] ;  /* 0x0004c00001047983 */ /* 0x000ea80000300800 */
        /* <DEDUP_REMOVED lines=45> */
[C---:B---3--:R-:W-:Y:S11]  /*532c0*/  HMMA.16816.F32.BF16 R24, R16.reuse, R22, R24 ;  /* 0x000000161018723c */ /* 0x048ff60000041818 */
[----:B------:R-:W-:Y:S11]  /*532d0*/  @!UPT UIADD3 URZ, URZ, URZ, URZ ;  /* 0x0000003f3f3ff290 */ /* 0x000ff6000fffe03f */
[----:B------:R-:W-:Y:S01]  /*532e0*/  @!UPT UIADD3 URZ, URZ, URZ, URZ ;  /* 0x0000003f3f3ff290 */ /* 0x000fe2000fffe03f */
[----:B------:R-:W-:Y:S01]  /*532f0*/  STL.64 [R1+0x1e0], R24 ;  /* 0x0001e01801007387 */ /* 0x000fe20000100a00 */
[----:B------:R0:W-:Y:S03]  /*53300*/  STL.64 [R1+0x1e8], R26 ;  /* 0x0001e81a01007387 */ /* 0x0001e60000100a00 */
[----:B0-----:R-:W3:Y:S01]  /*53310*/  LDL.LU.64 R26, [R1+0x4bc0] ;  /* 0x004bc000011a7983 */ /* 0x001ee20000300a00 */
[----:B------:R-:W4:Y:S01]  /*53320*/  LDL.LU.64 R24, [R1+0x4bb8] ;  /* 0x004bb80001187983 */ /* 0x000f220000300a00 */
[C---:B---3--:R-:W-:Y:S11]  /*53330*/  HMMA.16816.F32.BF16 R4, R16.reuse, R26, R4 ;  /* 0x0000001a1004723c */ /* 0x048ff60000041804 */
[----:B------:R-:W-:Y:S11]  /*53340*/  @!UPT UIADD3 URZ, URZ, URZ, URZ ;  /* 0x0000003f3f3ff290 */ /* 0x000ff6000fffe03f */
[----:B------:R-:W-:Y:S01]  /*53350*/  @!UPT UIADD3 URZ, URZ, URZ, URZ ;  /* 0x0000003f3f3ff290 */ /* 0x000fe2000fffe03f */
[----:B------:R-:W-:Y:S01]  /*53360*/  STL.64 [R1+0x1d0], R4 ;  /* 0x0001d00401007387 */ /* 0x000fe20000100a00 */
[----:B------:R0:W-:Y:S03]  /*53370*/  STL.64 [R1+0x1d8], R6 ;  /* 0x0001d80601007387 */ /* 0x0001e60000100a00 */
[----:B0-----:R-:W2:Y:S02]  /*53380*/  LDL.LU.64 R6, [R1+0x4bb0] ;  /* 0x004bb00001067983 */ /* 0x001ea40000300a00 */
[----:B--2---:R-:W-:Y:S02]  /*53390*/  HMMA.16816.F32.BF16 R16, R16, R6, R12 ;  /* 0x000000061010723c */ /* 0x004fe4000004180c */
[----:B------:R-:W2:Y:S01]  /*533a0*/  LDL.LU.64 R14, [R1+0x4ba8] ;  /* 0x004ba800010e7983 */ /* 0x000ea20000300a00 */
[----:B------:R-:W2:Y:S02]  /*533b0*/  LDL.LU.64 R12, [R1+0x4ba0] ;  /* 0x004ba000010c7983 */ /* 0x000ea40000300a00 */
[----:B------:R-:W-:-:S02]  /*533c0*/  IMAD.MOV.U32 R3, RZ, RZ, R6 ;  /* 0x000000ffff037224 */ /* 0x000fc400078e0006 */
[----:B------:R-:W-:Y:S11]  /*533d0*/  IMAD.MOV.U32 R0, RZ, RZ, R7 ;  /* 0x000000ffff007224 */ /* 0x000ff600078e0007 */
[----:B------:R-:W-:Y:S05]  /*533e0*/  @!UPT UIADD3 URZ, URZ, URZ, URZ ;  /* 0x0000003f3f3ff290 */ /* 0x000fea000fffe03f */
[----:B------:R-:W-:Y:S01]  /*533f0*/  STL.64 [R1+0x150], R16 ;  /* 0x0001501001007387 */ /* 0x000fe20000100a00 */
[----:B------:R0:W-:Y:S02]  /*53400*/  STL.64 [R1+0x158], R18 ;  /* 0x0001581201007387 */ /* 0x0001e40000100a00 */
[----:B------:R-:W2:Y:S02]  /*53410*/  LDL.LU.64 R6, [R1+0x4b98] ;  /* 0x004b980001067983 */ /* 0x000ea40000300a00 */
[----:B------:R-:W2:Y:S02]  /*53420*/  LDL.LU.64 R4, [R1+0x4b90] ;  /* 0x004b900001047983 */ /* 0x000ea40000300a00 */
[----:B0-----:R-:W-:Y:S02]  /*53430*/  IMAD.MOV.U32 R18, RZ, RZ, R3 ;  /* 0x000000ffff127224 */ /* 0x001fe400078e0003 */
[----:B------:R-:W-:Y:S02]  /*53440*/  IMAD.MOV.U32 R19, RZ, RZ, R0 ;  /* 0x000000ffff137224 */ /* 0x000fe400078e0000 */
[----:B------:R-:W-:-:S02]  /*53450*/  IMAD.MOV.U32 R3, RZ, RZ, R10 ;  /* 0x000000ffff037224 */ /* 0x000fc400078e000a */
[----:B------:R-:W-:Y:S01]  /*53460*/  IMAD.MOV.U32 R0, RZ, RZ, R11 ;  /* 0x000000ffff007224 */ /* 0x000fe200078e000b */
[C---:B--2---:R-:W-:Y:S11]  /*53470*/  HMMA.16816.F32.BF16 R12, R4.reuse, R10, R12 ;  /* 0x0000000a040c723c */ /* 0x044ff6000004180c */
[----:B------:R-:W-:Y:S11]  /*53480*/  @!UPT UIADD3 URZ, URZ, URZ, URZ ;  /* 0x0000003f3f3ff290 */ /* 0x000ff6000fffe03f */
[----:B------:R-:W-:Y:S01]  /*53490*/  @!UPT UIADD3 URZ, URZ, URZ, URZ ;  /* 0x0000003f3f3ff290 */ /* 0x000fe2000fffe03f */
[----:B------:R-:W-:Y:S01]  /*534a0*/  STL.64 [R1+0x140], R12 ;  /* 0x0001400c01007387 */ /* 0x000fe20000100a00 */
[----:B------:R0:W-:Y:S03]  /*534b0*/  STL.64 [R1+0x148], R14 ;  /* 0x0001480e01007387 */ /* 0x0001e60000100a00 */
[----:B0-----:R-:W2:Y:S01]  /*534c0*/  LDL.LU.64 R14, [R1+0x4b88] ;  /* 0x004b8800010e7983 */ /* 0x001ea20000300a00 */
[----:B------:R-:W2:Y:S02]  /*534d0*/  LDL.LU.64 R12, [R1+0x4b80] ;  /* 0x004b8000010c7983 */ /* 0x000ea40000300a00 */
[----:B------:R-:W3:Y:S02]  /*534e0*/  LDL.LU.64 R10, [R1+0x4b78] ;  /* 0x004b7800010a7983 */ /* 0x000ee40000300a00 */
[----:B------:R-:W3:Y:S02]  /*534f0*/  LDL.LU.64 R8, [R1+0x4b70] ;  /* 0x004b700001087983 */ /* 0x000ee40000300a00 */
[C---:B---3--:R-:W-:Y:S11]  /*53500*/  HMMA.16816.F32.BF16 R8, R4.reuse, R22, R8 ;  /* 0x000000160408723c */ /* 0x048ff60000041808 */
[----:B------:R-:W-:Y:S11]  /*53510*/  @!UPT UIADD3 URZ, URZ, URZ, URZ ;  /* 0x0000003f3f3ff290 */ /* 0x000ff6000fffe03f */
[----:B------:R-:W-:Y:S01]  /*53520*/  @!UPT UIADD3 URZ, URZ, URZ, URZ ;  /* 0x0000003f3f3ff290 */ /* 0x000fe2000fffe03f */
[----:B------:R-:W-:Y:S01]  /*53530*/  STL.64 [R1+0x130], R8 ;  /* 0x0001300801007387 */ /* 0x000fe20000100a00 */
[----:B------:R0:W-:Y:S03]  /*53540*/  STL.64 [R1+0x138], R10 ;  /* 0x0001380a01007387 */ /* 0x0001e60000100a00 */
[----:B0-----:R-:W3:Y:S01]  /*53550*/  LDL.LU.64 R10, [R1+0x4b68] ;  /* 0x004b6800010a7983 */ /* 0x001ee20000300a00 */
        /* <DEDUP_REMOVED lines=8> */
[----:B---3--:R-:W-:Y:S01]  /*535e0*/  HMMA.16816.F32.BF16 R4, R4, R18, R8 ;  /* 0x000000120404723c */ /* 0x008fe20000041808 */
[----:B------:R-:W2:Y:S01]  /*535f0*/  LDL.LU.64 R10, [R1+0x4b48] ;  /* 0x004b4800010a7983 */ /* 0x000ea20000300a00 */
[----:B------:R-:W2:Y:S11]  /*53600*/  LDL.LU.64 R8, [R1+0x4b40] ;  /* 0x004b400001087983 */ /* 0x000eb60000300a00 */
[----:B------:R-:W-:Y:S10]  /*53610*/  @!UPT UIADD3 URZ, URZ, URZ, URZ ;  /* 0x0000003f3f3ff290 */ /* 0x000ff4000fffe03f */
[----:B------:R-:W-:Y:S01]  /*53620*/  STL.64 [R1+0xa0], R4 ;  /* 0x0000a00401007387 */ /* 0x000fe20000100a00 */
[----:B------:R0:W-:Y:S02]  /*53630*/  STL.64 [R1+0xa8], R6 ;  /* 0x0000a80601007387 */ /* 0x0001e40000100a00 */
[----:B0-----:R-:W-:Y:S02]  /*53640*/  IMAD.MOV.U32 R6, RZ, RZ, R3 ;  /* 0x000000ffff067224 */ /* 0x001fe400078e0003 */
[----:B------:R-:W-:-:S07]  /*53650*/  IMAD.MOV.U32 R7, RZ, RZ, R0 ;  /* 0x000000ffff077224 */ /* 0x000fce00078e0000 */
[C---:B--2---:R-:W-:Y:S11]  /*53660*/  HMMA.16816.F32.BF16 R12, R8.reuse, R6, R12 ;  /* 0x00000006080c723c */ /* 0x044ff6000004180c */
[----:B------:R-:W-:Y:S11]  /*53670*/  @!UPT UIADD3 URZ, URZ, URZ, URZ ;  /* 0x0000003f3f3ff290 */ /* 0x000ff6000fffe03f */
[----:B------:R-:W-:Y:S01]  /*53680*/  @!UPT UIADD3 URZ, URZ, URZ, URZ ;  /* 0x0000003f3f3ff290 */ /* 0x000fe2000fffe03f */
[----:B------:R-:W-:Y:S01]  /*53690*/  STL.64 [R1+0x230], R12 ;  /* 0x0002300c01007387 */ /* 0x000fe20000100a00 */
[----:B------:R-:W-:Y:S02]  /*536a0*/  STL.64 [R1+0x238], R14 ;  /* 0x0002380e01007387 */ /* 0x000fe40000100a00 */
[----:B------:R-:W0:Y:S04]  /*536b0*/  LDSM.16.MT88.4 R12, [R2+0xc300] ;  /* 0x00c30000020c783b */ /* 0x000e280000004200 */
[----:B0-----:R-:W-:Y:S01]  /*536c0*/  IMAD.MOV.U32 R20, RZ, RZ, R14 ;  /* 0x000000ffff147224 */ /* 0x001fe200078e000e */
[----:B------:R0:W-:Y:S01]  /*536d0*/  STL.64 [R1+0x60], R12 ;  /* 0x0000600c01007387 */ /* 0x0001e20000100a00 */
[----:B------:R-:W-:Y:S02]  /*536e0*/  IMAD.MOV.U32 R21, RZ, RZ, R15 ;  /* 0x000000ffff157224 */ /* 0x000fe400078e000f */
[----:B------:R-:W2:Y:S01]  /*536f0*/  LDL.LU.64 R14, [R1+0x4b38] ;  /* 0x004b3800010e7983 */ /* 0x000ea20000300a00 */
[----:B0-----:R-:W2:Y:S02]  /*53700*/  LDL.LU.64 R12, [R1+0x4b30] ;  /* 0x004b3000010c7983 */ /* 0x001ea40000300a00 */
[C---:B--2---:R-:W-:Y:S11]  /*53710*/  HMMA.16816.F32.BF16 R12, R8.reuse, R22, R12 ;  /* 0x00000016080c723c */ /* 0x044ff6000004180c */
[----:B------:R-:W-:Y:S11]  /*53720*/  @!UPT UIADD3 URZ, URZ, URZ, URZ ;  /* 0x0000003f3f3ff290 */ /* 0x000ff6000fffe03f */
[----:B------:R-:W-:Y:S01]  /*53730*/  @!UPT UIADD3 URZ, URZ, URZ, URZ ;  /* 0x0000003f3f3ff290 */ /* 0x000fe2000fffe03f */
[----:B------:R-:W-:Y:S01]  /*53740*/  STL.64 [R1+0x270], R12 ;  /* 0x0002700c01007387 */ /* 0x000fe20000100a00 */
[----:B------:R0:W-:Y:S03]  /*53750*/  STL.64 [R1+0x278], R14 ;  /* 0x0002780e01007387 */ /* 0x0001e60000100a00 */
[----:B0-----:R-:W2:Y:S01]  /*53760*/  LDL.LU.64 R14, [R1+0x4b28] ;  /* 0x004b2800010e7983 */ /* 0x001ea20000300a00 */
[----:B------:R-:W2:Y:S02]  /*53770*/  LDL.LU.64 R12, [R1+0x4b20] ;  /* 0x004b2000010c7983 */ /* 0x000ea40000300a00 */
[----:B------:R-:W-:Y:S02]  /*53780*/  STL.64 [R1+0x4af8], R22 ;  /* 0x004af81601007387 */ /* 0x000fe40000100a00 */
[----:B------:R0:W-:Y:S02]  /*53790*/  STL.64 [R1+0x4af0], R20 ;  /* 0x004af01401007387 */ /* 0x0001e40000100a00 */
[----:B0-----:R-:W3:Y:S01]  /*537a0*/  LDL.LU R20, [R1+0x570] ;  /* 0x0005700001147983 */ /* 0x001ee20000300800 */
[----:B------:R-:W3:Y:S02]  /*537b0*/  LDL.LU R21, [R1+0x574] ;  /* 0x0005740001157983 */ /* 0x000ee40000300800 */
[----:B------:R-:W3:Y:S02]  /*537c0*/  LDL.LU R22, [R1+0x578] ;  /* 0x0005780001167983 */ /* 0x000ee40000300800 */
[----:B------:R-:W3:Y:S01]  /*537d0*/  LDL.LU R23, [R1+0x57c] ;  /* 0x00057c0001177983 */ /* 0x000ee20000300800 */
        /* <DEDUP_REMOVED lines=8> */
[----:B----4-:R0:W-:Y:S02]  /*53860*/  STL.64 [R1+0x4ae0], R24 ;  /* 0x004ae01801007387 */ /* 0x0101e40000100a00 */
[----:B0-----:R-:W4:Y:S01]  /*53870*/  LDL.LU R24, [R1+0x5b0] ;  /* 0x0005b00001187983 */ /* 0x001f220000300800 */
[----:B------:R-:W4:Y:S02]  /*53880*/  LDL.LU R25, [R1+0x5b4] ;  /* 0x0005b40001197983 */ /* 0x000f240000300800 */
[----:B------:R-:W4:Y:S02]  /*53890*/  LDL.LU R26, [R1+0x5b8] ;  /* 0x0005b800011a7983 */ /* 0x000f240000300800 */
[----:B------:R-:W4:Y:S01]  /*538a0*/  LDL.LU R27, [R1+0x5bc] ;  /* 0x0005bc00011b7983 */ /* 0x000f220000300800 */
[----:B--2---:R-:W-:Y:S01]  /*538b0*/  HMMA.16816.F32.BF16 R8, R8, R18, R12 ;  /* 0x000000120808723c */ /* 0x004fe2000004180c */
[----:B------:R-:W3:Y:S01]  /*538c0*/  LDL.LU.64 R14, [R1+0x4b08] ;  /* 0x004b0800010e7983 */ /* 0x000ee20000300a00 */
[----:B------:R-:W3:Y:S02]  /*538d0*/  LDL.LU.64 R12, [R1+0x4b00] ;  /* 0x004b0000010c7983 */ /* 0x000ee40000300a00 */
[----:B------:R0:W-:Y:S02]  /*538e0*/  STL.64 [R1+0x4ad8], R18 ;  /* 0x004ad81201007387 */ /* 0x0001e40000100a00 */
[----:B------:R-:W2:Y:S11]  /*538f0*/  LDL.LU R16, [R1+0x5a0] ;  /* 0x0005a00001107983 */ /* 0x000eb60000300800 */
[----:B------:R-:W-:Y:S06]  /*53900*/  @!UPT UIADD3 URZ, URZ, URZ, URZ ;  /* 0x0000003f3f3ff290 */ /* 0x000fec000fffe03f */
[----:B------:R1:W-:Y:S01]  /*53910*/  STL.64 [R1+0x280], R8 ;  /* 0x0002800801007387 */ /* 0x0003e20000100a00 */
[----:B------:R4:W-:Y:S02]  /*53920*/  STL.64 [R1+0x288], R10 ;  /* 0x0002880a01007387 */ /* 0x0009e40000100a00 */
[----:B------:R-:W2:Y:S02]  /*53930*/  LDL.LU R17, [R1+0x5a4] ;  /* 0x0005a40001117983 */ /* 0x000ea40000300800 */
[----:B0-----:R-:W2:Y:S01]  /*53940*/  LDL.LU R18, [R1+0x5a8] ;  /* 0x0005a80001127983 */ /* 0x001ea20000300800 */
[----:B------:R-:W2:Y:S04]  /*53950*/  LDL.LU R19, [R1+0x5ac] ;  /* 0x0005ac0001137983 */ /* 0x000ea80000300800 */
[----:B-1----:R-:W2:Y:S01]  /*53960*/  LDL.LU R8, [R1+0x590] ;  /* 0x0005900001087983 */ /* 0x002ea20000300800 */
[----:B------:R-:W2:Y:S02]  /*53970*/  LDL.LU R9, [R1+0x594] ;  /* 0x0005940001097983 */ /* 0x000ea40000300800 */
[----:B----4-:R-:W4:Y:S02]  /*53980*/  LDL.LU R10, [R1+0x598] ;  /* 0x00059800010a7983 */ /* 0x010f240000300800 */
[----:B------:R-:W4:Y:S01]  /*53990*/  LDL.LU R11, [R1+0x59c] ;  /* 0x00059c00010b7983 */ /* 0x000f220000300800 */
[----:B---3--:R-:W-:Y:S01]  /*539a0*/  HMMA.16816.F32.BF16 R4, R12, R6, R20 ;  /* 0x000000060c04723c */ /* 0x008fe20000041814 */
[----:B------:R-:W0:Y:S04]  /*539b0*/  LDSM.16.MT88.4 R20, [R2+0xc380] ;  /* 0x00c380000214783b */ /* 0x000e280000004200 */
[----:B----4-:R-:W-:Y:S01]  /*539c0*/  STL.64 [R1+0x4ad0], R10 ;  /* 0x004ad00a01007387 */ /* 0x010fe20000100a00 */
[----:B--2---:R1:W-:Y:S02]  /*539d0*/  STL.64 [R1+0x4ac8], R8 ;  /* 0x004ac80801007387 */ /* 0x0043e40000100a00 */
[----:B0-----:R-:W-:Y:S01]  /*539e0*/  IMAD.MOV.U32 R3, RZ, RZ, R22 ;  /* 0x000000ffff037224 */ /* 0x001fe200078e0016 */
[----:B-1----:R-:W2:Y:S01]  /*539f0*/  LDL.LU R8, [R1+0x560] ;  /* 0x0005600001087983 */ /* 0x002ea20000300800 */
[----:B------:R-:W2:Y:S02]  /*53a00*/  LDL.LU R9, [R1+0x564] ;  /* 0x0005640001097983 */ /* 0x000ea40000300800 */
[----:B------:R-:W2:Y:S02]  /*53a10*/  LDL.LU R10, [R1+0x568] ;  /* 0x00056800010a7983 */ /* 0x000ea40000300800 */
[----:B------:R-:W2:Y:S09]  /*53a20*/  LDL.LU R11, [R1+0x56c] ;  /* 0x00056c00010b7983 */ /* 0x000eb20000300800 */
[----:B------:R0:W-:Y:S01]  /*53a30*/  STL.64 [R1+0x2d0], R4 ;  /* 0x0002d00401007387 */ /* 0x0001e20000100a00 */
[----:B------:R1:W-:Y:S02]  /*53a40*/  STL.64 [R1+0x2d8], R6 ;  /* 0x0002d80601007387 */ /* 0x0003e40000100a00 */
[----:B0-----:R-:W-:-:S02]  /*53a50*/  IMAD.MOV.U32 R4, RZ, RZ, R23 ;  /* 0x000000ffff047224 */ /* 0x001fc400078e0017 */
[----:B------:R-:W3:Y:S01]  /*53a60*/  LDL.LU.64 R22, [R1+0x4af8] ;  /* 0x004af80001167983 */ /* 0x000ee20000300a00 */
[----:B-1----:R-:W-:Y:S02]  /*53a70*/  IMAD.MOV.U32 R6, RZ, RZ, R20 ;  /* 0x000000ffff067224 */ /* 0x002fe400078e0014 */
[----:B------:R-:W-:Y:S02]  /*53a80*/  IMAD.MOV.U32 R5, RZ, RZ, R21 ;  /* 0x000000ffff057224 */ /* 0x000fe400078e0015 */
[----:B------:R-:W4:Y:S01]  /*53a90*/  LDL.LU.64 R20, [R1+0x4af0] ;  /* 0x004af00001147983 */ /* 0x000f220000300a00 */
[----:B------:R-:W-:Y:S01]  /*53aa0*/  STL [R1+0x4978], R2 ;  /* 0x0049780201007387 */ /* 0x000fe20000100800 */
[C---:B---3--:R-:W-:Y:S11]  /*53ab0*/  HMMA.16816.F32.BF16 R24, R12.reuse, R22, R24 ;  /* 0x000000160c18723c */ /* 0x048ff60000041818 */
[----:B------:R-:W-:Y:S11]  /*53ac0*/  @!UPT UIADD3 URZ, URZ, URZ, URZ ;  /* 0x0000003f3f3ff290 */ /* 0x000ff6000fffe03f */
[----:B------:R-:W-:Y:S01]  /*53ad0*/  @!UPT UIADD3 URZ, URZ, URZ, URZ ;  /* 0x0000003f3f3ff290 */ /* 0x000fe2000fffe03f */
[----:B------:R-:W-:Y:S01]  /*53ae0*/  STL.64 [R1+0x2f0], R24 ;  /* 0x0002f01801007387 */ /* 0x000fe20000100a00 */
[----:B------:R0:W-:Y:S03]  /*53af0*/  STL.64 [R1+0x2f8], R26 ;  /* 0x0002f81a01007387 */ /* 0x0001e60000100a00 */
[----:B0-----:R-:W3:Y:S01]  /*53b00*/  LDL.LU.64 R26, [R1+0x4ae8] ;  /* 0x004ae800011a7983 */ /* 0x001ee20000300a00 */
[----:B------:R-:W2:Y:S01]  /*53b10*/  LDL.LU.64 R24, [R1+0x4ae0] ;  /* 0x004ae00001187983 */ /* 0x000ea20000300a00 */
[C---:B---3--:R-:W-:Y:S11]  /*53b20*/  HMMA.16816.F32.BF16 R16, R12.reuse, R26, R16 ;  /* 0x0000001a0c10723c */ /* 0x048ff60000041810 */
[----:B------:R-:W-:Y:S11]  /*53b30*/  @!UPT UIADD3 URZ, URZ, URZ, URZ ;  /* 0x0000003f3f3ff290 */ /* 0x000ff6000fffe03f */
[----:B------:R-:W-:Y:S01]  /*53b40*/  @!UPT UIADD3 URZ, URZ, URZ, URZ ;  /* 0x0000003f3f3ff290 */ /* 0x000fe2000fffe03f */
[----:B------:R-:W-:Y:S01]  /*53b50*/  STL.64 [R1+0x310], R16 ;  /* 0x0003101001007387 */ /* 0x000fe20000100a00 */
[----:B------:R0:W-:Y:S03]  /*53b60*/  STL.64 [R1+0x318], R18 ;  /* 0x0003181201007387 */ /* 0x0001e60000100a00 */
[----:B0-----:R-:W3:Y:S01]  /*53b70*/  LDL.LU.64 R18, [R1+0x4ad8] ;  /* 0x004ad80001127983 */ /* 0x001ee20000300a00 */
[----:B------:R0:W-:Y:S02]  /*53b80*/  STL.64 [R1+0x4ab8], R26 ;  /* 0x004ab81a01007387 */ /* 0x0001e40000100a00 */
[----:B--2---:R-:W-:Y:S01]  /*53b90*/  STL.64 [R1+0x4ab0], R24 ;  /* 0x004ab01801007387 */ /* 0x004fe20000100a00 */
[----:B0-----:R-:W2:Y:S01]  /*53ba0*/  LDL.LU.64 R26, [R1+0x38] ;  /* 0x00003800011a7983 */ /* 0x001ea20000300a00 */
[----:B---3--:R-:W-:Y:S03]  /*53bb0*/  HMMA.16816.F32.BF16 R16, R12, R18, R8 ;  /* 0x000000120c10723c */ /* 0x008fe60000041808 */
[----:B------:R-:W2:Y:S01]  /*53bc0*/  LDL.LU.64 R10, [R1+0x4ad0] ;  /* 0x004ad000010a7983 */ /* 0x000ea20000300a00 */
[----:B------:R-:W2:Y:S02]  /*53bd0*/  LDL.LU.64 R8, [R1+0x4ac8] ;  /* 0x004ac80001087983 */ /* 0x000ea40000300a00 */
[----:B------:R-:W3:Y:S11]  /*53be0*/  LDL R15, [R1+0x660] ;  /* 0x00066000010f7983 */ /* 0x000ef60000100800 */
[----:B------:R-:W-:Y:S06]  /*53bf0*/  @!UPT UIADD3 URZ, URZ, URZ, URZ ;  /* 0x0000003f3f3ff290 */ /* 0x000fec000fffe03f */
[----:B------:R-:W-:Y:S01]  /*53c00*/  STL.64 [R1+0x300], R16 ;  /* 0x0003001001007387 */ /* 0x000fe20000100a00 */
[----:B------:R-:W-:Y:S03]  /*53c10*/  STL.64 [R1+0x308], R18 ;  /* 0x0003081201007387 */ /* 0x000fe60000100a00 */
[----:B---3--:R-:W0:Y:S04]  /*53c20*/  LDSM.16.MT88.4 R16, [R15+0x10000] ;  /* 0x010000000f10783b */ /* 0x008e280000004200 */
[----:B0-----:R0:W-:Y:S01]  /*53c30*/  STL.64 [R1+0x49f8], R18 ;  /* 0x0049f81201007387 */ /* 0x0011e20000100a00 */
[----:B------:R1:W-:Y:S02]  /*53c40*/  STL.64 [R1+0x49f0], R16 ;  /* 0x0049f01001007387 */ /* 0x0003e40000100a00 */
[----:B0-----:R-:W-:-:S02]  /*53c50*/  IMAD.MOV.U32 R18, RZ, RZ, R3 ;  /* 0x000000ffff127224 */ /* 0x001fc400078e0003 */
[----:B------:R-:W-:Y:S02]  /*53c60*/  IMAD.MOV.U32 R19, RZ, RZ, R4 ;  /* 0x000000ffff137224 */ /* 0x000fe400078e0004 */
[----:B-1----:R-:W-:Y:S02]  /*53c70*/  IMAD.MOV.U32 R16, RZ, RZ, R6 ;  /* 0x000000ffff107224 */ /* 0x002fe400078e0006 */
[----:B------:R-:W-:Y:S01]  /*53c80*/  IMAD.MOV.U32 R17, RZ, RZ, R5 ;  /* 0x000000ffff117224 */ /* 0x000fe200078e0005 */
[----:B------:R-:W-:Y:S04]  /*53c90*/  STL.64 [R1+0x4a60], R18 ;  /* 0x004a601201007387 */ /* 0x000fe80000100a00 */
[----:B------:R0:W-:Y:S02]  /*53ca0*/  STL.64 [R1+0x4a58], R16 ;  /* 0x004a581001007387 */ /* 0x0001e40000100a00 */
[----:B0-----:R-:W2:Y:S01]  /*53cb0*/  LDL.LU.64 R16, [R1+0x70] ;  /* 0x0000700001107983 */ /* 0x001ea20000300a00 */
[----:B------:R-:W2:Y:S03]  /*53cc0*/  LDL.LU.64 R18, [R1+0x78] ;  /* 0x0000780001127983 */ /* 0x000ea60000300a00 */
[----:B------:R-:W0:Y:S04]  /*53cd0*/  S2R R0, SR_TID.X ;  /* 0x0000000000007919 */ /* 0x000e280000002100 */
[----:B------:R-:W1:Y:S01]  /*53ce0*/  S2R R3, SR_TID.X ;  /* 0x0000000000037919 */ /* 0x000e620000002100 */
[----:B--2---:R-:W-:Y:S11]  /*53cf0*/  HMMA.16816.F32.BF16 R8, R16, R26, R8 ;  /* 0x0000001a1008723c */ /* 0x004ff60000041808 */
[----:B------:R-:W-:Y:S11]  /*53d00*/  @!UPT UIADD3 URZ, URZ, URZ, URZ ;  /* 0x0000003f3f3ff290 */ /* 0x000ff6000fffe03f */
[----:B------:R-:W-:Y:S01]  /*53d10*/  @!UPT UIADD3 URZ, URZ, URZ, URZ ;  /* 0x0000003f3f3ff290 */ /* 0x000fe2000fffe03f */
[----:B------:R2:W-:Y:S01]  /*53d20*/  STL.64 [R1+0x330], R8 ;  /* 0x0003300801007387 */ /* 0x0005e20000100a00 */
[----:B------:R3:W-:Y:S02]  /*53d30*/  STL.64 [R1+0x338], R10 ;  /* 0x0003380a01007387 */ /* 0x0007e40000100a00 */
[----:B--2---:R-:W-:Y:S02]  /*53d40*/  IMAD.MOV.U32 R9, RZ, RZ, R18 ;  /* 0x000000ffff097224 */ /* 0x004fe400078e0012 */
[----:B------:R-:W-:Y:S02]  /*53d50*/  IMAD.MOV.U32 R8, RZ, RZ, R19 ;  /* 0x000000ffff087224 */ /* 0x000fe400078e0013 */
[----:B------:R-:W2:Y:S01]  /*53d60*/  LDL.LU.64 R18, [R1+0x48] ;  /* 0x0000480001127983 */ /* 0x000ea20000300a00 */
[----:B0-----:R-:W-:Y:S01]  /*53d70*/  LOP3.LUT R0, R0, 0x7, RZ, 0xc0, !PT ;  /* 0x0000000700007812 */ /* 0x001fe200078ec0ff */
[----:B-1----:R-:W-:-:S04]  /*53d80*/  IMAD.SHL.U32 R3, R3, 0x2, RZ ;  /* 0x0000000203037824 */ /* 0x002fc800078e00ff */
[----:B------:R-:W-:Y:S02]  /*53d90*/  IMAD R0, R0, 0x110, RZ ;  /* 0x0000011000007824 */ /* 0x000fe400078e02ff */
[----:B------:R-:W-:-:S03]  /*53da0*/  IMAD.MOV.U32 R12, RZ, RZ, R26 ;  /* 0x000000ffff0c7224 */ /* 0x000fc600078e001a */
[----:B------:R-:W-:Y:S01]  /*53db0*/  LOP3.LUT R7, R0, 0x30, R3, 0x78, !PT ;  /* 0x0000003000077812 */ /* 0x000fe200078e7803 */
[----:B------:R-:W-:Y:S02]  /*53dc0*/  IMAD.MOV.U32 R2, RZ, RZ, R27 ;  /* 0x000000ffff027224 */ /* 0x000fe400078e001b */
[----:B---3--:R-:W-:Y:S02]  /*53dd0*/  IMAD.MOV.U32 R11, RZ, RZ, R16 ;  /* 0x000000ffff0b7224 */ /* 0x008fe400078e0010 */
[----:B------:R-:W-:Y:S01]  /*53de0*/  IMAD.MOV.U32 R10, RZ, RZ, R17 ;  /* 0x000000ffff0a7224 */ /* 0x000fe200078e0011 */
[----:B------:R-:W0:Y:S04]  /*53df0*/  LDSM.16.M88.4 R24, [R7+0x20080] ;  /* 0x020080000718783b */ /* 0x000e280000000200 */
[----:B--2---:R-:W-:Y:S02]  /*53e00*/  STL.64 [R1+0x4aa8], R18 ;  /* 0x004aa81201007387 */ /* 0x004fe40000100a00 */
[----:B------:R-:W1:Y:S04]  /*53e10*/  LDSM.16.M88.4 R16, [R7+0x20880] ;  /* 0x020880000710783b */ /* 0x000e680000000200 */
[----:B0-----:R-:W-:Y:S02]  /*53e20*/  STL.64 [R1+0x20], R24 ;  /* 0x0000201801007387 */ /* 0x001fe40000100a00 */
[----:B------:R-:W-:Y:S01]  /*53e30*/  STL.64 [R1+0x28], R26 ;  /* 0x0000281a01007387 */ /* 0x000fe20000100a00 */
[----:B-1----:R-:W-:Y:S01]  /*53e40*/  STL.64 [R1+0x10], R16 ;  /* 0x0000101001007387 */ /* 0x002fe20000100a00 */
[----:B------:R-:W-:-:S02]  /*53e50*/  IMAD.MOV.U32 R0, RZ, RZ, R16 ;  /* 0x000000ffff007224 */ /* 0x000fc400078e0010 */
[----:B------:R-:W-:Y:S02]  /*53e60*/  STL.64 [R1+0x18], R18 ;  /* 0x0000181201007387 */ /* 0x000fe40000100a00 */
[----:B------:R-:W-:Y:S02]  /*53e70*/  IMAD.MOV.U32 R3, RZ, RZ, R17 ;  /* 0x000000ffff037224 */ /* 0x000fe400078e0011 */
[----:B------:R-:W-:Y:S02]  /*53e80*/  LDSM.16.M88.4 R16, [R7+0x21080] ;  /* 0x021080000710783b */ /* 0x000fe40000000200 */
[----:B------:R-:W0:Y:S02]  /*53e90*/  LDSM.16.M88.4 R4, [R7+0x21880] ;  /* 0x021880000704783b */ /* 0x000e240000000200 */
[----:B0-----:R-:W-:Y:S02]  /*53ea0*/  STL [R1+0x4894], R6 ;  /* 0x0048940601007387 */ /* 0x001fe40000100800 */
[----:B------:R-:W-:Y:S02]  /*53eb0*/  STL.64 [R1], R16 ;  /* 0x0000001001007387 */ /* 0x000fe40000100a00 */
[----:B------:R-:W-:Y:S02]  /*53ec0*/  STL.64 [R1+0x8], R18 ;  /* 0x0000081201007387 */ /* 0x000fe40000100a00 */
[----:B------:R-:W-:Y:S01]  /*53ed0*/  STL [R1+0x4890], R7 ;  /* 0x0048900701007387 */ /* 0x000fe20000100800 */
[----:B------:R0:W-:Y:S04]  /*53ee0*/  STL.64 [R1+0x49d0], R4 ;  /* 0x0049d00401007387 */ /* 0x0001e80000100a00 */
[----:B0-----:R-:W2:Y:S01]  /*53ef0*/  LDL.LU R4, [R1+0x60] ;  /* 0x0000600001047983 */ /* 0x001ea20000300800 */
[----:B------:R-:W2:Y:S02]  /*53f00*/  LDL.LU R5, [R1+0x64] ;  /* 0x0000640001057983 */ /* 0x000ea40000300800 */
[----:B----4-:R-:W-:-:S02]  /*53f10*/  IMAD.MOV.U32 R6, RZ, RZ, R20 ;  /* 0x000000ffff067224 */ /* 0x010fc400078e0014 */
[----:B------:R-:W-:Y:S01]  /*53f20*/  IMAD.MOV.U32 R7, RZ, RZ, R21 ;  /* 0x000000ffff077224 */ /* 0x000fe200078e0015 */
[----:B------:R-:W3:Y:S01]  /*53f30*/  LDL.LU R20, [R1+0x4ac4] ;  /* 0x004ac40001147983 */ /* 0x000ee20000300800 */
[----:B------:R-:W-:Y:S02]  /*53f40*/  IMAD.MOV.U32 R28, RZ, RZ, R24 ;  /* 0x000000ffff1c7224 */ /* 0x000fe400078e0018 */
[----:B------:R-:W4:Y:S02]  /*53f50*/  LDL.LU R21, [R1+0x4ac0] ;  /* 0x004ac00001157983 */ /* 0x000f240000300800 */
[----:B------:R-:W-:Y:S01]  /*53f60*/  IMAD.MOV.U32 R29, RZ, RZ, R25 ;  /* 0x000000ffff1d7224 */ /* 0x000fe200078e0019 */
        /* <DEDUP_REMOVED lines=8> */
[----:B------:R0:W-:Y:S02]  /*53ff0*/  STL.64 [R1+0x4a98], R6 ;  /* 0x004a980601007387 */ /* 0x0001e40000100a00 */
[----:B0-----:R-:W-:-:S02]  /*54000*/  IMAD.MOV.U32 R6, RZ, RZ, R9 ;  /* 0x000000ffff067224 */ /* 0x001fc400078e0009 */
[----:B------:R-:W-:Y:S01]  /*54010*/  IMAD.MOV.U32 R7, RZ, RZ, R8 ;  /* 0x000000ffff077224 */ /* 0x000fe200078e0008 */
[----:B--2---:R0:W-:Y:S02]  /*54020*/  STL.64 [R1+0x4a90], R4 ;  /* 0x004a900401007387 */ /* 0x0041e40000100a00 */
[----:B0-----:R-:W-:Y:S02]  /*54030*/  IMAD.MOV.U32 R4, RZ, RZ, R11 ;  /* 0x000000ffff047224 */ /* 0x001fe400078e000b */
[----:B------:R-:W-:Y:S02]  /*54040*/  IMAD.MOV.U32 R5, RZ, RZ, R10 ;  /* 0x000000ffff057224 */ /* 0x000fe400078e000a */
[----:B------:R-:W0:Y:S04]  /*54050*/  LDSM.16.MT88.4 R8, [R15+0x10080] ;  /* 0x010080000f08783b */ /* 0x000e280000004200 */
[----:B0-----:R-:W-:Y:S01]  /*54060*/  STL.64 [R1+0x49c8], R10 ;  /* 0x0049c80a01007387 */ /* 0x001fe20000100a00 */
[----:B------:R0:W-:Y:S03]  /*54070*/  STL.64 [R1+0x49c0], R8 ;  /* 0x0049c00801007387 */ /* 0x0001e60000100a00 */
[----:B0-----:R-:W2:Y:S01]  /*54080*/  LDL.LU R8, [R1+0x4f0] ;  /* 0x0004f00001087983 */ /* 0x001ea20000300800 */
[----:B------:R-:W2:Y:S02]  /*54090*/  LDL.LU R9, [R1+0x4f4] ;  /* 0x0004f40001097983 */ /* 0x000ea40000300800 */
[----:B------:R-:W2:Y:S02]  /*540a0*/  LDL.LU R10, [R1+0x4f8] ;  /* 0x0004f800010a7983 */ /* 0x000ea40000300800 */
[----:B------:R-:W2:Y:S01]  /*540b0*/  LDL.LU R11, [R1+0x4fc] ;  /* 0x0004fc00010b7983 */ /* 0x000ea20000300800 */
[----:B---3--:R-:W-:Y:S01]  /*540c0*/  HMMA.16816.F32.BF16 R24, R4, R22, R24 ;  /* 0x000000160418723c */ /* 0x008fe20000041818 */
[----:B--2---:R-:W-:Y:S01]  /*540d0*/  STL.64 [R1+0x4a38], R10 ;  /* 0x004a380a01007387 */ /* 0x004fe20000100a00 */
[----:B------:R0:W-:Y:S03]  /*540e0*/  STL.64 [R1+0x4a30], R8 ;  /* 0x004a300801007387 */ /* 0x0001e60000100a00 */
[----:B0-----:R-:W2:Y:S01]  /*540f0*/  LDL.LU R8, [R1+0x510] ;  /* 0x0005100001087983 */ /* 0x001ea20000300800 */
[----:B------:R-:W2:Y:S02]  /*54100*/  LDL.LU R9, [R1+0x514] ;  /* 0x0005140001097983 */ /* 0x000ea40000300800 */
[----:B----4-:R-:W-:-:S02]  /*54110*/  IMAD.MOV.U32 R10, RZ, RZ, R21 ;  /* 0x000000ffff0a7224 */ /* 0x010fc400078e0015 */
[----:B------:R-:W-:-:S05]  /*54120*/  IMAD.MOV.U32 R11, RZ, RZ, R20 ;  /* 0x000000ffff0b7224 */ /* 0x000fca00078e0014 */
[----:B------:R0:W-:Y:S02]  /*54130*/  STL.64 [R1+0x4a48], R10 ;  /* 0x004a480a01007387 */ /* 0x0001e40000100a00 */
[----:B0-----:R-:W-:Y:S02]  /*54140*/  IMAD.MOV.U32 R10, RZ, RZ, R12 ;  /* 0x000000ffff0a7224 */ /* 0x001fe400078e000c */
[----:B------:R-:W-:Y:S01]  /*54150*/  IMAD.MOV.U32 R11, RZ, RZ, R2 ;  /* 0x000000ffff0b7224 */ /* 0x000fe200078e0002 */
[----:B--2---:R0:W-:Y:S04]  /*54160*/  STL.64 [R1+0x4a40], R8 ;  /* 0x004a400801007387 */ /* 0x0041e80000100a00 */
[----:B------:R1:W-:Y:S01]  /*54170*/  STL.64 [R1+0x4aa0], R10 ;  /* 0x004aa00a01007387 */ /* 0x0003e20000100a00 */
[----:B0-----:R-:W2:Y:S01]  /*54180*/  LDL.LU R8, [R1+0x5f0] ;  /* 0x0005f00001087983 */ /* 0x001ea20000300800 */
[----:B------:R-:W2:Y:S02]  /*54190*/  LDL.LU R9, [R1+0x5f4] ;  /* 0x0005f40001097983 */ /* 0x000ea40000300800 */
[----:B-1----:R-:W2:Y:S02]  /*541a0*/  LDL.LU R10, [R1+0x5f8] ;  /* 0x0005f800010a7983 */ /* 0x002ea40000300800 */
[----:B------:R-:W2:Y:S01]  /*541b0*/  LDL.LU R11, [R1+0x5fc] ;  /* 0x0005fc00010b7983 */ /* 0x000ea20000300800 */
[----:B------:R0:W-:Y:S01]  /*541c0*/  STL.64 [R1+0x4a88], R22 ;  /* 0x004a881601007387 */ /* 0x0001e20000100a00 */
[----:B------:R-:W3:Y:S02]  /*541d0*/  LDL.LU R20, [R1+0x5e0] ;  /* 0x0005e00001147983 */ /* 0x000ee40000300800 */
[----:B------:R-:W-:Y:S02]  /*541e0*/  STL.64 [R1+0x550], R24 ;  /* 0x0005501801007387 */ /* 0x000fe40000100a00 */
[----:B------:R-:W-:Y:S02]  /*541f0*/  STL.64 [R1+0x558], R26 ;  /* 0x0005581a01007387 */ /* 0x000fe40000100a00 */
[----:B------:R-:W1:Y:S04]  /*54200*/  LDSM.16.MT88.4 R24, [R15+0x10100] ;  /* 0x010100000f18783b */ /* 0x000e680000004200 */
[----:B------:R-:W3:Y:S04]  /*54210*/  LDL.LU R21, [R1+0x5e4] ;  /* 0x0005e40001157983 */ /* 0x000ee80000300800 */
[----:B0-----:R-:W3:Y:S01]  /*54220*/  LDL.LU R22, [R1+0x5e8] ;  /* 0x0005e80001167983 */ /* 0x001ee20000300800 */
[----:B------:R-:W3:Y:S03]  /*54230*/  LDL.LU R23, [R1+0x5ec] ;  /* 0x0005ec0001177983 */ /* 0x000ee60000300800 */
[----:B-1----:R-:W-:Y:S01]  /*54240*/  STL.64 [R1+0x80], R24 ;  /* 0x0000801801007387 */ /* 0x002fe20000100a00 */
[----:B------:R0:W-:Y:S03]  /*54250*/  STL.64 [R1+0x88], R26 ;  /* 0x0000881a01007387 */ /* 0x0001e60000100a00 */
[----:B0-----:R-:W4:Y:S01]  /*54260*/  LDL.LU.64 R26, [R1+0x4ab8] ;  /* 0x004ab800011a7983 */ /* 0x001f220000300a00 */
[----:B------:R-:W2:Y:S01]  /*54270*/  LDL.LU.64 R24, [R1+0x4ab0] ;  /* 0x004ab00001187983 */ /* 0x000ea20000300a00 */
[C---:B----4-:R-:W-:Y:S11]  /*54280*/  HMMA.16816.F32.BF16 R16, R4.reuse, R26, R16 ;  /* 0x0000001a0410723c */ /* 0x050ff60000041810 */
[----:B------:R-:W-:Y:S11]  /*54290*/  @!UPT UIADD3 URZ, URZ, URZ, URZ ;  /* 0x0000003f3f3ff290 */ /* 0x000ff6000fffe03f */
[----:B------:R-:W-:Y:S01]  /*542a0*/  @!UPT UIADD3 URZ, URZ, URZ, URZ ;  /* 0x0000003f3f3ff290 */ /* 0x000fe2000fffe03f */
[----:B------:R-:W-:Y:S01]  /*542b0*/  STL.64 [R1+0x620], R16 ;  /* 0x0006201001007387 */ /* 0x000fe20000100a00 */
[----:B------:R0:W-:Y:S03]  /*542c0*/  STL.64 [R1+0x628], R18 ;  /* 0x0006281201007387 */ /* 0x0001e60000100a00 */
[----:B0-----:R-:W4:Y:S01]  /*542d0*/  LDL.LU.64 R18, [R1+0x4aa8] ;  /* 0x004aa80001127983 */ /* 0x001f220000300a00 */
[----:B------:R-:W-:Y:S02]  /*542e0*/  STL.64 [R1+0x4a80], R26 ;  /* 0x004a801a01007387 */ /* 0x000fe40000100a00 */
[----:B--2---:R0:W-:Y:S02]  /*542f0*/  STL.64 [R1+0x4a78], R24 ;  /* 0x004a781801007387 */ /* 0x0041e40000100a00 */
[----:B0-----:R-:W2:Y:S01]  /*54300*/  LDL.LU R24, [R1+0x5d0] ;  /* 0x0005d00001187983 */ /* 0x001ea20000300800 */
[----:B------:R-:W2:Y:S02]  /*54310*/  LDL.LU R25, [R1+0x5d4] ;  /* 0x0005d40001197983 */ /* 0x000ea40000300800 */
[----:B------:R-:W2:Y:S02]  /*54320*/  LDL.LU R26, [R1+0x5d8] ;  /* 0x0005d800011a7983 */ /* 0x000ea40000300800 */
[----:B------:R-:W2:Y:S01]  /*54330*/  LDL.LU R27, [R1+0x5dc] ;  /* 0x0005dc00011b7983 */ /* 0x000ea20000300800 */
[----:B----4-:R-:W-:Y:S01]  /*54340*/  HMMA.16816.F32.BF16 R4, R4, R18, R8 ;  /* 0x000000120404723c */ /* 0x010fe20000041808 */
[----:B------:R-:W3:Y:S11]  /*54350*/  LDL.LU.64 R10, [R1+0x4aa0] ;  /* 0x004aa000010a7983 */ /* 0x000ef60000300a00 */
[----:B------:R-:W-:Y:S11]  /*54360*/  @!UPT UIADD3 URZ, URZ, URZ, URZ ;  /* 0x0000003f3f3ff290 */ /* 0x000ff6000fffe03f */
[----:B------:R-:W-:Y:S01]  /*54370*/  STL.64 [R1+0x5f0], R4 ;  /* 0x0005f00401007387 */ /* 0x000fe20000100a00 */
[----:B------:R0:W-:Y:S03]  /*54380*/  STL.64 [R1+0x5f8], R6 ;  /* 0x0005f80601007387 */ /* 0x0001e60000100a00 */
[----:B0-----:R-:W3:Y:S01]  /*54390*/  LDL.LU.64 R6, [R1+0x4a98] ;  /* 0x004a980001067983 */ /* 0x001ee20000300a00 */
[----:B------:R-:W3:Y:S02]  /*543a0*/  LDL.LU.64 R4, [R1+0x4a90] ;  /* 0x004a900001047983 */ /* 0x000ee40000300a00 */
[----:B------:R0:W-:Y:S02]  /*543b0*/  STL.64 [R1+0x4a70], R18 ;  /* 0x004a701201007387 */ /* 0x0001e40000100a00 */
[----:B------:R-:W4:Y:S01]  /*543c0*/  LDL.LU R16, [R1+0x600] ;  /* 0x0006000001107983 */ /* 0x000f220000300800 */
[----:B------:R-:W4:Y:S04]  /*543d0*/  LDL.LU R17, [R1+0x604] ;  /* 0x0006040001117983 */ /* 0x000f280000300800 */
[----:B0-----:R-:W4:Y:S01]  /*543e0*/  LDL.LU R18, [R1+0x608] ;  /* 0x0006080001127983 */ /* 0x001f220000300800 */
[----:B------:R-:W4:Y:S01]  /*543f0*/  LDL.LU R19, [R1+0x60c] ;  /* 0x00060c0001137983 */ /* 0x000f220000300800 */
[C---:B---3--:R-:W-:Y:S11]  /*54400*/  HMMA.16816.F32.BF16 R20, R4.reuse, R10, R20 ;  /* 0x0000000a0414723c */ /* 0x048ff60000041814 */
[----:B------:R-:W-:Y:S11]  /*54410*/  @!UPT UIADD3 URZ, URZ, URZ, URZ ;  /* 0x0000003f3f3ff290 */ /* 0x000ff6000fffe03f */
[----:B------:R-:W-:Y:S01]  /*54420*/  @!UPT UIADD3 URZ, URZ, URZ, URZ ;  /* 0x0000003f3f3ff290 */ /* 0x000fe2000fffe03f */
[----:B------:R-:W-:Y:S01]  /*54430*/  STL.64 [R1+0x5e0], R20 ;  /* 0x0005e01401007387 */ /* 0x000fe20000100a00 */
[----:B------:R0:W-:Y:S03]  /*54440*/  STL.64 [R1+0x5e8], R22 ;  /* 0x0005e81601007387 */ /* 0x0001e60000100a00 */
[----:B0-----:R-:W2:Y:S01]  /*54450*/  LDL.LU.64 R22, [R1+0x4a88] ;  /* 0x004a880001167983 */ /* 0x001ea20000300a00 */
[----:B------:R0:W-:Y:S02]  /*54460*/  STL.64 [R1+0x4a68], R10 ;  /* 0x004a680a01007387 */ /* 0x0001e40000100a00 */
[----:B------:R-:W3:Y:S02]  /*54470*/  LDL.LU R8, [R1+0x580] ;  /* 0x0005800001087983 */ /* 0x000ee40000300800 */
[----:B------:R-:W3:Y:S01]  /*54480*/  LDL.LU R9, [R1+0x584] ;  /* 0x0005840001097983 */ /* 0x000ee20000300800 */
[----:B0-----:R-:W3:Y:S01]  /*54490*/  LDL.LU R10, [R1+0x588] ;  /* 0x00058800010a7983 */ /* 0x001ee20000300800 */
[----:B------:R-:W3:Y:S01]  /*544a0*/  LDL.LU R11, [R1+0x58c] ;  /* 0x00058c00010b7983 */ /* 0x000ee20000300800 */
[----:B--2---:R-:W-:Y:S02]  /*544b0*/  HMMA.16816.F32.BF16 R24, R4, R22, R24 ;  /* 0x000000160418723c */ /* 0x004fe40000041818 */
[----:B------:R0:W-:Y:S01]  /*544c0*/  STL.64 [R1+0x4a50], R22 ;  /* 0x004a501601007387 */ /* 0x0001e20000100a00 */
[----:B------:R-:W2:Y:S11]  /*544d0*/  LDL.LU R20, [R1+0x540] ;  /* 0x0005400001147983 */ /* 0x000eb60000300800 */
[----:B------:R-:W-:Y:S09]  /*544e0*/  @!UPT UIADD3 URZ, URZ, URZ, URZ ;  /* 0x0000003f3f3ff290 */ /* 0x000ff2000fffe03f */
[----:B------:R-:W-:Y:S01]  /*544f0*/  STL.64 [R1+0x5d0], R24 ;  /* 0x0005d01801007387 */ /* 0x000fe20000100a00 */
[----:B------:R-:W-:Y:S02]  /*54500*/  STL.64 [R1+0x5d8], R26 ;  /* 0x0005d81a01007387 */ /* 0x000fe40000100a00 */
[----:B------:R-:W1:Y:S04]  /*54510*/  LDSM.16.MT88.4 R24, [R15+0x10180] ;  /* 0x010180000f18783b */ /* 0x000e680000004200 */
[----:B------:R-:W2:Y:S01]  /*54520*/  LDL.LU R21, [R1+0x544] ;  /* 0x0005440001157983 */ /* 0x000ea20000300800 */
[----:B0-----:R-:W2:Y:S01]  /*54530*/  LDL.LU R22, [R1+0x548] ;  /* 0x0005480001167983 */ /* 0x001ea20000300800 */
[----:B------:R-:W2:Y:S03]  /*54540*/  LDL.LU R23, [R1+0x54c] ;  /* 0x00054c0001177983 */ /* 0x000ea60000300800 */
[----:B------:R-:W0:Y:S04]  /*54550*/  LDSM.16.MT88.4 R12, [R15+0x10200] ;  /* 0x010200000f0c783b */ /* 0x000e280000004200 */
[----:B-1----:R-:W-:Y:S01]  /*54560*/  STL.64 [R1+0x70], R24 ;  /* 0x0000701801007387 */ /* 0x002fe20000100a00 */
[----:B------:R1:W-:Y:S02]  /*54570*/  STL [R1+0x78], R26 ;  /* 0x0000781a01007387 */ /* 0x0003e40000100800 */
[----:B------:R-:W-:-:S02]  /*54580*/  IMAD.MOV.U32 R2, RZ, RZ, R27 ;  /* 0x000000ffff027224 */ /* 0x000fc400078e001b */
[----:B-1----:R-:W4:Y:S01]  /*54590*/  LDL.LU.64 R26, [R1+0x4a80] ;  /* 0x004a8000011a7983 */ /* 0x002f220000300a00 */
[----:B------:R-:W2:Y:S01]  /*545a0*/  LDL.LU.64 R24, [R1+0x4a78] ;  /* 0x004a780001187983 */ /* 0x000ea20000300a00 */
[C---:B----4-:R-:W-:Y:S11]  /*545b0*/  HMMA.16816.F32.BF16 R16, R4.reuse, R26, R16 ;  /* 0x0000001a0410723c */ /* 0x050ff60000041810 */
[----:B------:R-:W-:Y:S11]  /*545c0*/  @!UPT UIADD3 URZ, URZ, URZ, URZ ;  /* 0x0000003f3f3ff290 */ /* 0x000ff6000fffe03f */
[----:B------:R-:W-:Y:S01]  /*545d0*/  @!UPT UIADD3 URZ, URZ, URZ, URZ ;  /* 0x0000003f3f3ff290 */ /* 0x000fe2000fffe03f */
[----:B------:R-:W-:Y:S01]  /*545e0*/  STL.64 [R1+0x610], R16 ;  /* 0x0006101001007387 */ /* 0x000fe20000100a00 */
[----:B------:R1:W-:Y:S03]  /*545f0*/  STL.64 [R1+0x618], R18 ;  /* 0x0006181201007387 */ /* 0x0003e60000100a00 */
[----:B-1----:R-:W3:Y:S02]  /*54600*/  LDL.LU.64 R18, [R1+0x4a70] ;  /* 0x004a700001127983 */ /* 0x002ee40000300a00 */
[----:B---3--:R-:W-:Y:S02]  /*54610*/  HMMA.16816.F32.BF16 R4, R4, R18, R8 ;  /* 0x000000120404723c */ /* 0x008fe40000041808 */
[----:B------:R-:W2:Y:S11]  /*54620*/  LDL.LU.64 R10, [R1+0x4a68] ;  /* 0x004a6800010a7983 */ /* 0x000eb60000300a00 */
[----:B------:R-:W-:Y:S10]  /*54630*/  @!UPT UIADD3 URZ, URZ, URZ, URZ ;  /* 0x0000003f3f3ff290 */ /* 0x000ff4000fffe03f */
[----:B------:R1:W-:Y:S01]  /*54640*/  STL.64 [R1+0x600], R4 ;  /* 0x0006000401007387 */ /* 0x0003e20000100a00 */
[----:B------:R-:W-:Y:S02]  /*54650*/  STL.64 [R1+0x608], R6 ;  /* 0x0006080601007387 */ /* 0x000fe40000100a00 */
[----:B-1----:R-:W-:Y:S02]  /*54660*/  IMAD.MOV.U32 R5, RZ, RZ, R18 ;  /* 0x000000ffff057224 */ /* 0x002fe400078e0012 */
[----:B------:R-:W-:Y:S02]  /*54670*/  IMAD.MOV.U32 R4, RZ, RZ, R19 ;  /* 0x000000ffff047224 */ /* 0x000fe400078e0013 */
[----:B------:R-:W2:Y:S01]  /*54680*/  LDL.LU.64 R18, [R1+0x4a60] ;  /* 0x004a600001127983 */ /* 0x000ea20000300a00 */
[----:B------:R-:W2:Y:S02]  /*54690*/  LDL.LU.64 R16, [R1+0x4a58] ;  /* 0x004a580001107983 */ /* 0x000ea40000300a00 */
[C---:B--2---:R-:W-:Y:S01]  /*546a0*/  HMMA.16816.F32.BF16 R8, R16.reuse, R10, R20 ;  /* 0x0000000a1008723c */ /* 0x044fe20000041814 */
[----:B------:R-:W2:Y:S11]  /*546b0*/  LDL.LU.64 R22, [R1+0x4a50] ;  /* 0x004a500001167983 */ /* 0x000eb60000300a00 */
[----:B------:R-:W-:Y:S11]  /*546c0*/  @!UPT UIADD3 URZ, URZ, URZ, URZ ;  /* 0x0000003f3f3ff290 */ /* 0x000ff6000fffe03f */
[----:B------:R-:W-:Y:S01]  /*546d0*/  STL.64 [R1+0x5c0], R8 ;  /* 0x0005c00801007387 */ /* 0x000fe20000100a00 */
[----:B------:R1:W-:Y:S03]  /*546e0*/  STL.64 [R1+0x5c8], R10 ;  /* 0x0005c80a01007387 */ /* 0x0003e60000100a00 */
[----:B-1----:R-:W2:Y:S01]  /*546f0*/  LDL.LU.64 R10, [R1+0x4a48] ;  /* 0x004a4800010a7983 */ /* 0x002ea20000300a00 */
[----:B------:R-:W2:Y:S02]  /*54700*/  LDL.LU.64 R8, [R1+0x4a40] ;  /* 0x004a400001087983 */ /* 0x000ea40000300a00 */
[C---:B--2---:R-:W-:Y:S01]  /*54710*/  HMMA.16816.F32.BF16 R20, R16.reuse, R22, R8 ;  /* 0x000000161014723c */ /* 0x044fe20000041808 */
[----:B------:R-:W2:Y:S01]  /*54720*/  LDL.LU.64 R10, [R1+0x4a38] ;  /* 0x004a3800010a7983 */ /* 0x000ea20000300a00 */
[----:B------:R-:W2:Y:S11]  /*54730*/  LDL.LU.64 R8, [R1+0x4a30] ;  /* 0x004a300001087983 */ /* 0x000eb60000300a00 */
[----:B------:R-:W-:Y:S10]  /*54740*/  @!UPT UIADD3 URZ, URZ, URZ, URZ ;  /* 0x0000003f3f3ff290 */ /* 0x000ff4000fffe03f */
[----:B------:R1:W-:Y:S01]  /*54750*/  STL.64 [R1+0x5b0], R20 ;  /* 0x0005b01401007387 */ /* 0x0003e20000100a00 */
[----:B------:R-:W-:Y:S03]  /*54760*/  STL.64 [R1+0x5b8], R22 ;  /* 0x0005b81601007387 */ /* 0x000fe60000100a00 */
[----:B-1----:R-:W3:Y:S01]  /*54770*/  LDL.64 R20, [R1] ;  /* 0x0000000001147983 */ /* 0x002ee20000100a00 */
[----:B--2---:R-:W-:Y:S03]  /*54780*/  HMMA.16816.F32.BF16 R8, R16, R26, R8 ;  /* 0x0000001a1008723c */ /* 0x004fe60000041808 */
[----:B---3--:R1:W-:Y:S04]  /*54790*/  STL.64 [R1+0x49d8], R20 ;  /* 0x0049d81401007387 */ /* 0x0083e80000100a00 */
[----:B-1----:R-:W2:Y:S11]  /*547a0*/  LDL.LU R20, [R1+0x480] ;  /* 0x0004800001147983 */ /* 0x002eb60000300800 */
[----:B------:R-:W-:Y:S05]  /*547b0*/  @!UPT UIADD3 URZ, URZ, URZ, URZ ;  /* 0x0000003f3f3ff290 */ /* 0x000fea000fffe03f */
[----:B------:R-:W-:Y:S02]  /*547c0*/  STL.64 [R1+0x5a0], R8 ;  /* 0x0005a00801007387 */ /* 0x000fe40000100a00 */
[----:B------:R-:W-:Y:S02]  /*547d0*/  STL.64 [R1+0x5a8], R10 ;  /* 0x0005a80a01007387 */ /* 0x000fe40000100a00 */
[----:B------:R-:W2:Y:S01]  /*547e0*/  LDL.LU R21, [R1+0x484] ;  /* 0x0004840001157983 */ /* 0x000ea20000300800 */
[----:B------:R-:W3:Y:S01]  /*547f0*/  LDL.LU R22, [R1+0x488] ;  /* 0x0004880001167983 */ /* 0x000ee20000300800 */
[----:B------:R-:W3:Y:S03]  /*54800*/  LDL.LU R23, [R1+0x48c] ;  /* 0x00048c0001177983 */ /* 0x000ee60000300800 */
[----:B---3--:R-:W-:Y:S01]  /*54810*/  STL.64 [R1+0x49e8], R22 ;  /* 0x0049e81601007387 */ /* 0x008fe20000100a00 */
[----:B--2---:R1:W-:Y:S03]  /*54820*/  STL.64 [R1+0x49e0], R20 ;  /* 0x0049e01401007387 */ /* 0x0043e60000100a00 */
[----:B-1----:R-:W2:Y:S01]  /*54830*/  LDL.LU R20, [R1+0x4a0] ;  /* 0x0004a00001147983 */ /* 0x002ea20000300800 */
[----:B------:R-:W2:Y:S02]  /*54840*/  LDL.LU R21, [R1+0x4a4] ;  /* 0x0004a40001157983 */ /* 0x000ea40000300800 */
[----:B------:R-:W3:Y:S02]  /*54850*/  LDL.LU R22, [R1+0x4a8] ;  /* 0x0004a80001167983 */ /* 0x000ee40000300800 */
[----:B------:R-:W3:Y:S02]  /*54860*/  LDL.LU R23, [R1+0x4ac] ;  /* 0x0004ac0001177983 */ /* 0x000ee40000300800 */
[----:B---3--:R-:W-:Y:S01]  /*54870*/  STL.64 [R1+0x4a08], R22 ;  /* 0x004a081601007387 */ /* 0x008fe20000100a00 */
[----:B--2---:R-:W-:Y:S02]  /*54880*/  STL.64 [R1+0x4a00], R20 ;  /* 0x004a001401007387 */ /* 0x004fe40000100a00 */
[----:B------:R1:W-:Y:S02]  /*54890*/  STL.64 [R1+0x48c0], R24 ;  /* 0x0048c01801007387 */ /* 0x0003e40000100a00 */
[----:B-1----:R-:W2:Y:S01]  /*548a0*/  LDL.LU.64 R24, [R1+0x80] ;  /* 0x0000800001187983 */ /* 0x002ea20000300a00 */
[----:B------:R-:W3:Y:S02]  /*548b0*/  LDL.LU.64 R26, [R1+0x88] ;  /* 0x00008800011a7983 */ /* 0x000ee40000300a00 */
[----:B------:R-:W-:-:S02]  /*548c0*/  IMAD.MOV.U32 R23, RZ, RZ, R4 ;  /* 0x000000ffff177224 */ /* 0x000fc400078e0004 */
[----:B------:R-:W-:Y:S01]  /*548d0*/  IMAD.MOV.U32 R22, RZ, RZ, R5 ;  /* 0x000000ffff167224 */ /* 0x000fe200078e0005 */
[----:B---3--:R-:W-:Y:S01]  /*548e0*/  STL.64 [R1+0x4988], R26 ;  /* 0x0049881a01007387 */ /* 0x008fe20000100a00 */
[----:B--2---:R-:W-:Y:S02]  /*548f0*/  STL.64 [R1+0x4980], R24 ;  /* 0x0049801801007387 */ /* 0x004fe40000100a00 */
[----:B------:R-:W2:Y:S02]  /*54900*/  LDL.LU R4, [R1+0x460] ;  /* 0x0004600001047983 */ /* 0x000ea40000300800 */
[----:B------:R-:W2:Y:S01]  /*54910*/  LDL.LU R5, [R1+0x464] ;  /* 0x0004640001057983 */ /* 0x000ea20000300800 */
[----:B------:R-:W3:Y:S01]  /*54920*/  LDL.LU R6, [R1+0x468] ;  /* 0x0004680001067983 */ /* 0x000ee20000300800 */
[----:B------:R-:W3:Y:S03]  /*54930*/  LDL.LU R7, [R1+0x46c] ;  /* 0x00046c0001077983 */ /* 0x000ee60000300800 */
[----:B---3--:R-:W-:Y:S01]  /*54940*/  STL.64 [R1+0x4a18], R6 ;  /* 0x004a180601007387 */ /* 0x008fe20000100a00 */
[----:B--2---:R1:W-:Y:S03]  /*54950*/  STL.64 [R1+0x4a10], R4 ;  /* 0x004a100401007387 */ /* 0x0043e60000100a00 */
[----:B-1----:R-:W2:Y:S01]  /*54960*/  LDL.LU R4, [R1+0x4d0] ;  /* 0x0004d00001047983 */ /* 0x002ea20000300800 */
[----:B------:R-:W2:Y:S02]  /*54970*/  LDL.LU R5, [R1+0x4d4] ;  /* 0x0004d40001057983 */ /* 0x000ea40000300800 */
[----:B------:R-:W2:Y:S02]  /*54980*/  LDL.LU R6, [R1+0x4d8] ;  /* 0x0004d80001067983 */ /* 0x000ea40000300800 */
[----:B------:R-:W2:Y:S01]  /*54990*/  LDL.LU R7, [R1+0x4dc] ;  /* 0x0004dc0001077983 */ /* 0x000ea20000300800 */
[----:B------:R-:W3:Y:S01]  /*549a0*/  LDL.LU R24, [R1+0x3a0] ;  /* 0x0003a00001187983 */ /* 0x000ee20000300800 */
[----:B------:R-:W3:Y:S02]  /*549b0*/  LDL.LU R25, [R1+0x3a4] ;  /* 0x0003a40001197983 */ /* 0x000ee40000300800 */
[----:B------:R-:W4:Y:S02]  /*549c0*/  LDL.LU R26, [R1+0x3a8] ;  /* 0x0003a800011a7983 */ /* 0x000f240000300800 */
[----:B------:R-:W4:Y:S02]  /*549d0*/  LDL.LU R27, [R1+0x3ac] ;  /* 0x0003ac00011b7983 */ /* 0x000f240000300800 */
[----:B----4-:R-:W-:Y:S01]  /*549e0*/  STL.64 [R1+0x4998], R26 ;  /* 0x0049981a01007387 */ /* 0x010fe20000100a00 */
[----:B---3--:R1:W-:Y:S03]  /*549f0*/  STL.64 [R1+0x4990], R24 ;  /* 0x0049901801007387 */ /* 0x0083e60000100a00 */
[----:B-1----:R-:W3:Y:S01]  /*54a00*/  LDL.LU R24, [R1+0x3c0] ;  /* 0x0003c00001187983 */ /* 0x002ee20000300800 */
[----:B------:R-:W3:Y:S02]  /*54a10*/  LDL.LU R25, [R1+0x3c4] ;  /* 0x0003c40001197983 */ /* 0x000ee40000300800 */
[----:B------:R-:W4:Y:S02]  /*54a20*/  LDL.LU R26, [R1+0x3c8] ;  /* 0x0003c800011a7983 */ /* 0x000f240000300800 */
[----:B------:R-:W4:Y:S01]  /*54a30*/  LDL.LU R27, [R1+0x3cc] ;  /* 0x0003cc00011b7983 */ /* 0x000f220000300800 */
[----:B--2---:R-:W-:Y:S01]  /*54a40*/  HMMA.16816.F32.BF16 R16, R16, R22, R4 ;  /* 0x000000161010723c */ /* 0x004fe20000041804 */
[----:B------:R-:W2:Y:S01]  /*54a50*/  LDL.LU R8, [R1+0x430] ;  /* 0x0004300001087983 */ /* 0x000ea20000300800 */
[----:B------:R-:W2:Y:S02]  /*54a60*/  LDL.LU R9, [R1+0x434] ;  /* 0x0004340001097983 */ /* 0x000ea40000300800 */
[----:B------:R-:W2:Y:S02]  /*54a70*/  LDL.LU R10, [R1+0x438] ;  /* 0x00043800010a7983 */ /* 0x000ea40000300800 */
[----:B------:R-:W2:Y:S01]  /*54a80*/  LDL.LU R11, [R1+0x43c] ;  /* 0x00043c00010b7983 */ /* 0x000ea20000300800 */
[----:B----4-:R-:W-:Y:S01]  /*54a90*/  STL.64 [R1+0x49a8], R26 ;  /* 0x0049a81a01007387 */ /* 0x010fe20000100a00 */
[----:B---3--:R1:W-:Y:S02]  /*54aa0*/  STL.64 [R1+0x49a0], R24 ;  /* 0x0049a01801007387 */ /* 0x0083e40000100a00 */
[----:B-1----:R-:W-:-:S02]  /*54ab0*/  IMAD.MOV.U32 R24, RZ, RZ, R0 ;  /* 0x000000ffff187224 */ /* 0x002fc400078e0000 */
[----:B------:R-:W-:Y:S01]  /*54ac0*/  IMAD.MOV.U32 R25, RZ, RZ, R3 ;  /* 0x000000ffff197224 */ /* 0x000fe200078e0003 */
[----:B------:R-:W3:Y:S01]  /*54ad0*/  LDL.LU R0, [R1+0x4a2c] ;  /* 0x004a2c0001007983 */ /* 0x000ee20000300800 */
[----:B------:R-:W4:Y:S02]  /*54ae0*/  LDL.LU R3, [R1+0x4a28] ;  /* 0x004a280001037983 */ /* 0x000f240000300800 */
[----:B0-----:R-:W-:Y:S02]  /*54af0*/  STL.64 [R1+0x4918], R14 ;  /* 0x0049180e01007387 */ /* 0x001fe40000100a00 */
[----:B------:R0:W-:Y:S02]  /*54b00*/  STL.64 [R1+0x4910], R12 ;  /* 0x0049100c01007387 */ /* 0x0001e40000100a00 */
[----:B0-----:R-:W-:Y:S02]  /*54b10*/  IMAD.MOV.U32 R12, RZ, RZ, R28 ;  /* 0x000000ffff0c7224 */ /* 0x001fe400078e001c */
[----:B------:R-:W-:Y:S01]  /*54b20*/  IMAD.MOV.U32 R13, RZ, RZ, R29 ;  /* 0x000000ffff0d7224 */ /* 0x000fe200078e001d */
[----:B------:R-:W2:Y:S01]  /*54b30*/  LDL.LU R28, [R1+0x4a24] ;  /* 0x004a2400011c7983 */ /* 0x000ea20000300800 */
[----:B------:R-:W2:Y:S02]  /*54b40*/  LDL.LU R29, [R1+0x4a20] ;  /* 0x004a2000011d7983 */ /* 0x000ea40000300800 */
[----:B------:R-:W2:Y:S02]  /*54b50*/  LDL.LU.64 R6, [R1+0x4a18] ;  /* 0x004a180001067983 */ /* 0x000ea40000300a00 */
[----:B------:R-:W2:Y:S01]  /*54b60*/  LDL.LU.64 R4, [R1+0x4a10] ;  /* 0x004a100001047983 */ /* 0x000ea20000300a00 */
[----:B------:R-:W2:Y:S01]  /*54b70*/  LDL.LU.64 R22, [R1+0x4a08] ;  /* 0x004a080001167983 */ /* 0x000ea20000300a00 */
[----:B------:R-:W2:Y:S02]  /*54b80*/  LDL.LU.64 R20, [R1+0x4a00] ;  /* 0x004a000001147983 */ /* 0x000ea40000300a00 */
[----:B------:R-:W-:Y:S02]  /*54b90*/  STL.64 [R1+0x590], R16 ;  /* 0x0005901001007387 */ /* 0x000fe40000100a00 */
[----:B------:R0:W-:Y:S02]  /*54ba0*/  STL.64 [R1+0x598], R18 ;  /* 0x0005981201007387 */ /* 0x0001e40000100a00 */
[----:B0-----:R-:W2:Y:S01]  /*54bb0*/  LDL.LU.64 R18, [R1+0x49f8] ;  /* 0x0049f80001127983 */ /* 0x001ea20000300a00 */
[----:B------:R-:W2:Y:S02]  /*54bc0*/  LDL.LU.64 R16, [R1+0x49f0] ;  /* 0x0049f00001107983 */ /* 0x000ea40000300a00 */
[C---:B--2---:R-:W-:Y:S11]  /*54bd0*/  HMMA.16816.F32.BF16 R20, R16.reuse, R12, R20 ;  /* 0x0000000c1014723c */ /* 0x044ff60000041814 */
[----:B------:R-:W-:Y:S11]  /*54be0*/  @!UPT UIADD3 URZ, URZ, URZ, URZ ;  /* 0x0000003f3f3ff290 */ /* 0x000ff6000fffe03f */
[----:B------:R-:W-:Y:S01]  /*54bf0*/  @!UPT UIADD3 URZ, URZ, URZ, URZ ;  /* 0x0000003f3f3ff290 */ /* 0x000fe2000fffe03f */
[----:B------:R-:W-:Y:S01]  /*54c00*/  STL.64 [R1+0x580], R20 ;  /* 0x0005801401007387 */ /* 0x000fe20000100a00 */
[----:B------:R0:W-:Y:S03]  /*54c10*/  STL.64 [R1+0x588], R22 ;  /* 0x0005881601007387 */ /* 0x0001e60000100a00 */
[----:B0-----:R-:W2:Y:S01]  /*54c20*/  LDL.LU.64 R22, [R1+0x49e8] ;  /* 0x0049e80001167983 */ /* 0x001ea20000300a00 */
[----:B------:R-:W2:Y:S02]  /*54c30*/  LDL.LU.64 R20, [R1+0x49e0] ;  /* 0x0049e00001147983 */ /* 0x000ea40000300a00 */
[C---:B--2---:R-:W-:Y:S11]  /*54c40*/  HMMA.16816.F32.BF16 R20, R16.reuse, R24, R20 ;  /* 0x000000181014723c */ /* 0x044ff60000041814 */
[----:B------:R-:W-:Y:S11]  /*54c50*/  @!UPT UIADD3 URZ, URZ, URZ, URZ ;  /* 0x0000003f3f3ff290 */ /* 0x000ff6000fffe03f */
[----:B------:R-:W-:Y:S01]  /*54c60*/  @!UPT UIADD3 URZ, URZ, URZ, URZ ;  /* 0x0000003f3f3ff290 */ /* 0x000fe2000fffe03f */
[----:B------:R0:W-:Y:S01]  /*54c70*/  STL.64 [R1+0x570], R20 ;  /* 0x0005701401007387 */ /* 0x0001e20000100a00 */
[----:B------:R-:W-:Y:S03]  /*54c80*/  STL.64 [R1+0x578], R22 ;  /* 0x0005781601007387 */ /* 0x000fe60000100a00 */
[----:B0-----:R-:W2:Y:S01]  /*54c90*/  LDL.LU.64 R20, [R1+0x49d8] ;  /* 0x0049d80001147983 */ /* 0x001ea20000300a00 */
[----:B------:R0:W-:Y:S02]  /*54ca0*/  STL.64 [R1+0x49b8], R24 ;  /* 0x0049b81801007387 */ /* 0x0001e40000100a00 */
[----:B0-----:R-:W-:Y:S02]  /*54cb0*/  IMAD.MOV.U32 R24, RZ, RZ, R29 ;  /* 0x000000ffff187224 */ /* 0x001fe400078e001d */
[----:B------:R-:W-:Y:S01]  /*54cc0*/  IMAD.MOV.U32 R25, RZ, RZ, R28 ;  /* 0x000000ffff197224 */ /* 0x000fe200078e001c */
[----:B--2---:R-:W-:Y:S11]  /*54cd0*/  HMMA.16816.F32.BF16 R4, R16, R20, R4 ;  /* 0x000000141004723c */ /* 0x004ff60000041804 */
[----:B------:R-:W-:Y:S11]  /*54ce0*/  @!UPT UIADD3 URZ, URZ, URZ, URZ ;  /* 0x0000003f3f3ff290 */ /* 0x000ff6000fffe03f */
[----:B------:R-:W-:Y:S02]  /*54cf0*/  @!UPT UIADD3 URZ, URZ, URZ, URZ ;  /* 0x0000003f3f3ff290 */ /* 0x000fe4000fffe03f */
[----:B------:R-:W-:Y:S02]  /*54d00*/  IMAD.MOV.U32 R29, RZ, RZ, R4 ;  /* 0x000000ffff1d7224 */ /* 0x000fe400078e0004 */
[----:B------:R-:W-:Y:S02]  /*54d10*/  IMAD.MOV.U32 R28, RZ, RZ, R5 ;  /* 0x000000ffff1c7224 */ /* 0x000fe400078e0005 */
[----:B------:R-:W2:Y:S01]  /*54d20*/  LDL.LU.64 R4, [R1+0x49d0] ;  /* 0x0049d00001047983 */ /* 0x000ea20000300a00 */
[----:B---3--:R-:W-:Y:S02]  /*54d30*/  IMAD.MOV.U32 R27, RZ, RZ, R0 ;  /* 0x000000ffff1b7224 */ /* 0x008fe400078e0000 */
[----:B------:R-:W-:Y:S02]  /*54d40*/  IMAD.MOV.U32 R0, RZ, RZ, R7 ;  /* 0x000000ffff007224 */ /* 0x000fe400078e0007 */
[----:B------:R0:W-:Y:S02]  /*54d50*/  STL.64 [R1+0x49b0], R20 ;  /* 0x0049b01401007387 */ /* 0x0001e40000100a00 */
[----:B----4-:R-:W-:-:S02]  /*54d60*/  IMAD.MOV.U32 R26, RZ, RZ, R3 ;  /* 0x000000ffff1a7224 */ /* 0x010fc400078e0003 */
[----:B------:R-:W-:Y:S01]  /*54d70*/  IMAD.MOV.U32 R3, RZ, RZ, R6 ;  /* 0x000000ffff037224 */ /* 0x000fe200078e0006 */
[----:B0-----:R-:W3:Y:S01]  /*54d80*/  LDL.LU R20, [R1+0x3f0] ;  /* 0x0003f00001147983 */ /* 0x001ee20000300800 */
[----:B------:R-:W3:Y:S02]  /*54d90*/  LDL.LU R21, [R1+0x3f4] ;  /* 0x0003f40001157983 */ /* 0x000ee40000300800 */
[----:B------:R-:W3:Y:S02]  /*54da0*/  LDL.LU R22, [R1+0x3f8] ;  /* 0x0003f80001167983 */ /* 0x000ee40000300800 */
[----:B------:R-:W3:Y:S01]  /*54db0*/  LDL.LU R23, [R1+0x3fc] ;  /* 0x0003fc0001177983 */ /* 0x000ee20000300800 */
[----:B------:R-:W-:Y:S01]  /*54dc0*/  STL [R1+0x4614], R0 ;  /* 0x0046140001007387 */ /* 0x000fe20000100800 */
[----:B------:R-:W-:Y:S02]  /*54dd0*/  STL [R1+0x4610], R28 ;  /* 0x0046101c01007387 */ /* 0x000fe40000100800 */
[----:B------:R-:W-:Y:S02]  /*54de0*/  STL [R1+0x460c], R29 ;  /* 0x00460c1d01007387 */ /* 0x000fe40000100800 */
[----:B------:R-:W-:Y:S01]  /*54df0*/  STL [R1+0x4608], R3 ;  /* 0x0046080301007387 */ /* 0x000fe20000100800 */
[----:B--2---:R-:W-:Y:S01]  /*54e00*/  HMMA.16816.F32.BF16 R16, R16, R4, R8 ;  /* 0x000000041010723c */ /* 0x004fe20000041808 */
[----:B------:R-:W2:Y:S01]  /*54e10*/  LDL.LU.64 R10, [R1+0x49c8] ;  /* 0x0049c800010a7983 */ /* 0x000ea20000300a00 */
[----:B------:R-:W2:Y:S11]  /*54e20*/  LDL.LU.64 R8, [R1+0x49c0] ;  /* 0x0049c00001087983 */ /* 0x000eb60000300a00 */
[----:B------:R-:W-:Y:S10]  /*54e30*/  @!UPT UIADD3 URZ, URZ, URZ, URZ ;  /* 0x0000003f3f3ff290 */ /* 0x000ff4000fffe03f */
[----:B------:R0:W-:Y:S01]  /*54e40*/  STL.64 [R1+0x540], R16 ;  /* 0x0005401001007387 */ /* 0x0001e20000100a00 */
[----:B------:R1:W-:Y:S03]  /*54e50*/  STL.64 [R1+0x548], R18 ;  /* 0x0005481201007387 */ /* 0x0003e60000100a00 */
[----:B0-----:R-:W4:Y:S01]  /*54e60*/  LDL.LU R16, [R1+0x380] ;  /* 0x0003800001107983 */ /* 0x001f220000300800 */
[----:B------:R-:W4:Y:S02]  /*54e70*/  LDL.LU R17, [R1+0x384] ;  /* 0x0003840001117983 */ /* 0x000f240000300800 */
[----:B-1----:R-:W4:Y:S02]  /*54e80*/  LDL.LU R18, [R1+0x388] ;  /* 0x0003880001127983 */ /* 0x002f240000300800 */
[----:B------:R-:W4:Y:S01]  /*54e90*/  LDL.LU R19, [R1+0x38c] ;  /* 0x00038c0001137983 */ /* 0x000f220000300800 */
[C---:B--2---:R-:W-:Y:S11]  /*54ea0*/  HMMA.16816.F32.BF16 R24, R8.reuse, R12, R24 ;  /* 0x0000000c0818723c */ /* 0x044ff60000041818 */
[----:B------:R-:W-:Y:S11]  /*54eb0*/  @!UPT UIADD3 URZ, URZ, URZ, URZ ;  /* 0x0000003f3f3ff290 */ /* 0x000ff6000fffe03f */
[----:B------:R-:W-:Y:S01]  /*54ec0*/  @!UPT UIADD3 URZ, URZ, URZ, URZ ;  /* 0x0000003f3f3ff290 */ /* 0x000fe2000fffe03f */
[----:B------:R0:W-:Y:S01]  /*54ed0*/  STL [R1+0x534], R25 ;  /* 0x0005341901007387 */ /* 0x0001e20000100800 */
[----:B------:R3:W-:Y:S02]  /*54ee0*/  STL.64 [R1+0x538], R26 ;  /* 0x0005381a01007387 */ /* 0x0007e40000100a00 */
[----:B------:R-:W-:Y:S02]  /*54ef0*/  IMAD.MOV.U32 R3, RZ, RZ, R24 ;  /* 0x000000ffff037224 */ /* 0x000fe400078e0018 */
[----:B0-----:R-:W3:Y:S03]  /*54f00*/  LDL.LU.64 R24, [R1+0x49b8] ;  /* 0x0049b80001187983 */ /* 0x001ee60000300a00 */
[----:B------:R-:W-:Y:S01]  /*54f10*/  STL [R1+0x4618], R3 ;  /* 0x0046180301007387 */ /* 0x000fe20000100800 */
[C---:B---3--:R-:W-:Y:S01]  /*54f20*/  HMMA.16816.F32.BF16 R24, R8.reuse, R24, R20 ;  /* 0x000000180818723c */ /* 0x048fe20000041814 */
[----:B------:R-:W2:Y:S11]  /*54f30*/  LDL.LU.64 R20, [R1+0x49b0] ;  /* 0x0049b00001147983 */ /* 0x000eb60000300a00 */
[----:B------:R-:W-:Y:S11]  /*54f40*/  @!UPT UIADD3 URZ, URZ, URZ, URZ ;  /* 0x0000003f3f3ff290 */ /* 0x000ff6000fffe03f */
[----:B------:R0:W-:Y:S01]  /*54f50*/  STL [R1+0x520], R24 ;  /* 0x0005201801007387 */ /* 0x0001e20000100800 */
[----:B------:R-:W-:Y:S02]  /*54f60*/  IMAD.MOV.U32 R28, RZ, RZ, R26 ;  /* 0x000000ffff1c7224 */ /* 0x000fe400078e001a */
[----:B------:R-:W-:Y:S02]  /*54f70*/  IMAD.MOV.U32 R29, RZ, RZ, R27 ;  /* 0x000000ffff1d7224 */ /* 0x000fe400078e001b */
[----:B------:R-:W-:Y:S01]  /*54f80*/  IMAD.MOV.U32 R0, RZ, RZ, R25 ;  /* 0x000000ffff007224 */ /* 0x000fe200078e0019 */
[----:B------:R-:W2:Y:S04]  /*54f90*/  LDL.LU.64 R26, [R1+0x49a8] ;  /* 0x0049a800011a7983 */ /* 0x000ea80000300a00 */
[----:B0-----:R-:W2:Y:S01]  /*54fa0*/  LDL.LU.64 R24, [R1+0x49a0] ;  /* 0x0049a00001187983 */ /* 0x001ea20000300a00 */
[----:B------:R-:W-:Y:S02]  /*54fb0*/  STL [R1+0x4624], R29 ;  /* 0x0046241d01007387 */ /* 0x000fe40000100800 */
[----:B------:R-:W-:Y:S02]  /*54fc0*/  STL [R1+0x4620], R28 ;  /* 0x0046201c01007387 */ /* 0x000fe40000100800 */
[----:B------:R-:W-:Y:S01]  /*54fd0*/  STL [R1+0x461c], R0 ;  /* 0x00461c0001007387 */ /* 0x000fe20000100800 */
[C---:B--2---:R-:W-:Y:S11]  /*54fe0*/  HMMA.16816.F32.BF16 R24, R8.reuse, R20, R24 ;  /* 0x000000140818723c */ /* 0x044ff60000041818 */
[----:B------:R-:W-:Y:S11]  /*54ff0*/  @!UPT UIADD3 URZ, URZ, URZ, URZ ;  /* 0x0000003f3f3ff290 */ /* 0x000ff6000fffe03f */
[----:B------:R-:W-:Y:S01]  /*55000*/  @!UPT UIADD3 URZ, URZ, URZ, URZ ;  /* 0x0000003f3f3ff290 */ /* 0x000fe2000fffe03f */
[----:B------:R-:W-:Y:S01]  /*55010*/  STL.64 [R1+0x510], R24 ;  /* 0x0005101801007387 */ /* 0x000fe20000100a00 */
[----:B------:R0:W-:Y:S03]  /*55020*/  STL.64 [R1+0x518], R26 ;  /* 0x0005181a01007387 */ /* 0x0001e60000100a00 */
[----:B0-----:R-:W2:Y:S01]  /*55030*/  LDL.LU.64 R26, [R1+0x4998] ;  /* 0x00499800011a7983 */ /* 0x001ea20000300a00 */
[----:B------:R-:W2:Y:S02]  /*55040*/  LDL.LU.64 R24, [R1+0x4990] ;  /* 0x0049900001187983 */ /* 0x000ea40000300a00 */
[----:B--2---:R-:W-:Y:S01]  /*55050*/  HMMA.16816.F32.BF16 R8, R8, R4, R24 ;  /* 0x000000040808723c */ /* 0x004fe20000041818 */
[----:B------:R-:W4:Y:S01]  /*55060*/  LDL.LU.64 R26, [R1+0x4988] ;  /* 0x00498800011a7983 */ /* 0x000f220000300a00 */
[----:B------:R-:W4:Y:S02]  /*55070*/  LDL.LU.64 R24, [R1+0x4980] ;  /* 0x0049800001187983 */ /* 0x000f240000300a00 */
[----:B------:R-:W-:Y:S11]  /*55080*/  STL.64 [R1+0x4970], R4 ;  /* 0x0049700401007387 */ /* 0x000ff60000100a00 */
[----:B------:R-:W-:Y:S08]  /*55090*/  @!UPT UIADD3 URZ, URZ, URZ, URZ ;  /* 0x0000003f3f3ff290 */ /* 0x000ff0000fffe03f */
[----:B------:R-:W-:Y:S01]  /*550a0*/  STL.64 [R1+0x480], R8 ;  /* 0x0004800801007387 */ /* 0x000fe20000100a00 */
[----:B------:R-:W-:Y:S01]  /*550b0*/  STL.64 [R1+0x488], R10 ;  /* 0x0004880a01007387 */ /* 0x000fe20000100a00 */
[----:B----4-:R-:W-:Y:S02]  /*550c0*/  HMMA.16816.F32.BF16 R12, R24, R12, R16 ;  /* 0x0000000c180c723c */ /* 0x010fe40000041810 */
[----:B------:R-:W2:Y:S01]  /*550d0*/  LDL.LU R16, [R1+0x70] ;  /* 0x0000700001107983 */ /* 0x000ea20000300800 */
[----:B------:R-:W2:Y:S02]  /*550e0*/  LDL.LU R17, [R1+0x74] ;  /* 0x0000740001117983 */ /* 0x000ea40000300800 */
[----:B------:R-:W3:Y:S02]  /*550f0*/  LDL.LU R18, [R1+0x78] ;  /* 0x0000780001127983 */ /* 0x000ee40000300800 */
[----:B------:R-:W-:Y:S02]  /*55100*/  IMAD.MOV.U32 R19, RZ, RZ, R2 ;  /* 0x000000ffff137224 */ /* 0x000fe400078e0002 */
[----:B------:R-:W4:Y:S11]  /*55110*/  LDL.LU R2, [R1+0x4978] ;  /* 0x0049780001027983 */ /* 0x000f360000300800 */
[----:B------:R-:W-:Y:S04]  /*55120*/  @!UPT UIADD3 URZ, URZ, URZ, URZ ;  /* 0x0000003f3f3ff290 */ /* 0x000fe8000fffe03f */
[----:B------:R-:W-:Y:S02]  /*55130*/  IMAD.MOV.U32 R29, RZ, RZ, R12 ;  /* 0x000000ffff1d7224 */ /* 0x000fe400078e000c */
[----:B------:R-:W-:Y:S02]  /*55140*/  IMAD.MOV.U32 R28, RZ, RZ, R13 ;  /* 0x000000ffff1c7224 */ /* 0x000fe400078e000d */
[----:B------:R-:W-:Y:S02]  /*55150*/  IMAD.MOV.U32 R0, RZ, RZ, R14 ;  /* 0x000000ffff007224 */ /* 0x000fe400078e000e */
        /* <DEDUP_REMOVED lines=9> */
[----:B0-----:R-:W2:Y:S01]  /*551f0*/  LDL.LU R12, [R1+0x2a0] ;  /* 0x0002a000010c7983 */ /* 0x001ea20000300800 */
[----:B------:R-:W2:Y:S02]  /*55200*/  LDL.LU R13, [R1+0x2a4] ;  /* 0x0002a400010d7983 */ /* 0x000ea40000300800 */
[----:B------:R-:W3:Y:S02]  /*55210*/  LDL.LU R14, [R1+0x2a8] ;  /* 0x0002a800010e7983 */ /* 0x000ee40000300800 */
[----:B------:R-:W3:Y:S02]  /*55220*/  LDL.LU R15, [R1+0x2ac] ;  /* 0x0002ac00010f7983 */ /* 0x000ee40000300800 */
[----:B---3--:R-:W-:Y:S01]  /*55230*/  STL.64 [R1+0x4938], R14 ;  /* 0x0049380e01007387 */ /* 0x008fe20000100a00 */
[----:B--2---:R0:W-:Y:S03]  /*55240*/  STL.64 [R1+0x4930], R12 ;  /* 0x0049300c01007387 */ /* 0x0041e60000100a00 */
[----:B0-----:R-:W2:Y:S01]  /*55250*/  LDL.LU R12, [R1+0x2b0] ;  /* 0x0002b000010c7983 */ /* 0x001ea20000300800 */
[----:B------:R-:W2:Y:S02]  /*55260*/  LDL.LU R13, [R1+0x2b4] ;  /* 0x0002b400010d7983 */ /* 0x000ea40000300800 */
[----:B------:R-:W3:Y:S02]  /*55270*/  LDL.LU R14, [R1+0x2b8] ;  /* 0x0002b800010e7983 */ /* 0x000ee40000300800 */
[----:B------:R-:W3:Y:S02]  /*55280*/  LDL.LU R15, [R1+0x2bc] ;  /* 0x0002bc00010f7983 */ /* 0x000ee40000300800 */
[----:B------:R-:W-:-:S02]  /*55290*/  IMAD.MOV.U32 R7, RZ, RZ, R24 ;  /* 0x000000ffff077224 */ /* 0x000fc400078e0018 */
[----:B------:R-:W-:Y:S01]  /*552a0*/  IMAD.MOV.U32 R6, RZ, RZ, R25 ;  /* 0x000000ffff067224 */ /* 0x000fe200078e0019 */
[----:B------:R-:W4:Y:S01]  /*552b0*/  LDL.LU R24, [R1+0x370] ;  /* 0x0003700001187983 */ /* 0x000f220000300800 */
[----:B------:R-:W-:Y:S02]  /*552c0*/  IMAD.MOV.U32 R5, RZ, RZ, R26 ;  /* 0x000000ffff057224 */ /* 0x000fe400078e001a */
[----:B------:R-:W4:Y:S02]  /*552d0*/  LDL.LU R25, [R1+0x374] ;  /* 0x0003740001197983 */ /* 0x000f240000300800 */
[----:B------:R-:W-:Y:S01]  /*552e0*/  IMAD.MOV.U32 R4, RZ, RZ, R27 ;  /* 0x000000ffff047224 */ /* 0x000fe200078e001b */
[----:B------:R-:W4:Y:S01]  /*552f0*/  LDL.LU R26, [R1+0x378] ;  /* 0x00037800011a7983 */ /* 0x000f220000300800 */
[----:B------:R-:W4:Y:S03]  /*55300*/  LDL.LU R27, [R1+0x37c] ;  /* 0x00037c00011b7983 */ /* 0x000f260000300800 */
        /* <DEDUP_REMOVED lines=18> */
[----:B------:R-:W2:Y:S02]  /*55430*/  LDL.LU R14, [R1+0x328] ;  /* 0x00032800010e7983 */ /* 0x000ea40000300800 */
[----:B------:R-:W2:Y:S01]  /*55440*/  LDL.LU R15, [R1+0x32c] ;  /* 0x00032c00010f7983 */ /* 0x000ea20000300800 */
[----:B------:R-:W-:Y:S01]  /*55450*/  STL [R1+0x4898], R3 ;  /* 0x0048980301007387 */ /* 0x000fe20000100800 */
[----:B------:R-:W-:Y:S02]  /*55460*/  STL [R1+0x47a8], R0 ;  /* 0x0047a80001007387 */ /* 0x000fe40000100800 */
[----:B------:R-:W-:Y:S02]  /*55470*/  STL [R1+0x46e8], R28 ;  /* 0x0046e81c01007387 */ /* 0x000fe40000100800 */
[----:B------:R0:W-:Y:S02]  /*55480*/  STL [R1+0x4628], R29 ;  /* 0x0046281d01007387 */ /* 0x0001e40000100800 */
[----:B0-----:R-:W3:Y:S04]  /*55490*/  LDL R29, [R1+0x660] ;  /* 0x00066000011d7983 */ /* 0x001ee80000100800 */
[----:B---3--:R-:W0:Y:S04]  /*554a0*/  LDSM.16.MT88.4 R8, [R29+0x10280] ;  /* 0x010280001d08783b */ /* 0x008e280000004200 */
[----:B0-----:R-:W-:Y:S01]  /*554b0*/  STL.64 [R1+0x48d0], R10 ;  /* 0x0048d00a01007387 */ /* 0x001fe20000100a00 */
[----:B------:R0:W-:Y:S03]  /*554c0*/  STL.64 [R1+0x48c8], R8 ;  /* 0x0048c80801007387 */ /* 0x0001e60000100a00 */
[----:B0-----:R-:W3:Y:S01]  /*554d0*/  LDL.LU R8, [R1+0x110] ;  /* 0x0001100001087983 */ /* 0x001ee20000300800 */
[----:B------:R-:W3:Y:S02]  /*554e0*/  LDL.LU R9, [R1+0x114] ;  /* 0x0001140001097983 */ /* 0x000ee40000300800 */
[----:B------:R-:W2:Y:S02]  /*554f0*/  LDL.LU R10, [R1+0x118] ;  /* 0x00011800010a7983 */ /* 0x000ea40000300800 */
[----:B------:R-:W2:Y:S02]  /*55500*/  LDL.LU R11, [R1+0x11c] ;  /* 0x00011c00010b7983 */ /* 0x000ea40000300800 */
[----:B--2---:R-:W-:Y:S01]  /*55510*/  STL.64 [R1+0x48e0], R10 ;  /* 0x0048e00a01007387 */ /* 0x004fe20000100a00 */
[----:B---3--:R0:W-:Y:S03]  /*55520*/  STL.64 [R1+0x48d8], R8 ;  /* 0x0048d80801007387 */ /* 0x0081e60000100a00 */
[----:B0-----:R-:W4:Y:S02]  /*55530*/  LDL.64 R8, [R1+0x10] ;  /* 0x0000100001087983 */ /* 0x001f240000100a00 */
[C---:B----4-:R-:W-:Y:S11]  /*55540*/  HMMA.16816.F32.BF16 R24, R16.reuse, R8, R24 ;  /* 0x000000081018723c */ /* 0x050ff60000041818 */
[----:B------:R-:W-:Y:S11]  /*55550*/  @!UPT UIADD3 URZ, URZ, URZ, URZ ;  /* 0x0000003f3f3ff290 */ /* 0x000ff6000fffe03f */
[----:B------:R-:W-:Y:S01]  /*55560*/  @!UPT UIADD3 URZ, URZ, URZ, URZ ;  /* 0x0000003f3f3ff290 */ /* 0x000fe2000fffe03f */
[----:B------:R0:W-:Y:S01]  /*55570*/  STL.64 [R1+0x4f0], R24 ;  /* 0x0004f01801007387 */ /* 0x0001e20000100a00 */
[----:B------:R1:W-:Y:S03]  /*55580*/  STL.64 [R1+0x4f8], R26 ;  /* 0x0004f81a01007387 */ /* 0x0003e60000100a00 */
[----:B0-----:R-:W2:Y:S01]  /*55590*/  LDL.LU R24, [R1+0x90] ;  /* 0x0000900001187983 */ /* 0x001ea20000300800 */
[----:B------:R-:W2:Y:S02]  /*555a0*/  LDL.LU R25, [R1+0x94] ;  /* 0x0000940001197983 */ /* 0x000ea40000300800 */
[----:B-1----:R-:W3:Y:S02]  /*555b0*/  LDL.LU R26, [R1+0x98] ;  /* 0x00009800011a7983 */ /* 0x002ee40000300800 */
[----:B------:R-:W3:Y:S01]  /*555c0*/  LDL.LU R27, [R1+0x9c] ;  /* 0x00009c00011b7983 */ /* 0x000ee20000300800 */
[C---:B------:R-:W-:Y:S01]  /*555d0*/  HMMA.16816.F32.BF16 R4, R16.reuse, R20, R4 ;  /* 0x000000141004723c */ /* 0x040fe20000041804 */
        /* <DEDUP_REMOVED lines=8> */
[----:B0-----:R-:W2:Y:S07]  /*55660*/  LDL.64 R24, [R1+0x20] ;  /* 0x0000200001187983 */ /* 0x001eae0000100a00 */
[----:B------:R0:W-:Y:S02]  /*55670*/  STL.64 [R1+0x4e0], R4 ;  /* 0x0004e00401007387 */ /* 0x0001e40000100a00 */
[----:B------:R-:W-:Y:S01]  /*55680*/  STL.64 [R1+0x4e8], R6 ;  /* 0x0004e80601007387 */ /* 0x000fe20000100a00 */
[----:B0-----:R-:W3:Y:S02]  /*55690*/  LDL.LU.64 R4, [R1+0x4970] ;  /* 0x0049700001047983 */ /* 0x001ee40000300a00 */
[----:B---3--:R-:W-:Y:S02]  /*556a0*/  HMMA.16816.F32.BF16 R16, R16, R4, R12 ;  /* 0x000000041010723c */ /* 0x008fe4000004180c */
[----:B------:R-:W2:Y:S01]  /*556b0*/  LDL.LU.64 R14, [R1+0x4968] ;  /* 0x00496800010e7983 */ /* 0x000ea20000300a00 */
[----:B------:R-:W2:Y:S11]  /*556c0*/  LDL.LU.64 R12, [R1+0x4960] ;  /* 0x00496000010c7983 */ /* 0x000eb60000300a00 */
[----:B------:R-:W-:Y:S09]  /*556d0*/  @!UPT UIADD3 URZ, URZ, URZ, URZ ;  /* 0x0000003f3f3ff290 */ /* 0x000ff2000fffe03f */
[----:B------:R-:W-:Y:S01]  /*556e0*/  STL.64 [R1+0x460], R16 ;  /* 0x0004601001007387 */ /* 0x000fe20000100a00 */
[----:B------:R0:W-:Y:S03]  /*556f0*/  STL.64 [R1+0x468], R18 ;  /* 0x0004681201007387 */ /* 0x0001e60000100a00 */
        /* <DEDUP_REMOVED lines=29> */
[----:B------:R-:W3:Y:S01]  /*558d0*/  LDL.LU.64 R14, [R1+0x4918] ;  /* 0x00491800010e7983 */ /* 0x000ee20000300a00 */
[----:B------:R-:W3:Y:S11]  /*558e0*/  LDL.LU.64 R12, [R1+0x4910] ;  /* 0x00491000010c7983 */ /* 0x000ef60000300a00 */
[----:B------:R-:W-:Y:S10]  /*558f0*/  @!UPT UIADD3 URZ, URZ, URZ, URZ ;  /* 0x0000003f3f3ff290 */ /* 0x000ff4000fffe03f */
[----:B------:R-:W-:Y:S01]  /*55900*/  STL.64 [R1+0x2c0], R16 ;  /* 0x0002c01001007387 */ /* 0x000fe20000100a00 */
[----:B------:R-:W-:Y:S02]  /*55910*/  STL.64 [R1+0x2c8], R18 ;  /* 0x0002c81201007387 */ /* 0x000fe40000100a00 */
[----:B------:R-:W0:Y:S02]  /*55920*/  LDSM.16.MT88.4 R16, [R29+0x10300] ;  /* 0x010300001d10783b */ /* 0x000e240000004200 */
[----:B0-----:R-:W-:Y:S02]  /*55930*/  STL.64 [R1+0x48a8], R18 ;  /* 0x0048a81201007387 */ /* 0x001fe40000100a00 */
[----:B------:R0:W-:Y:S02]  /*55940*/  STL.64 [R1+0x48a0], R16 ;  /* 0x0048a01001007387 */ /* 0x0001e40000100a00 */
[----:B0-----:R-:W2:Y:S01]  /*55950*/  LDL.LU R16, [R1+0xe0] ;  /* 0x0000e00001107983 */ /* 0x001ea20000300800 */
[----:B------:R-:W2:Y:S02]  /*55960*/  LDL.LU R17, [R1+0xe4] ;  /* 0x0000e40001117983 */ /* 0x000ea40000300800 */
[----:B------:R-:W4:Y:S02]  /*55970*/  LDL.LU R18, [R1+0xe8] ;  /* 0x0000e80001127983 */ /* 0x000f240000300800 */
[----:B------:R-:W4:Y:S02]  /*55980*/  LDL.LU R19, [R1+0xec] ;  /* 0x0000ec0001137983 */ /* 0x000f240000300800 */
[----:B------:R-:W-:Y:S01]  /*55990*/  IMAD.MOV.U32 R23, RZ, RZ, R25 ;  /* 0x000000ffff177224 */ /* 0x000fe200078e0019 */
[C---:B---3--:R-:W-:Y:S01]  /*559a0*/  HMMA.16816.F32.BF16 R8, R12.reuse, R24, R8 ;  /* 0x000000180c08723c */ /* 0x048fe20000041808 */
[----:B----4-:R-:W-:Y:S01]  /*559b0*/  STL.64 [R1+0x48b8], R18 ;  /* 0x0048b81201007387 */ /* 0x010fe20000100a00 */
[----:B--2---:R0:W-:Y:S03]  /*559c0*/  STL.64 [R1+0x48b0], R16 ;  /* 0x0048b01001007387 */ /* 0x0041e60000100a00 */
[----:B0-----:R-:W2:Y:S01]  /*559d0*/  LDL.LU R16, [R1+0x100] ;  /* 0x0001000001107983 */ /* 0x001ea20000300800 */
[----:B------:R-:W2:Y:S02]  /*559e0*/  LDL.LU R17, [R1+0x104] ;  /* 0x0001040001117983 */ /* 0x000ea40000300800 */
[----:B------:R-:W2:Y:S02]  /*559f0*/  LDL.LU R18, [R1+0x108] ;  /* 0x0001080001127983 */ /* 0x000ea40000300800 */
[----:B------:R-:W2:Y:S11]  /*55a00*/  LDL.LU R19, [R1+0x10c] ;  /* 0x00010c0001137983 */ /* 0x000eb60000300800 */
[----:B------:R-:W-:Y:S02]  /*55a10*/  @!UPT UIADD3 URZ, URZ, URZ, URZ ;  /* 0x0000003f3f3ff290 */ /* 0x000fe4000fffe03f */
[----:B------:R0:W-:Y:S01]  /*55a20*/  STL.64 [R1+0x420], R8 ;  /* 0x0004200801007387 */ /* 0x0001e20000100a00 */
[----:B------:R-:W-:Y:S03]  /*55a30*/  STL.64 [R1+0x428], R10 ;  /* 0x0004280a01007387 */ /* 0x000fe60000100a00 */
[----:B0-----:R-:W3:Y:S01]  /*55a40*/  LDL.LU.64 R8, [R1+0x4908] ;  /* 0x0049080001087983 */ /* 0x001ee20000300a00 */
[----:B------:R-:W3:Y:S02]  /*55a50*/  LDL.LU.64 R26, [R1+0x4900] ;  /* 0x00490000011a7983 */ /* 0x000ee40000300a00 */
[----:B------:R-:W3:Y:S02]  /*55a60*/  LDL.LU.64 R24, [R1+0x48f8] ;  /* 0x0048f80001187983 */ /* 0x000ee40000300a00 */
[----:B---3--:R-:W-:Y:S01]  /*55a70*/  HMMA.16816.F32.BF16 R24, R12, R8, R24 ;  /* 0x000000080c18723c */ /* 0x008fe20000041818 */
[----:B------:R-:W-:-:S02]  /*55a80*/  IMAD.MOV.U32 R22, RZ, RZ, R8 ;  /* 0x000000ffff167224 */ /* 0x000fc400078e0008 */
[----:B------:R-:W-:Y:S11]  /*55a90*/  IMAD.MOV.U32 R0, RZ, RZ, R9 ;  /* 0x000000ffff007224 */ /* 0x000ff600078e0009 */
[----:B------:R-:W-:Y:S09]  /*55aa0*/  @!UPT UIADD3 URZ, URZ, URZ, URZ ;  /* 0x0000003f3f3ff290 */ /* 0x000ff2000fffe03f */
[----:B------:R-:W-:Y:S01]  /*55ab0*/  STL.64 [R1+0x410], R24 ;  /* 0x0004101801007387 */ /* 0x000fe20000100a00 */
[----:B------:R0:W-:Y:S03]  /*55ac0*/  STL.64 [R1+0x418], R26 ;  /* 0x0004181a01007387 */ /* 0x0001e60000100a00 */
[----:B0-----:R-:W3:Y:S01]  /*55ad0*/  LDL.LU.64 R26, [R1+0x48f0] ;  /* 0x0048f000011a7983 */ /* 0x001ee20000300a00 */
[----:B------:R-:W3:Y:S02]  /*55ae0*/  LDL.LU.64 R24, [R1+0x48e8] ;  /* 0x0048e80001187983 */ /* 0x000ee40000300a00 */
[----:B------:R-:W4:Y:S02]  /*55af0*/  LDL.LU.64 R10, [R1+0x48e0] ;  /* 0x0048e000010a7983 */ /* 0x000f240000300a00 */
[----:B------:R-:W4:Y:S02]  /*55b00*/  LDL.LU.64 R8, [R1+0x48d8] ;  /* 0x0048d80001087983 */ /* 0x000f240000300a00 */
[C---:B----4-:R-:W-:Y:S11]  /*55b10*/  HMMA.16816.F32.BF16 R8, R12.reuse, R20, R8 ;  /* 0x000000140c08723c */ /* 0x050ff60000041808 */
[----:B------:R-:W-:Y:S11]  /*55b20*/  @!UPT UIADD3 URZ, URZ, URZ, URZ ;  /* 0x0000003f3f3ff290 */ /* 0x000ff6000fffe03f */
[----:B------:R-:W-:Y:S01]  /*55b30*/  @!UPT UIADD3 URZ, URZ, URZ, URZ ;  /* 0x0000003f3f3ff290 */ /* 0x000fe2000fffe03f */
[----:B------:R-:W-:Y:S01]  /*55b40*/  STL.64 [R1+0x220], R8 ;  /* 0x0002200801007387 */ /* 0x000fe20000100a00 */
[----:B------:R-:W-:Y:S02]  /*55b50*/  STL.64 [R1+0x228], R10 ;  /* 0x0002280a01007387 */ /* 0x000fe40000100a00 */
[----:B------:R-:W0:Y:S01]  /*55b60*/  LDSM.16.MT88.4 R8, [R29+0x10380] ;  /* 0x010380001d08783b */ /* 0x000e220000004200 */
[----:B---3--:R-:W-:Y:S03]  /*55b70*/  HMMA.16816.F32.BF16 R12, R12, R4, R24 ;  /* 0x000000040c0c723c */ /* 0x008fe60000041818 */
[----:B0-----:R-:W-:Y:S02]  /*55b80*/  IMAD.MOV.U32 R7, RZ, RZ, R10 ;  /* 0x000000ffff077224 */ /* 0x001fe400078e000a */
[----:B------:R-:W-:Y:S02]  /*55b90*/  IMAD.MOV.U32 R28, RZ, RZ, R11 ;  /* 0x000000ffff1c7224 */ /* 0x000fe400078e000b */
[----:B------:R-:W-:-:S02]  /*55ba0*/  IMAD.MOV.U32 R3, RZ, RZ, R8 ;  /* 0x000000ffff037224 */ /* 0x000fc400078e0008 */
[----:B------:R-:W-:Y:S01]  /*55bb0*/  IMAD.MOV.U32 R6, RZ, RZ, R9 ;  /* 0x000000ffff067224 */ /* 0x000fe200078e0009 */
[----:B------:R-:W2:Y:S01]  /*55bc0*/  LDL.LU.64 R10, [R1+0x48d0] ;  /* 0x0048d000010a7983 */ /* 0x000ea20000300a00 */
[----:B------:R-:W2:Y:S02]  /*55bd0*/  LDL.LU.64 R8, [R1+0x48c8] ;  /* 0x0048c80001087983 */ /* 0x000ea40000300a00 */
[----:B------:R-:W3:Y:S10]  /*55be0*/  LDL.LU.64 R24, [R1+0x48c0] ;  /* 0x0048c00001187983 */ /* 0x000ef40000300a00 */
[----:B------:R0:W-:Y:S01]  /*55bf0*/  STL.64 [R1+0x400], R12 ;  /* 0x0004000c01007387 */ /* 0x0001e20000100a00 */
[----:B------:R3:W-:Y:S04]  /*55c00*/  STL.64 [R1+0x408], R14 ;  /* 0x0004080e01007387 */ /* 0x0007e80000100a00 */
[----:B0-----:R-:W4:Y:S01]  /*55c10*/  LDL.LU R12, [R1+0xf0] ;  /* 0x0000f000010c7983 */ /* 0x001f220000300800 */
[----:B------:R-:W4:Y:S02]  /*55c20*/  LDL.LU R13, [R1+0xf4] ;  /* 0x0000f400010d7983 */ /* 0x000f240000300800 */
[----:B---3--:R-:W-:-:S02]  /*55c30*/  IMAD.MOV.U32 R14, RZ, RZ, R25 ;  /* 0x000000ffff0e7224 */ /* 0x008fc400078e0019 */
[----:B------:R-:W-:Y:S02]  /*55c40*/  IMAD.MOV.U32 R15, RZ, RZ, R24 ;  /* 0x000000ffff0f7224 */ /* 0x000fe400078e0018 */
[----:B------:R-:W0:Y:S04]  /*55c50*/  LDSM.16.MT88.4 R24, [R2+0x10000] ;  /* 0x010000000218783b */ /* 0x000e280000004200 */
[----:B0-----:R-:W-:Y:S01]  /*55c60*/  STL.64 [R1+0x4830], R26 ;  /* 0x0048301a01007387 */ /* 0x001fe20000100a00 */
[----:B------:R0:W-:Y:S03]  /*55c70*/  STL.64 [R1+0x4828], R24 ;  /* 0x0048281801007387 */ /* 0x0001e60000100a00 */
[----:B0-----:R-:W2:Y:S01]  /*55c80*/  LDL R24, [R1+0x20] ;  /* 0x0000200001187983 */ /* 0x001ea20000100800 */
[----:B------:R-:W-:-:S07]  /*55c90*/  IMAD.MOV.U32 R25, RZ, RZ, R23 ;  /* 0x000000ffff197224 */ /* 0x000fce00078e0017 */
[C---:B--2---:R-:W-:Y:S01]  /*55ca0*/  HMMA.16816.F32.BF16 R24, R8.reuse, R24, R16 ;  /* 0x000000180818723c */ /* 0x044fe20000041810 */
[----:B------:R-:W2:Y:S01]  /*55cb0*/  LDL.LU.64 R18, [R1+0x48b8] ;  /* 0x0048b80001127983 */ /* 0x000ea20000300a00 */
[----:B------:R-:W2:Y:S11]  /*55cc0*/  LDL.LU.64 R16, [R1+0x48b0] ;  /* 0x0048b00001107983 */ /* 0x000eb60000300a00 */
[----:B------:R-:W-:Y:S10]  /*55cd0*/  @!UPT UIADD3 URZ, URZ, URZ, URZ ;  /* 0x0000003f3f3ff290 */ /* 0x000ff4000fffe03f */
[----:B------:R0:W-:Y:S01]  /*55ce0*/  STL.64 [R1+0x4d0], R24 ;  /* 0x0004d01801007387 */ /* 0x0001e20000100a00 */
[----:B------:R1:W-:Y:S03]  /*55cf0*/  STL.64 [R1+0x4d8], R26 ;  /* 0x0004d81a01007387 */ /* 0x0003e60000100a00 */
[----:B0-----:R-:W3:Y:S01]  /*55d00*/  LDL.LU R24, [R1+0x160] ;  /* 0x0001600001187983 */ /* 0x001ee20000300800 */
[----:B------:R-:W3:Y:S02]  /*55d10*/  LDL.LU R25, [R1+0x164] ;  /* 0x0001640001197983 */ /* 0x000ee40000300800 */
[----:B-1----:R-:W3:Y:S02]  /*55d20*/  LDL.LU R26, [R1+0x168] ;  /* 0x00016800011a7983 */ /* 0x002ee40000300800 */
[----:B------:R-:W3:Y:S01]  /*55d30*/  LDL.LU R27, [R1+0x16c] ;  /* 0x00016c00011b7983 */ /* 0x000ee20000300800 */
[----:B--2---:R-:W-:Y:S01]  /*55d40*/  HMMA.16816.F32.BF16 R16, R8, R20, R16 ;  /* 0x000000140810723c */ /* 0x004fe20000041810 */
[----:B---3--:R0:W-:Y:S01]  /*55d50*/  STL.64 [R1+0x4840], R26 ;  /* 0x0048401a01007387 */ /* 0x0081e20000100a00 */
[----:B------:R1:W-:Y:S02]  /*55d60*/  STL.64 [R1+0x4838], R24 ;  /* 0x0048381801007387 */ /* 0x0003e40000100a00 */
[----:B0-----:R-:W-:-:S02]  /*55d70*/  IMAD.MOV.U32 R26, RZ, RZ, R20 ;  /* 0x000000ffff1a7224 */ /* 0x001fc400078e0014 */
[----:B-1----:R-:W-:Y:S02]  /*55d80*/  IMAD.MOV.U32 R24, RZ, RZ, R22 ;  /* 0x000000ffff187224 */ /* 0x002fe400078e0016 */
[----:B------:R-:W-:Y:S02]  /*55d90*/  IMAD.MOV.U32 R25, RZ, RZ, R0 ;  /* 0x000000ffff197224 */ /* 0x000fe400078e0000 */
[----:B------:R-:W-:Y:S02]  /*55da0*/  IMAD.MOV.U32 R0, RZ, RZ, R21 ;  /* 0x000000ffff007224 */ /* 0x000fe400078e0015 */
[----:B------:R-:W0:Y:S03]  /*55db0*/  LDSM.16.MT88.4 R20, [R2+0x10080] ;  /* 0x010080000214783b */ /* 0x000e260000004200 */
[----:B----4-:R-:W-:Y:S11]  /*55dc0*/  HMMA.16816.F32.BF16 R12, R8, R24, R12 ;  /* 0x00000018080c723c */ /* 0x010ff6000004180c */
[----:B------:R-:W-:Y:S11]  /*55dd0*/  @!UPT UIADD3 URZ, URZ, URZ, URZ ;  /* 0x0000003f3f3ff290 */ /* 0x000ff6000fffe03f */
[----:B------:R-:W-:Y:S01]  /*55de0*/  @!UPT UIADD3 URZ, URZ, URZ, URZ ;  /* 0x0000003f3f3ff290 */ /* 0x000fe2000fffe03f */
[----:B------:R1:W-:Y:S01]  /*55df0*/  STL.64 [R1+0x4c0], R12 ;  /* 0x0004c00c01007387 */ /* 0x0003e20000100a00 */
[----:B------:R2:W-:Y:S03]  /*55e00*/  STL.64 [R1+0x4c8], R14 ;  /* 0x0004c80e01007387 */ /* 0x0005e60000100a00 */
[----:B-1----:R-:W3:Y:S01]  /*55e10*/  LDL.LU R12, [R1+0xd0] ;  /* 0x0000d000010c7983 */ /* 0x002ee20000300800 */
[----:B------:R-:W3:Y:S02]  /*55e20*/  LDL.LU R13, [R1+0xd4] ;  /* 0x0000d400010d7983 */ /* 0x000ee40000300800 */
[----:B--2---:R-:W3:Y:S02]  /*55e30*/  LDL.LU R14, [R1+0xd8] ;  /* 0x0000d800010e7983 */ /* 0x004ee40000300800 */
[----:B------:R-:W3:Y:S01]  /*55e40*/  LDL.LU R15, [R1+0xdc] ;  /* 0x0000dc00010f7983 */ /* 0x000ee20000300800 */
[----:B------:R1:W-:Y:S04]  /*55e50*/  STL.64 [R1+0x4878], R24 ;  /* 0x0048781801007387 */ /* 0x0003e80000100a00 */
[----:B-1----:R-:W2:Y:S01]  /*55e60*/  LDL.64 R24, [R1+0x20] ;  /* 0x0000200001187983 */ /* 0x002ea20000100a00 */
[----:B------:R-:W-:Y:S02]  /*55e70*/  STL.64 [R1+0x4b0], R16 ;  /* 0x0004b01001007387 */ /* 0x000fe40000100a00 */
[----:B------:R1:W-:Y:S02]  /*55e80*/  STL.64 [R1+0x4b8], R18 ;  /* 0x0004b81201007387 */ /* 0x0003e40000100a00 */
[----:B-1----:R-:W4:Y:S01]  /*55e90*/  LDL.LU.64 R18, [R1+0x48a8] ;  /* 0x0048a80001127983 */ /* 0x002f220000300a00 */
[----:B------:R-:W4:Y:S02]  /*55ea0*/  LDL.LU.64 R16, [R1+0x48a0] ;  /* 0x0048a00001107983 */ /* 0x000f240000300a00 */
[----:B0-----:R0:W-:Y:S02]  /*55eb0*/  STL.64 [R1+0x47f8], R22 ;  /* 0x0047f81601007387 */ /* 0x0011e40000100a00 */
[----:B------:R1:W-:Y:S02]  /*55ec0*/  STL.64 [R1+0x47f0], R20 ;  /* 0x0047f01401007387 */ /* 0x0003e40000100a00 */
[----:B0-----:R-:W-:-:S02]  /*55ed0*/  IMAD.MOV.U32 R22, RZ, RZ, R7 ;  /* 0x000000ffff167224 */ /* 0x001fc400078e0007 */
[----:B------:R-:W-:Y:S02]  /*55ee0*/  IMAD.MOV.U32 R23, RZ, RZ, R28 ;  /* 0x000000ffff177224 */ /* 0x000fe400078e001c */
[----:B-1----:R-:W-:Y:S02]  /*55ef0*/  IMAD.MOV.U32 R20, RZ, RZ, R3 ;  /* 0x000000ffff147224 */ /* 0x002fe400078e0003 */
[----:B------:R-:W-:Y:S01]  /*55f00*/  IMAD.MOV.U32 R21, RZ, RZ, R6 ;  /* 0x000000ffff157224 */ /* 0x000fe200078e0006 */
[----:B------:R-:W2:Y:S01]  /*55f10*/  LDL.LU R3, [R1+0x4898] ;  /* 0x0048980001037983 */ /* 0x000ea20000300800 */
[----:B------:R-:W2:Y:S02]  /*55f20*/  LDL.LU R6, [R1+0x4894] ;  /* 0x0048940001067983 */ /* 0x000ea40000300800 */
[----:B------:R-:W2:Y:S02]  /*55f30*/  LDL.LU R7, [R1+0x4890] ;  /* 0x0048900001077983 */ /* 0x000ea40000300800 */
[----:B------:R-:W-:Y:S01]  /*55f40*/  STL.64 [R1+0x4860], R22 ;  /* 0x0048601601007387 */ /* 0x000fe20000100a00 */
[----:B------:R0:W-:Y:S04]  /*55f50*/  STL.64 [R1+0x4858], R20 ;  /* 0x0048581401007387 */ /* 0x0001e80000100a00 */
[----:B0-----:R-:W2:Y:S01]  /*55f60*/  LDL.LU R20, [R1+0x190] ;  /* 0x0001900001147983 */ /* 0x001ea20000300800 */
[----:B------:R-:W2:Y:S02]  /*55f70*/  LDL.LU R21, [R1+0x194] ;  /* 0x0001940001157983 */ /* 0x000ea40000300800 */
[----:B------:R-:W2:Y:S02]  /*55f80*/  LDL.LU R22, [R1+0x198] ;  /* 0x0001980001167983 */ /* 0x000ea40000300800 */
[----:B------:R-:W2:Y:S02]  /*55f90*/  LDL.LU R23, [R1+0x19c] ;  /* 0x00019c0001177983 */ /* 0x000ea40000300800 */
[----:B--2---:R-:W-:Y:S01]  /*55fa0*/  STL.64 [R1+0x4870], R22 ;  /* 0x0048701601007387 */ /* 0x004fe20000100a00 */
        /* <DEDUP_REMOVED lines=8> */
[----:B0-----:R-:W4:Y:S01]  /*56030*/  LDL.LU R20, [R1+0x1b0] ;  /* 0x0001b00001147983 */ /* 0x001f220000300800 */
[----:B------:R-:W4:Y:S02]  /*56040*/  LDL.LU R21, [R1+0x1b4] ;  /* 0x0001b40001157983 */ /* 0x000f240000300800 */
[----:B------:R-:W4:Y:S02]  /*56050*/  LDL.LU R22, [R1+0x1b8] ;  /* 0x0001b80001167983 */ /* 0x000f240000300800 */
[----:B------:R-:W4:Y:S01]  /*56060*/  LDL.LU R23, [R1+0x1bc] ;  /* 0x0001bc0001177983 */ /* 0x000f220000300800 */
[----:B------:R-:W2:Y:S11]  /*56070*/  LDL.LU R8, [R1+0xc0] ;  /* 0x0000c00001087983 */ /* 0x000eb60000300800 */
[----:B------:R-:W-:Y:S01]  /*56080*/  @!UPT UIADD3 URZ, URZ, URZ, URZ ;  /* 0x0000003f3f3ff290 */ /* 0x000fe2000fffe03f */
[----:B------:R-:W-:Y:S02]  /*56090*/  STL.64 [R1+0x4a0], R12 ;  /* 0x0004a00c01007387 */ /* 0x000fe40000100a00 */
[----:B------:R-:W-:Y:S02]  /*560a0*/  STL.64 [R1+0x4a8], R14 ;  /* 0x0004a80e01007387 */ /* 0x000fe40000100a00 */
[----:B------:R-:W0:Y:S04]  /*560b0*/  LDSM.16.MT88.4 R12, [R2+0x10100] ;  /* 0x01010000020c783b */ /* 0x000e280000004200 */
[----:B------:R-:W2:Y:S01]  /*560c0*/  LDL.LU R9, [R1+0xc4] ;  /* 0x0000c40001097983 */ /* 0x000ea20000300800 */
[----:B------:R-:W2:Y:S02]  /*560d0*/  LDL.LU R10, [R1+0xc8] ;  /* 0x0000c800010a7983 */ /* 0x000ea40000300800 */
[----:B------:R-:W2:Y:S02]  /*560e0*/  LDL.LU R11, [R1+0xcc] ;  /* 0x0000cc00010b7983 */ /* 0x000ea40000300800 */
[----:B------:R-:W-:Y:S01]  /*560f0*/  IMAD.MOV.U32 R28, RZ, RZ, R24 ;  /* 0x000000ffff1c7224 */ /* 0x000fe200078e0018 */
[----:B0-----:R-:W-:Y:S01]  /*56100*/  STL.64 [R1+0x47b8], R14 ;  /* 0x0047b80e01007387 */ /* 0x001fe20000100a00 */
[----:B------:R0:W-:Y:S02]  /*56110*/  STL.64 [R1+0x47b0], R12 ;  /* 0x0047b00c01007387 */ /* 0x0001e40000100a00 */
[----:B0-----:R-:W-:-:S02]  /*56120*/  IMAD.MOV.U32 R13, RZ, RZ, R0 ;  /* 0x000000ffff0d7224 */ /* 0x001fc400078e0000 */
[----:B------:R-:W-:Y:S01]  /*56130*/  IMAD.MOV.U32 R0, RZ, RZ, R25 ;  /* 0x000000ffff007224 */ /* 0x000fe200078e0019 */
[C---:B----4-:R-:W-:Y:S11]  /*56140*/  HMMA.16816.F32.BF16 R20, R16.reuse, R24, R20 ;  /* 0x000000181014723c */ /* 0x050ff60000041814 */
[----:B------:R-:W-:Y:S11]  /*56150*/  @!UPT UIADD3 URZ, URZ, URZ, URZ ;  /* 0x0000003f3f3ff290 */ /* 0x000ff6000fffe03f */
[----:B------:R-:W-:Y:S01]  /*56160*/  @!UPT UIADD3 URZ, URZ, URZ, URZ ;  /* 0x0000003f3f3ff290 */ /* 0x000fe2000fffe03f */
[----:B------:R-:W-:Y:S01]  /*56170*/  STL.64 [R1+0x500], R20 ;  /* 0x0005001401007387 */ /* 0x000fe20000100a00 */
[----:B------:R0:W-:Y:S03]  /*56180*/  STL.64 [R1+0x508], R22 ;  /* 0x0005081601007387 */ /* 0x0001e60000100a00 */
[----:B0-----:R-:W3:Y:S01]  /*56190*/  LDL.LU.64 R22, [R1+0x4888] ;  /* 0x0048880001167983 */ /* 0x001ee20000300a00 */
        /* <DEDUP_REMOVED lines=9> */
[----:B------:R-:W-:Y:S02]  /*56230*/  IMAD.MOV.U32 R12, RZ, RZ, R26 ;  /* 0x000000ffff0c7224 */ /* 0x000fe400078e001a */
[----:B------:R0:W-:Y:S02]  /*56240*/  STL.64 [R1+0x4850], R24 ;  /* 0x0048501801007387 */ /* 0x0001e40000100a00 */
[----:B0-----:R-:W4:Y:S01]  /*56250*/  LDL.LU R24, [R1+0x180] ;  /* 0x0001800001187983 */ /* 0x001f220000300800 */
[----:B------:R-:W4:Y:S02]  /*56260*/  LDL.LU R25, [R1+0x184] ;  /* 0x0001840001197983 */ /* 0x000f240000300800 */
[----:B------:R-:W4:Y:S02]  /*56270*/  LDL.LU R26, [R1+0x188] ;  /* 0x00018800011a7983 */ /* 0x000f240000300800 */
[----:B------:R-:W4:Y:S01]  /*56280*/  LDL.LU R27, [R1+0x18c] ;  /* 0x00018c00011b7983 */ /* 0x000f220000300800 */
[C---:B--2---:R-:W-:Y:S08]  /*56290*/  HMMA.16816.F32.BF16 R8, R16.reuse, R4, R8 ;  /* 0x000000041008723c */ /* 0x044ff00000041808 */
[----:B---3--:R-:W-:Y:S11]  /*562a0*/  HMMA.16816.F32.BF16 R20, R16, R12, R20 ;  /* 0x0000000c1014723c */ /* 0x008ff60000041814 */
[----:B------:R-:W-:Y:S11]  /*562b0*/  @!UPT UIADD3 URZ, URZ, URZ, URZ ;  /* 0x0000003f3f3ff290 */ /* 0x000ff6000fffe03f */
[----:B------:R-:W-:Y:S01]  /*562c0*/  @!UPT UIADD3 URZ, URZ, URZ, URZ ;  /* 0x0000003f3f3ff290 */ /* 0x000fe2000fffe03f */
[----:B------:R-:W-:Y:S01]  /*562d0*/  STL.64 [R1+0x3f0], R20 ;  /* 0x0003f01401007387 */ /* 0x000fe20000100a00 */
[----:B------:R0:W-:Y:S03]  /*562e0*/  STL.64 [R1+0x3f8], R22 ;  /* 0x0003f81601007387 */ /* 0x0001e60000100a00 */
[----:B0-----:R-:W4:Y:S01]  /*562f0*/  LDL.LU.64 R22, [R1+0x4860] ;  /* 0x0048600001167983 */ /* 0x001f220000300a00 */
[----:B------:R-:W4:Y:S02]  /*56300*/  LDL.LU.64 R20, [R1+0x4858] ;  /* 0x0048580001147983 */ /* 0x000f240000300a00 */
[----:B------:R0:W-:Y:S02]  /*56310*/  STL.64 [R1+0x4848], R12 ;  /* 0x0048480c01007387 */ /* 0x0001e40000100a00 */
[----:B0-----:R-:W2:Y:S01]  /*56320*/  LDL.LU R12, [R1+0x170] ;  /* 0x00017000010c7983 */ /* 0x001ea20000300800 */
[----:B------:R-:W2:Y:S02]  /*56330*/  LDL.LU R13, [R1+0x174] ;  /* 0x00017400010d7983 */ /* 0x000ea40000300800 */
[----:B------:R-:W2:Y:S02]  /*56340*/  LDL.LU R14, [R1+0x178] ;  /* 0x00017800010e7983 */ /* 0x000ea40000300800 */
[----:B------:R-:W2:Y:S01]  /*56350*/  LDL.LU R15, [R1+0x17c] ;  /* 0x00017c00010f7983 */ /* 0x000ea20000300800 */
[----:B------:R-:W3:Y:S01]  /*56360*/  LDL.LU R16, [R1+0xb0] ;  /* 0x0000b00001107983 */ /* 0x000ee20000300800 */
[----:B------:R-:W-:Y:S02]  /*56370*/  STL.64 [R1+0x3e0], R8 ;  /* 0x0003e00801007387 */ /* 0x000fe40000100a00 */
[----:B------:R-:W-:Y:S02]  /*56380*/  STL.64 [R1+0x3e8], R10 ;  /* 0x0003e80a01007387 */ /* 0x000fe40000100a00 */
[----:B------:R-:W0:Y:S04]  /*56390*/  LDSM.16.MT88.4 R8, [R2+0x10180] ;  /* 0x010180000208783b */ /* 0x000e280000004200 */
[----:B------:R-:W3:Y:S01]  /*563a0*/  LDL.LU R17, [R1+0xb4] ;  /* 0x0000b40001117983 */ /* 0x000ee20000300800 */
[----:B------:R-:W3:Y:S02]  /*563b0*/  LDL.LU R18, [R1+0xb8] ;  /* 0x0000b80001127983 */ /* 0x000ee40000300800 */
[----:B------:R-:W3:Y:S01]  /*563c0*/  LDL.LU R19, [R1+0xbc] ;  /* 0x0000bc0001137983 */ /* 0x000ee20000300800 */
[----:B0-----:R-:W-:Y:S01]  /*563d0*/  STL.64 [R1+0x4790], R10 ;  /* 0x0047900a01007387 */ /* 0x001fe20000100a00 */
[----:B------:R0:W-:Y:S02]  /*563e0*/  STL.64 [R1+0x4788], R8 ;  /* 0x0047880801007387 */ /* 0x0001e40000100a00 */
[----:B0-----:R-:W-:-:S02]  /*563f0*/  IMAD.MOV.U32 R8, RZ, RZ, R28 ;  /* 0x000000ffff087224 */ /* 0x001fc400078e001c */
[----:B------:R-:W-:-:S07]  /*56400*/  IMAD.MOV.U32 R9, RZ, RZ, R0 ;  /* 0x000000ffff097224 */ /* 0x000fce00078e0000 */
[C---:B----4-:R-:W-:Y:S11]  /*56410*/  HMMA.16816.F32.BF16 R24, R20.reuse, R8, R24 ;  /* 0x000000081418723c */ /* 0x050ff60000041818 */
[----:B------:R-:W-:Y:S11]  /*56420*/  @!UPT UIADD3 URZ, URZ, URZ, URZ ;  /* 0x0000003f3f3ff290 */ /* 0x000ff6000fffe03f */
[----:B------:R-:W-:Y:S01]  /*56430*/  @!UPT UIADD3 URZ, URZ, URZ, URZ ;  /* 0x0000003f3f3ff290 */ /* 0x000fe2000fffe03f */
[----:B------:R0:W-:Y:S01]  /*56440*/  STL.64 [R1+0x3d0], R24 ;  /* 0x0003d01801007387 */ /* 0x0001e20000100a00 */
[----:B------:R2:W-:Y:S03]  /*56450*/  STL.64 [R1+0x3d8], R26 ;  /* 0x0003d81a01007387 */ /* 0x0005e60000100a00 */
[----:B0-----:R-:W2:Y:S02]  /*56460*/  LDL.LU.64 R24, [R1+0x4850] ;  /* 0x0048500001187983 */ /* 0x001ea40000300a00 */
[C---:B--2---:R-:W-:Y:S02]  /*56470*/  HMMA.16816.F32.BF16 R24, R20.reuse, R24, R12 ;  /* 0x000000181418723c */ /* 0x044fe4000004180c */
[----:B------:R-:W2:Y:S11]  /*56480*/  LDL.LU.64 R12, [R1+0x4848] ;  /* 0x00484800010c7983 */ /* 0x000eb60000300a00 */
[----:B------:R-:W-:Y:S10]  /*56490*/  @!UPT UIADD3 URZ, URZ, URZ, URZ ;  /* 0x0000003f3f3ff290 */ /* 0x000ff4000fffe03f */
        /* <DEDUP_REMOVED lines=12> */
[----:B0-----:R-:W4:Y:S01]  /*56560*/  LDL.LU R12, [R1+0x260] ;  /* 0x00026000010c7983 */ /* 0x001f220000300800 */
[----:B------:R-:W4:Y:S02]  /*56570*/  LDL.LU R13, [R1+0x264] ;  /* 0x00026400010d7983 */ /* 0x000f240000300800 */
[----:B------:R-:W2:Y:S02]  /*56580*/  LDL.LU R14, [R1+0x268] ;  /* 0x00026800010e7983 */ /* 0x000ea40000300800 */
[----:B------:R-:W2:Y:S01]  /*56590*/  LDL.LU R15, [R1+0x26c] ;  /* 0x00026c00010f7983 */ /* 0x000ea20000300800 */
[----:B---3--:R-:W-:Y:S01]  /*565a0*/  HMMA.16816.F32.BF16 R16, R20, R4, R16 ;  /* 0x000000041410723c */ /* 0x008fe20000041810 */
[----:B--2---:R-:W-:Y:S01]  /*565b0*/  STL.64 [R1+0x4820], R14 ;  /* 0x0048200e01007387 */ /* 0x004fe20000100a00 */
[----:B----4-:R0:W-:Y:S03]  /*565c0*/  STL.64 [R1+0x4818], R12 ;  /* 0x0048180c01007387 */ /* 0x0101e60000100a00 */
[----:B0-----:R-:W2:Y:S01]  /*565d0*/  LDL.LU R12, [R1+0x210] ;  /* 0x00021000010c7983 */ /* 0x001ea20000300800 */
[----:B------:R-:W2:Y:S02]  /*565e0*/  LDL.LU R13, [R1+0x214] ;  /* 0x00021400010d7983 */ /* 0x000ea40000300800 */
[----:B------:R-:W2:Y:S02]  /*565f0*/  LDL.LU R14, [R1+0x218] ;  /* 0x00021800010e7983 */ /* 0x000ea40000300800 */
[----:B------:R-:W2:Y:S01]  /*56600*/  LDL.LU R15, [R1+0x21c] ;  /* 0x00021c00010f7983 */ /* 0x000ea20000300800 */
[----:B------:R-:W-:Y:S01]  /*56610*/  STL.64 [R1+0x4808], R6 ;  /* 0x0048080601007387 */ /* 0x000fe20000100a00 */
[----:B------:R0:W-:Y:S11]  /*56620*/  STL.64 [R1+0x4800], R4 ;  /* 0x0048000401007387 */ /* 0x0001f60000100a00 */
[----:B------:R-:W-:Y:S02]  /*56630*/  STL.64 [R1+0x380], R16 ;  /* 0x0003801001007387 */ /* 0x000fe40000100a00 */
[----:B------:R-:W-:Y:S02]  /*56640*/  STL.64 [R1+0x388], R18 ;  /* 0x0003881201007387 */ /* 0x000fe40000100a00 */
[----:B------:R-:W1:Y:S04]  /*56650*/  LDSM.16.MT88.4 R16, [R2+0x10200] ;  /* 0x010200000210783b */ /* 0x000e680000004200 */
[----:B0-----:R-:W3:Y:S01]  /*56660*/  LDL.LU R4, [R1+0x250] ;  /* 0x0002500001047983 */ /* 0x001ee20000300800 */
[----:B------:R-:W3:Y:S02]  /*56670*/  LDL.LU R5, [R1+0x254] ;  /* 0x0002540001057983 */ /* 0x000ee40000300800 */
[----:B------:R-:W3:Y:S02]  /*56680*/  LDL.LU R6, [R1+0x258] ;  /* 0x0002580001067983 */ /* 0x000ee40000300800 */
[----:B------:R-:W3:Y:S01]  /*56690*/  LDL.LU R7, [R1+0x25c] ;  /* 0x00025c0001077983 */ /* 0x000ee20000300800 */
[----:B------:R-:W4:Y:S01]  /*566a0*/  LDL.LU R20, [R1+0x200] ;  /* 0x0002000001147983 */ /* 0x000f220000300800 */
[----:B------:R-:W4:Y:S02]  /*566b0*/  LDL.LU R21, [R1+0x204] ;  /* 0x0002040001157983 */ /* 0x000f240000300800 */
[----:B------:R-:W4:Y:S02]  /*566c0*/  LDL.LU R22, [R1+0x208] ;  /* 0x0002080001167983 */ /* 0x000f240000300800 */
[----:B------:R-:W4:Y:S01]  /*566d0*/  LDL.LU R23, [R1+0x20c] ;  /* 0x00020c0001177983 */ /* 0x000f220000300800 */
[----:B-1----:R-:W-:Y:S01]  /*566e0*/  STL.64 [R1+0x4750], R18 ;  /* 0x0047501201007387 */ /* 0x002fe20000100a00 */
[----:B------:R0:W-:Y:S03]  /*566f0*/  STL.64 [R1+0x4748], R16 ;  /* 0x0047481001007387 */ /* 0x0001e60000100a00 */
        /* <DEDUP_REMOVED lines=10> */
[C---:B------:R-:W-:Y:S01]  /*567a0*/  HMMA.16816.F32.BF16 R12, R24.reuse, R8, R12 ;  /* 0x00000008180c723c */ /* 0x040fe2000004180c */
[----:B--2---:R-:W-:Y:S01]  /*567b0*/  STL.64 [R1+0x47d8], R18 ;  /* 0x0047d81201007387 */ /* 0x004fe20000100a00 */
[----:B------:R0:W-:Y:S03]  /*567c0*/  STL.64 [R1+0x47d0], R16 ;  /* 0x0047d01001007387 */ /* 0x0001e60000100a00 */
[----:B0-----:R-:W2:Y:S11]  /*567d0*/  LDL.64 R16, [R1+0x10] ;  /* 0x0000100001107983 */ /* 0x001eb60000100a00 */
[----:B------:R-:W-:Y:S07]  /*567e0*/  @!UPT UIADD3 URZ, URZ, URZ, URZ ;  /* 0x0000003f3f3ff290 */ /* 0x000fee000fffe03f */
[----:B------:R-:W-:Y:S02]  /*567f0*/  STL.64 [R1+0x3a0], R12 ;  /* 0x0003a00c01007387 */ /* 0x000fe40000100a00 */
[----:B------:R-:W-:Y:S02]  /*56800*/  STL.64 [R1+0x3a8], R14 ;  /* 0x0003a80e01007387 */ /* 0x000fe40000100a00 */
[----:B------:R-:W0:Y:S04]  /*56810*/  LDSM.16.MT88.4 R12, [R2+0x10280] ;  /* 0x01028000020c783b */ /* 0x000e280000004200 */
[----:B0-----:R-:W-:Y:S01]  /*56820*/  STL.64 [R1+0x40], R12 ;  /* 0x0000400c01007387 */ /* 0x001fe20000100a00 */
        /* <DEDUP_REMOVED lines=8> */
[----:B0-----:R-:W3:Y:S01]  /*568b0*/  LDL.LU.64 R12, [R1+0x4810] ;  /* 0x00481000010c7983 */ /* 0x001ee20000300a00 */
[----:B------:R0:W-:Y:S03]  /*568c0*/  STL.64 [R1+0x47e8], R16 ;  /* 0x0047e81001007387 */ /* 0x0001e60000100a00 */
[----:B0-----:R-:W2:Y:S01]  /*568d0*/  LDL.LU R16, [R1+0x1f0] ;  /* 0x0001f00001107983 */ /* 0x001ea20000300800 */
[----:B------:R-:W2:Y:S02]  /*568e0*/  LDL.LU R17, [R1+0x1f4] ;  /* 0x0001f40001117983 */ /* 0x000ea40000300800 */
[----:B------:R-:W2:Y:S02]  /*568f0*/  LDL.LU R18, [R1+0x1f8] ;  /* 0x0001f80001127983 */ /* 0x000ea40000300800 */
[----:B------:R-:W2:Y:S01]  /*56900*/  LDL.LU R19, [R1+0x1fc] ;  /* 0x0001fc0001137983 */ /* 0x000ea20000300800 */
[C---:B---3--:R-:W-:Y:S11]  /*56910*/  HMMA.16816.F32.BF16 R4, R24.reuse, R12, R4 ;  /* 0x0000000c1804723c */ /* 0x048ff60000041804 */
[----:B------:R-:W-:Y:S11]  /*56920*/  @!UPT UIADD3 URZ, URZ, URZ, URZ ;  /* 0x0000003f3f3ff290 */ /* 0x000ff6000fffe03f */
[----:B------:R-:W-:Y:S01]  /*56930*/  @!UPT UIADD3 URZ, URZ, URZ, URZ ;  /* 0x0000003f3f3ff290 */ /* 0x000fe2000fffe03f */
[----:B------:R-:W-:Y:S01]  /*56940*/  STL.64 [R1+0x370], R4 ;  /* 0x0003700401007387 */ /* 0x000fe20000100a00 */
[----:B------:R0:W-:Y:S03]  /*56950*/  STL.64 [R1+0x378], R6 ;  /* 0x0003780601007387 */ /* 0x0001e60000100a00 */
[----:B0-----:R-:W3:Y:S01]  /*56960*/  LDL.LU.64 R6, [R1+0x4808] ;  /* 0x0048080001067983 */ /* 0x001ee20000300a00 */
[----:B------:R-:W4:Y:S02]  /*56970*/  LDL.LU.64 R4, [R1+0x4800] ;  /* 0x0048000001047983 */ /* 0x000f240000300a00 */
[----:B------:R0:W-:Y:S02]  /*56980*/  STL.64 [R1+0x47e0], R12 ;  /* 0x0047e00c01007387 */ /* 0x0001e40000100a00 */
[----:B0-----:R-:W2:Y:S01]  /*56990*/  LDL.LU R12, [R1+0x1e0] ;  /* 0x0001e000010c7983 */ /* 0x001ea20000300800 */
[----:B------:R-:W2:Y:S02]  /*569a0*/  LDL.LU R13, [R1+0x1e4] ;  /* 0x0001e400010d7983 */ /* 0x000ea40000300800 */
[----:B------:R-:W2:Y:S02]  /*569b0*/  LDL.LU R14, [R1+0x1e8] ;  /* 0x0001e800010e7983 */ /* 0x000ea40000300800 */
[----:B------:R-:W2:Y:S01]  /*569c0*/  LDL.LU R15, [R1+0x1ec] ;  /* 0x0001ec00010f7983 */ /* 0x000ea20000300800 */
[----:B----4-:R-:W-:Y:S01]  /*569d0*/  HMMA.16816.F32.BF16 R24, R24, R4, R20 ;  /* 0x000000041818723c */ /* 0x010fe20000041814 */
        /* <DEDUP_REMOVED lines=12> */
[----:B------:R0:W-:Y:S01]  /*56aa0*/  STL.64 [R1+0x350], R16 ;  /* 0x0003501001007387 */ /* 0x0001e20000100a00 */
[----:B------:R-:W-:Y:S03]  /*56ab0*/  STL.64 [R1+0x358], R18 ;  /* 0x0003581201007387 */ /* 0x000fe60000100a00 */
[----:B0-----:R-:W2:Y:S02]  /*56ac0*/  LDL.LU.64 R16, [R1+0x47e8] ;  /* 0x0047e80001107983 */ /* 0x001ea40000300a00 */
[C---:B--2---:R-:W-:Y:S01]  /*56ad0*/  HMMA.16816.F32.BF16 R12, R20.reuse, R16, R12 ;  /* 0x00000010140c723c */ /* 0x044fe2000004180c */
[----:B------:R-:W-:Y:S02]  /*56ae0*/  IMAD.MOV.U32 R0, RZ, RZ, R16 ;  /* 0x000000ffff007224 */ /* 0x000fe400078e0010 */
[----:B------:R-:W-:Y:S11]  /*56af0*/  IMAD.MOV.U32 R28, RZ, RZ, R17 ;  /* 0x000000ffff1c7224 */ /* 0x000ff600078e0011 */
[----:B------:R-:W-:Y:S09]  /*56b00*/  @!UPT UIADD3 URZ, URZ, URZ, URZ ;  /* 0x0000003f3f3ff290 */ /* 0x000ff2000fffe03f */
[----:B------:R0:W-:Y:S01]  /*56b10*/  STL.64 [R1+0x340], R12 ;  /* 0x0003400c01007387 */ /* 0x0001e20000100a00 */
[----:B------:R1:W-:Y:S03]  /*56b20*/  STL.64 [R1+0x348], R14 ;  /* 0x0003480e01007387 */ /* 0x0003e60000100a00 */
[----:B0-----:R-:W1:Y:S01]  /*56b30*/  LDL.LU.64 R12, [R1+0x47e0] ;  /* 0x0047e000010c7983 */ /* 0x001e620000300a00 */
[----:B------:R-:W1:Y:S02]  /*56b40*/  LDL.LU.64 R18, [R1+0x47d8] ;  /* 0x0047d80001127983 */ /* 0x000e640000300a00 */
[----:B------:R-:W1:Y:S02]  /*56b50*/  LDL.LU.64 R16, [R1+0x47d0] ;  /* 0x0047d00001107983 */ /* 0x000e640000300a00 */
[C---:B-1----:R-:W-:Y:S01]  /*56b60*/  HMMA.16816.F32.BF16 R12, R20.reuse, R12, R16 ;  /* 0x0000000c140c723c */ /* 0x042fe20000041810 */
[----:B------:R-:W2:Y:S01]  /*56b70*/  LDL.LU.64 R18, [R1+0x47c8] ;  /* 0x0047c80001127983 */ /* 0x000ea20000300a00 */
[----:B------:R-:W2:Y:S11]  /*56b80*/  LDL.LU.64 R16, [R1+0x47c0] ;  /* 0x0047c00001107983 */ /* 0x000eb60000300a00 */
[----:B------:R-:W-:Y:S10]  /*56b90*/  @!UPT UIADD3 URZ, URZ, URZ, URZ ;  /* 0x0000003f3f3ff290 */ /* 0x000ff4000fffe03f */
[----:B------:R-:W-:Y:S01]  /*56ba0*/  STL.64 [R1+0x320], R12 ;  /* 0x0003200c01007387 */ /* 0x000fe20000100a00 */
[----:B------:R0:W-:Y:S03]  /*56bb0*/  STL.64 [R1+0x328], R14 ;  /* 0x0003280e01007387 */ /* 0x0001e60000100a00 */
[----:B0-----:R-:W2:Y:S01]  /*56bc0*/  LDL.LU.64 R14, [R1+0x47b8] ;  /* 0x0047b800010e7983 */ /* 0x001ea20000300a00 */
[----:B------:R-:W2:Y:S01]  /*56bd0*/  LDL.LU.64 R12, [R1+0x47b0] ;  /* 0x0047b000010c7983 */ /* 0x000ea20000300a00 */
[----:B----4-:R-:W-:Y:S01]  /*56be0*/  HMMA.16816.F32.BF16 R20, R20, R4, R24 ;  /* 0x000000041414723c */ /* 0x010fe20000041818 */
[----:B---3--:R-:W-:Y:S01]  /*56bf0*/  STL.64 [R1+0x47a0], R6 ;  /* 0x0047a00601007387 */ /* 0x008fe20000100a00 */
[----:B------:R2:W-:Y:S11]  /*56c00*/  STL.64 [R1+0x4798], R4 ;  /* 0x0047980401007387 */ /* 0x0005f60000100a00 */
[----:B------:R-:W-:Y:S10]  /*56c10*/  @!UPT UIADD3 URZ, URZ, URZ, URZ ;  /* 0x0000003f3f3ff290 */ /* 0x000ff4000fffe03f */
[----:B------:R-:W-:Y:S01]  /*56c20*/  STL.64 [R1+0x2e0], R20 ;  /* 0x0002e01401007387 */ /* 0x000fe20000100a00 */
[----:B------:R-:W-:Y:S02]  /*56c30*/  STL.64 [R1+0x2e8], R22 ;  /* 0x0002e81601007387 */ /* 0x000fe40000100a00 */
[----:B------:R-:W3:Y:S01]  /*56c40*/  LDL.LU R24, [R1+0x330] ;  /* 0x0003300001187983 */ /* 0x000ee20000300800 */
[----:B--2---:R-:W-:Y:S11]  /*56c50*/  HMMA.16816.F32.BF16 R4, R12, R8, R16 ;  /* 0x000000080c04723c */ /* 0x004ff60000041810 */
[----:B------:R-:W-:Y:S11]  /*56c60*/  @!UPT UIADD3 URZ, URZ, URZ, URZ ;  /* 0x0000003f3f3ff290 */ /* 0x000ff6000fffe03f */
[----:B------:R-:W-:Y:S01]  /*56c70*/  @!UPT UIADD3 URZ, URZ, URZ, URZ ;  /* 0x0000003f3f3ff290 */ /* 0x000fe2000fffe03f */
[----:B------:R0:W-:Y:S01]  /*56c80*/  STL.64 [R1+0x2b0], R4 ;  /* 0x0002b00401007387 */ /* 0x0001e20000100a00 */
[----:B------:R1:W-:Y:S02]  /*56c90*/  STL.64 [R1+0x2b8], R6 ;  /* 0x0002b80601007387 */ /* 0x0003e40000100a00 */
[----:B------:R-:W3:Y:S02]  /*56ca0*/  LDL.LU R25, [R1+0x334] ;  /* 0x0003340001197983 */ /* 0x000ee40000300800 */
[----:B------:R-:W2:Y:S01]  /*56cb0*/  LDL.LU R26, [R1+0x338] ;  /* 0x00033800011a7983 */ /* 0x000ea20000300800 */
[----:B------:R-:W2:Y:S04]  /*56cc0*/  LDL.LU R27, [R1+0x33c] ;  /* 0x00033c00011b7983 */ /* 0x000ea80000300800 */
[----:B0-----:R-:W4:Y:S01]  /*56cd0*/  LDL.LU R4, [R1+0x130] ;  /* 0x0001300001047983 */ /* 0x001f220000300800 */
[----:B------:R-:W4:Y:S02]  /*56ce0*/  LDL.LU R5, [R1+0x134] ;  /* 0x0001340001057983 */ /* 0x000f240000300800 */
[----:B-1----:R-:W4:Y:S02]  /*56cf0*/  LDL.LU R6, [R1+0x138] ;  /* 0x0001380001067983 */ /* 0x002f240000300800 */
[----:B------:R-:W4:Y:S01]  /*56d00*/  LDL.LU R7, [R1+0x13c] ;  /* 0x00013c0001077983 */ /* 0x000f220000300800 */
        /* <DEDUP_REMOVED lines=8> */
[----:B------:R-:W3:Y:S01]  /*56d90*/  LDL.LU R8, [R1+0xa0] ;  /* 0x0000a00001087983 */ /* 0x000ee20000300800 */
[----:B------:R-:W3:Y:S02]  /*56da0*/  LDL.LU R9, [R1+0xa4] ;  /* 0x0000a40001097983 */ /* 0x000ee40000300800 */
[----:B------:R-:W3:Y:S02]  /*56db0*/  LDL.LU R10, [R1+0xa8] ;  /* 0x0000a800010a7983 */ /* 0x000ee40000300800 */
[----:B------:R-:W3:Y:S01]  /*56dc0*/  LDL.LU R11, [R1+0xac] ;  /* 0x0000ac00010b7983 */ /* 0x000ee20000300800 */
[----:B--2---:R-:W-:Y:S01]  /*56dd0*/  STL.64 [R1+0x4760], R18 ;  /* 0x0047601201007387 */ /* 0x004fe20000100a00 */
[----:B------:R0:W-:Y:S03]  /*56de0*/  STL.64 [R1+0x4758], R16 ;  /* 0x0047581001007387 */ /* 0x0001e60000100a00 */
[----:B0-----:R-:W2:Y:S01]  /*56df0*/  LDL.LU R16, [R1+0x290] ;  /* 0x0002900001107983 */ /* 0x001ea20000300800 */
[----:B------:R-:W2:Y:S02]  /*56e00*/  LDL.LU R17, [R1+0x294] ;  /* 0x0002940001117983 */ /* 0x000ea40000300800 */
[----:B------:R-:W2:Y:S02]  /*56e10*/  LDL.LU R18, [R1+0x298] ;  /* 0x0002980001127983 */ /* 0x000ea40000300800 */
[----:B------:R-:W2:Y:S02]  /*56e20*/  LDL.LU R19, [R1+0x29c] ;  /* 0x00029c0001137983 */ /* 0x000ea40000300800 */
[----:B--2---:R-:W-:Y:S01]  /*56e30*/  STL.64 [R1+0x4770], R18 ;  /* 0x0047701201007387 */ /* 0x004fe20000100a00 */
[----:B------:R0:W-:Y:S02]  /*56e40*/  STL.64 [R1+0x4768], R16 ;  /* 0x0047681001007387 */ /* 0x0001e40000100a00 */
[----:B0-----:R-:W-:-:S02]  /*56e50*/  IMAD.MOV.U32 R16, RZ, RZ, R0 ;  /* 0x000000ffff107224 */ /* 0x001fc400078e0000 */
[----:B------:R-:W2:Y:S01]  /*56e60*/  LDL.LU R0, [R1+0x47a8] ;  /* 0x0047a80001007983 */ /* 0x000ea20000300800 */
[----:B------:R-:W-:Y:S02]  /*56e70*/  STL.64 [R1+0x4700], R26 ;  /* 0x0047001a01007387 */ /* 0x000fe40000100a00 */
[----:B---3--:R0:W-:Y:S02]  /*56e80*/  STL.64 [R1+0x46f8], R24 ;  /* 0x0046f81801007387 */ /* 0x0081e40000100a00 */
[----:B0-----:R-:W3:Y:S01]  /*56e90*/  LDL.LU R24, [R1+0x300] ;  /* 0x0003000001187983 */ /* 0x001ee20000300800 */
[----:B------:R-:W3:Y:S02]  /*56ea0*/  LDL.LU R25, [R1+0x304] ;  /* 0x0003040001197983 */ /* 0x000ee40000300800 */
[----:B------:R-:W2:Y:S02]  /*56eb0*/  LDL.LU R26, [R1+0x308] ;  /* 0x00030800011a7983 */ /* 0x000ea40000300800 */
[----:B------:R-:W2:Y:S02]  /*56ec0*/  LDL.LU R27, [R1+0x30c] ;  /* 0x00030c00011b7983 */ /* 0x000ea40000300800 */
[----:B------:R-:W-:-:S07]  /*56ed0*/  IMAD.MOV.U32 R17, RZ, RZ, R28 ;  /* 0x000000ffff117224 */ /* 0x000fce00078e001c */
[C---:B----4-:R-:W-:Y:S01]  /*56ee0*/  HMMA.16816.F32.BF16 R4, R12.reuse, R16, R4 ;  /* 0x000000100c04723c */ /* 0x050fe20000041804 */
[----:B--2---:R-:W-:Y:S01]  /*56ef0*/  STL.64 [R1+0x4710], R26 ;  /* 0x0047101a01007387 */ /* 0x004fe20000100a00 */
[----:B---3--:R0:W-:Y:S03]  /*56f00*/  STL.64 [R1+0x4708], R24 ;  /* 0x0047081801007387 */ /* 0x0081e60000100a00 */
[----:B0-----:R-:W2:Y:S11]  /*56f10*/  LDL.LU.64 R24, [R1] ;  /* 0x0000000001187983 */ /* 0x001eb60000300a00 */
[----:B------:R-:W-:Y:S07]  /*56f20*/  @!UPT UIADD3 URZ, URZ, URZ, URZ ;  /* 0x0000003f3f3ff290 */ /* 0x000fee000fffe03f */
[----:B------:R-:W-:Y:S02]  /*56f30*/  STL.64 [R1+0x2a0], R4 ;  /* 0x0002a00401007387 */ /* 0x000fe40000100a00 */
[----:B------:R0:W-:Y:S02]  /*56f40*/  STL.64 [R1+0x2a8], R6 ;  /* 0x0002a80601007387 */ /* 0x0001e40000100a00 */
[----:B0-----:R-:W3:Y:S01]  /*56f50*/  LDL.LU.64 R6, [R1+0x47a0] ;  /* 0x0047a00001067983 */ /* 0x001ee20000300a00 */
[----:B------:R-:W4:Y:S02]  /*56f60*/  LDL.LU.64 R4, [R1+0x4798] ;  /* 0x0047980001047983 */ /* 0x000f240000300a00 */
[----:B------:R0:W-:Y:S02]  /*56f70*/  STL.64 [R1+0x4780], R16 ;  /* 0x0047801001007387 */ /* 0x0001e40000100a00 */
[----:B0-----:R-:W3:Y:S01]  /*56f80*/  LDL.LU R16, [R1+0x230] ;  /* 0x0002300001107983 */ /* 0x001ee20000300800 */
[----:B------:R-:W3:Y:S02]  /*56f90*/  LDL.LU R17, [R1+0x234] ;  /* 0x0002340001117983 */ /* 0x000ee40000300800 */
[----:B------:R-:W3:Y:S02]  /*56fa0*/  LDL.LU R18, [R1+0x238] ;  /* 0x0002380001127983 */ /* 0x000ee40000300800 */
[----:B------:R-:W3:Y:S01]  /*56fb0*/  LDL.LU R19, [R1+0x23c] ;  /* 0x00023c0001137983 */ /* 0x000ee20000300800 */
[C---:B--2---:R-:W-:Y:S08]  /*56fc0*/  HMMA.16816.F32.BF16 R20, R12.reuse, R24, R20 ;  /* 0x000000180c14723c */ /* 0x044ff00000041814 */
[----:B----4-:R-:W-:Y:S01]  /*56fd0*/  HMMA.16816.F32.BF16 R12, R12, R4, R8 ;  /* 0x000000040c0c723c */ /* 0x010fe20000041808 */
[----:B------:R-:W0:Y:S04]  /*56fe0*/  LDSM.16.MT88.4 R8, [R2+0x10300] ;  /* 0x010300000208783b */ /* 0x000e280000004200 */
[----:B------:R1:W-:Y:S04]  /*56ff0*/  STL.64 [R1+0x4778], R24 ;  /* 0x0047781801007387 */ /* 0x0003e80000100a00 */
[----:B-1----:R-:W2:Y:S06]  /*57000*/  LDL.LU R24, [R1+0x270] ;  /* 0x0002700001187983 */ /* 0x002eac0000300800 */
[----:B------:R-:W-:Y:S02]  /*57010*/  STL.64 [R1+0x110], R20 ;  /* 0x0001101401007387 */ /* 0x000fe40000100a00 */
[----:B------:R-:W-:Y:S02]  /*57020*/  STL.64 [R1+0x118], R22 ;  /* 0x0001181601007387 */ /* 0x000fe40000100a00 */
[----:B------:R-:W2:Y:S01]  /*57030*/  LDL.LU R25, [R1+0x274] ;  /* 0x0002740001197983 */ /* 0x000ea20000300800 */
[----:B------:R-:W2:Y:S01]  /*57040*/  LDL.LU R26, [R1+0x278] ;  /* 0x00027800011a7983 */ /* 0x000ea20000300800 */
[----:B------:R-:W2:Y:S03]  /*57050*/  LDL.LU R27, [R1+0x27c] ;  /* 0x00027c00011b7983 */ /* 0x000ea60000300800 */
[----:B------:R-:W-:Y:S01]  /*57060*/  STL.64 [R1+0x90], R12 ;  /* 0x0000900c01007387 */ /* 0x000fe20000100a00 */
[----:B------:R0:W-:Y:S02]  /*57070*/  STL.64 [R1+0x98], R14 ;  /* 0x0000980e01007387 */ /* 0x0001e40000100a00 */
[----:B0-----:R-:W-:-:S02]  /*57080*/  IMAD.MOV.U32 R15, RZ, RZ, R10 ;  /* 0x000000ffff0f7224 */ /* 0x001fc400078e000a */
[----:B------:R-:W-:Y:S02]  /*57090*/  IMAD.MOV.U32 R14, RZ, RZ, R11 ;  /* 0x000000ffff0e7224 */ /* 0x000fe400078e000b */
[----:B------:R-:W-:Y:S02]  /*570a0*/  IMAD.MOV.U32 R21, RZ, RZ, R8 ;  /* 0x000000ffff157224 */ /* 0x000fe400078e0008 */
[----:B------:R-:W-:Y:S01]  /*570b0*/  IMAD.MOV.U32 R20, RZ, RZ, R9 ;  /* 0x000000ffff147224 */ /* 0x000fe200078e0009 */
[----:B------:R-:W3:Y:S01]  /*570c0*/  LDL.LU.64 R10, [R1+0x4790] ;  /* 0x00479000010a7983 */ /* 0x000ee20000300a00 */
[----:B------:R-:W3:Y:S02]  /*570d0*/  LDL.LU.64 R8, [R1+0x4788] ;  /* 0x0047880001087983 */ /* 0x000ee40000300a00 */
[----:B------:R0:W-:Y:S02]  /*570e0*/  STL.64 [R1+0x4730], R14 ;  /* 0x0047300e01007387 */ /* 0x0001e40000100a00 */
[----:B------:R-:W4:Y:S01]  /*570f0*/  LDL.LU R12, [R1+0x2f0] ;  /* 0x0002f000010c7983 */ /* 0x000f220000300800 */
[----:B------:R-:W4:Y:S04]  /*57100*/  LDL.LU R13, [R1+0x2f4] ;  /* 0x0002f400010d7983 */ /* 0x000f280000300800 */
[----:B0-----:R-:W2:Y:S01]  /*57110*/  LDL.LU R14, [R1+0x2f8] ;  /* 0x0002f800010e7983 */ /* 0x001ea20000300800 */
[----:B------:R-:W2:Y:S03]  /*57120*/  LDL.LU R15, [R1+0x2fc] ;  /* 0x0002fc00010f7983 */ /* 0x000ea60000300800 */
[----:B--2---:R-:W-:Y:S01]  /*57130*/  STL.64 [R1+0x4740], R14 ;  /* 0x0047400e01007387 */ /* 0x004fe20000100a00 */
[----:B----4-:R0:W-:Y:S03]  /*57140*/  STL.64 [R1+0x4738], R12 ;  /* 0x0047380c01007387 */ /* 0x0101e60000100a00 */
[----:B0-----:R-:W2:Y:S01]  /*57150*/  LDL.LU R12, [R1+0x2d0] ;  /* 0x0002d000010c7983 */ /* 0x001ea20000300800 */
[----:B------:R-:W2:Y:S02]  /*57160*/  LDL.LU R13, [R1+0x2d4] ;  /* 0x0002d400010d7983 */ /* 0x000ea40000300800 */
[----:B------:R-:W2:Y:S02]  /*57170*/  LDL.LU R14, [R1+0x2d8] ;  /* 0x0002d800010e7983 */ /* 0x000ea40000300800 */
[----:B------:R-:W2:Y:S01]  /*57180*/  LDL.LU R15, [R1+0x2dc] ;  /* 0x0002dc00010f7983 */ /* 0x000ea20000300800 */
[----:B------:R0:W-:Y:S04]  /*57190*/  STL.64 [R1+0x46f0], R20 ;  /* 0x0046f01401007387 */ /* 0x0001e80000100a00 */
[----:B0-----:R-:W3:Y:S02]  /*571a0*/  LDL.64 R20, [R1+0x20] ;  /* 0x0000200001147983 */ /* 0x001ee40000100a00 */
[C---:B---3--:R-:W-:Y:S11]  /*571b0*/  HMMA.16816.F32.BF16 R16, R8.reuse, R20, R16 ;  /* 0x000000140810723c */ /* 0x048ff60000041810 */
[----:B------:R-:W-:Y:S11]  /*571c0*/  @!UPT UIADD3 URZ, URZ, URZ, URZ ;  /* 0x0000003f3f3ff290 */ /* 0x000ff6000fffe03f */
[----:B------:R-:W-:Y:S01]  /*571d0*/  @!UPT UIADD3 URZ, URZ, URZ, URZ ;  /* 0x0000003f3f3ff290 */ /* 0x000fe2000fffe03f */
[----:B------:R0:W-:Y:S01]  /*571e0*/  STL.64 [R1+0x100], R16 ;  /* 0x0001001001007387 */ /* 0x0001e20000100a00 */
[----:B------:R1:W-:Y:S03]  /*571f0*/  STL.64 [R1+0x108], R18 ;  /* 0x0001081201007387 */ /* 0x0003e60000100a00 */
[----:B0-----:R-:W1:Y:S02]  /*57200*/  LDL.LU.64 R16, [R1+0x4780] ;  /* 0x0047800001107983 */ /* 0x001e640000300a00 */
[C---:B-1----:R-:W-:Y:S02]  /*57210*/  HMMA.16816.F32.BF16 R16, R8.reuse, R16, R24 ;  /* 0x000000100810723c */ /* 0x042fe40000041818 */
[----:B------:R-:W3:Y:S11]  /*57220*/  LDL.LU.64 R24, [R1+0x4778] ;  /* 0x0047780001187983 */ /* 0x000ef60000300a00 */
[----:B------:R-:W-:Y:S10]  /*57230*/  @!UPT UIADD3 URZ, URZ, URZ, URZ ;  /* 0x0000003f3f3ff290 */ /* 0x000ff4000fffe03f */
        /* <DEDUP_REMOVED lines=11> */
[----:B------:R0:W-:Y:S02]  /*572f0*/  STL.64 [R1+0x4728], R24 ;  /* 0x0047281801007387 */ /* 0x0001e40000100a00 */
[----:B0-----:R-:W4:Y:S01]  /*57300*/  LDL.LU.64 R24, [R1+0x10] ;  /* 0x0000100001187983 */ /* 0x001f220000300a00 */
[----:B---3--:R-:W-:Y:S03]  /*57310*/  HMMA.16816.F32.BF16 R8, R8, R4, R16 ;  /* 0x000000040808723c */ /* 0x008fe60000041810 */
[----:B------:R-:W2:Y:S01]  /*57320*/  LDL.LU.64 R18, [R1+0x4750] ;  /* 0x0047500001127983 */ /* 0x000ea20000300a00 */
[----:B------:R-:W2:Y:S02]  /*57330*/  LDL.LU.64 R16, [R1+0x4748] ;  /* 0x0047480001107983 */ /* 0x000ea40000300a00 */
[----:B------:R-:W-:Y:S02]  /*57340*/  STL.64 [R1+0x4720], R6 ;  /* 0x0047200601007387 */ /* 0x000fe40000100a00 */
[----:B------:R0:W-:Y:S11]  /*57350*/  STL.64 [R1+0x4718], R4 ;  /* 0x0047180401007387 */ /* 0x0001f60000100a00 */
[----:B------:R-:W-:Y:S04]  /*57360*/  @!UPT UIADD3 URZ, URZ, URZ, URZ ;  /* 0x0000003f3f3ff290 */ /* 0x000fe8000fffe03f */
[----:B------:R-:W-:Y:S01]  /*57370*/  STL.64 [R1+0x80], R8 ;  /* 0x0000800801007387 */ /* 0x000fe20000100a00 */
[----:B------:R-:W-:Y:S02]  /*57380*/  STL.64 [R1+0x88], R10 ;  /* 0x0000880a01007387 */ /* 0x000fe40000100a00 */
[----:B------:R-:W1:Y:S04]  /*57390*/  LDSM.16.MT88.4 R8, [R2+0x10380] ;  /* 0x010380000208783b */ /* 0x000e680000004200 */
[----:B0-----:R-:W3:Y:S01]  /*573a0*/  LDL.LU R4, [R1+0x310] ;  /* 0x0003100001047983 */ /* 0x001ee20000300800 */
[----:B------:R-:W3:Y:S01]  /*573b0*/  LDL.LU R5, [R1+0x314] ;  /* 0x0003140001057983 */ /* 0x000ee20000300800 */
[----:B------:R-:W3:Y:S02]  /*573c0*/  LDL.LU R6, [R1+0x318] ;  /* 0x0003180001067983 */ /* 0x000ee40000300800 */
[----:B------:R-:W3:Y:S01]  /*573d0*/  LDL.LU R7, [R1+0x31c] ;  /* 0x00031c0001077983 */ /* 0x000ee20000300800 */
[----:B-1----:R-:W-:Y:S01]  /*573e0*/  STL.64 [R1+0x4678], R10 ;  /* 0x0046780a01007387 */ /* 0x002fe20000100a00 */
[----:B------:R0:W-:Y:S03]  /*573f0*/  STL.64 [R1+0x4670], R8 ;  /* 0x0046700801007387 */ /* 0x0001e60000100a00 */
[----:B0-----:R-:W3:Y:S01]  /*57400*/  LDL.LU.64 R8, [R1+0x40] ;  /* 0x0000400001087983 */ /* 0x001ee20000300a00 */
[----:B------:R-:W3:Y:S02]  /*57410*/  LDL.LU.64 R10, [R1+0x48] ;  /* 0x00004800010a7983 */ /* 0x000ee40000300a00 */
[----:B------:R-:W-:Y:S01]  /*57420*/  STL [R1+0x4570], R2 ;  /* 0x0045700201007387 */ /* 0x000fe20000100800 */
[C---:B--2---:R-:W-:Y:S11]  /*57430*/  HMMA.16816.F32.BF16 R12, R16.reuse, R20, R12 ;  /* 0x00000014100c723c */ /* 0x044ff6000004180c */
[----:B------:R-:W-:Y:S11]  /*57440*/  @!UPT UIADD3 URZ, URZ, URZ, URZ ;  /* 0x0000003f3f3ff290 */ /* 0x000ff6000fffe03f */
[----:B------:R-:W-:Y:S01]  /*57450*/  @!UPT UIADD3 URZ, URZ, URZ, URZ ;  /* 0x0000003f3f3ff290 */ /* 0x000fe2000fffe03f */
[----:B------:R-:W-:Y:S01]  /*57460*/  STL.64 [R1+0xd0], R12 ;  /* 0x0000d00c01007387 */ /* 0x000fe20000100a00 */
[----:B------:R0:W-:Y:S03]  /*57470*/  STL.64 [R1+0xd8], R14 ;  /* 0x0000d80e01007387 */ /* 0x0001e60000100a00 */
[----:B0-----:R-:W4:Y:S01]  /*57480*/  LDL.LU.64 R14, [R1+0x4740] ;  /* 0x00474000010e7983 */ /* 0x001f220000300a00 */
[----:B------:R-:W4:Y:S02]  /*57490*/  LDL.LU.64 R12, [R1+0x4738] ;  /* 0x00473800010c7983 */ /* 0x000f240000300a00 */
[C---:B----4-:R-:W-:Y:S11]  /*574a0*/  HMMA.16816.F32.BF16 R12, R16.reuse, R24, R12 ;  /* 0x00000018100c723c */ /* 0x050ff6000004180c */
[----:B------:R-:W-:Y:S11]  /*574b0*/  @!UPT UIADD3 URZ, URZ, URZ, URZ ;  /* 0x0000003f3f3ff290 */ /* 0x000ff6000fffe03f */
[----:B------:R-:W-:Y:S01]  /*574c0*/  @!UPT UIADD3 URZ, URZ, URZ, URZ ;  /* 0x0000003f3f3ff290 */ /* 0x000fe2000fffe03f */
[----:B------:R0:W-:Y:S01]  /*574d0*/  STL.64 [R1+0xc0], R12 ;  /* 0x0000c00c01007387 */ /* 0x0001e20000100a00 */
[----:B------:R1:W-:Y:S02]  /*574e0*/  STL.64 [R1+0xc8], R14 ;  /* 0x0000c80e01007387 */ /* 0x0003e40000100a00 */
[----:B0-----:R-:W-:Y:S01]  /*574f0*/  IMAD.MOV.U32 R13, RZ, RZ, R24 ;  /* 0x000000ffff0d7224 */ /* 0x001fe200078e0018 */
[----:B-1----:R-:W2:Y:S01]  /*57500*/  LDL.LU.64 R14, [R1+0x4730] ;  /* 0x00473000010e7983 */ /* 0x002ea20000300a00 */
[----:B------:R-:W-:Y:S02]  /*57510*/  IMAD.MOV.U32 R12, RZ, RZ, R25 ;  /* 0x000000ffff0c7224 */ /* 0x000fe400078e0019 */
        /* <DEDUP_REMOVED lines=8> */
[----:B------:R-:W4:Y:S02]  /*575a0*/  LDL.LU.64 R4, [R1+0x4718] ;  /* 0x0047180001047983 */ /* 0x000f240000300a00 */
[----:B------:R-:W4:Y:S02]  /*575b0*/  LDL.LU.64 R26, [R1+0x4710] ;  /* 0x00471000011a7983 */ /* 0x000f240000300a00 */
[----:B------:R-:W4:Y:S02]  /*575c0*/  LDL.LU.64 R24, [R1+0x4708] ;  /* 0x0047080001187983 */ /* 0x000f240000300a00 */
[----:B----4-:R-:W-:Y:S01]  /*575d0*/  HMMA.16816.F32.BF16 R16, R16, R4, R24 ;  /* 0x000000041010723c */ /* 0x010fe20000041818 */
[----:B------:R-:W4:Y:S01]  /*575e0*/  LDL.LU.64 R26, [R1+0x4700] ;  /* 0x00470000011a7983 */ /* 0x000f220000300a00 */
[----:B------:R-:W4:Y:S02]  /*575f0*/  LDL.LU.64 R24, [R1+0x46f8] ;  /* 0x0046f80001187983 */ /* 0x000f240000300a00 */
[----:B---3--:R-:W-:Y:S02]  /*57600*/  STL.64 [R1+0x46e0], R6 ;  /* 0x0046e00601007387 */ /* 0x008fe40000100a00 */
[----:B------:R4:W-:Y:S11]  /*57610*/  STL.64 [R1+0x46d8], R4 ;  /* 0x0046d80401007387 */ /* 0x0009f60000100a00 */
[----:B------:R-:W-:Y:S06]  /*57620*/  @!UPT UIADD3 URZ, URZ, URZ, URZ ;  /* 0x0000003f3f3ff290 */ /* 0x000fec000fffe03f */
[----:B------:R-:W-:Y:S01]  /*57630*/  STL.64 [R1+0x70], R16 ;  /* 0x0000701001007387 */ /* 0x000fe20000100a00 */
[----:B------:R-:W-:Y:S02]  /*57640*/  STL.64 [R1+0x78], R18 ;  /* 0x0000781201007387 */ /* 0x000fe40000100a00 */
[----:B------:R-:W0:Y:S01]  /*57650*/  LDSM.16.MT88.4 R16, [R29+0x14000] ;  /* 0x014000001d10783b */ /* 0x000e220000004200 */
[----:B----4-:R-:W-:Y:S07]  /*57660*/  HMMA.16816.F32.BF16 R4, R8, R20, R24 ;  /* 0x000000140804723c */ /* 0x010fee0000041818 */
[----:B------:R-:W-:-:S02]  /*57670*/  IMAD.MOV.U32 R25, RZ, RZ, R20 ;  /* 0x000000ffff197224 */ /* 0x000fc400078e0014 */
[----:B------:R-:W-:Y:S11]  /*57680*/  IMAD.MOV.U32 R24, RZ, RZ, R21 ;  /* 0x000000ffff187224 */ /* 0x000ff600078e0015 */
[----:B------:R-:W-:Y:S03]  /*57690*/  @!UPT UIADD3 URZ, URZ, URZ, URZ ;  /* 0x0000003f3f3ff290 */ /* 0x000fe6000fffe03f */
[----:B------:R-:W-:Y:S01]  /*576a0*/  STL.64 [R1+0x60], R4 ;  /* 0x0000600401007387 */ /* 0x000fe20000100a00 */
[----:B------:R-:W-:Y:S02]  /*576b0*/  STL.64 [R1+0x68], R6 ;  /* 0x0000680601007387 */ /* 0x000fe40000100a00 */
[----:B------:R-:W3:Y:S02]  /*576c0*/  LDL.LU.64 R20, [R1+0x46f0] ;  /* 0x0046f00001147983 */ /* 0x000ee40000300a00 */
[----:B0-----:R-:W-:Y:S01]  /*576d0*/  STL.64 [R1+0x4638], R18 ;  /* 0x0046381201007387 */ /* 0x001fe20000100a00 */
[----:B------:R0:W-:Y:S04]  /*576e0*/  STL.64 [R1+0x4630], R16 ;  /* 0x0046301001007387 */ /* 0x0001e80000100a00 */
[----:B0-----:R-:W4:Y:S01]  /*576f0*/  LDL.LU R16, [R1+0x5a0] ;  /* 0x0005a00001107983 */ /* 0x001f220000300800 */
[----:B------:R-:W4:Y:S02]  /*57700*/  LDL.LU R17, [R1+0x5a4] ;  /* 0x0005a40001117983 */ /* 0x000f240000300800 */
[----:B------:R-:W4:Y:S02]  /*57710*/  LDL.LU R18, [R1+0x5a8] ;  /* 0x0005a80001127983 */ /* 0x000f240000300800 */
[----:B------:R-:W4:Y:S02]  /*57720*/  LDL.LU R19, [R1+0x5ac] ;  /* 0x0005ac0001137983 */ /* 0x000f240000300800 */
[----:B------:R-:W-:-:S02]  /*57730*/  IMAD.MOV.U32 R5, RZ, RZ, R10 ;  /* 0x000000ffff057224 */ /* 0x000fc400078e000a */
[----:B------:R-:W-:Y:S02]  /*57740*/  IMAD.MOV.U32 R4, RZ, RZ, R11 ;  /* 0x000000ffff047224 */ /* 0x000fe400078e000b */
[----:B------:R-:W-:Y:S02]  /*57750*/  IMAD.MOV.U32 R7, RZ, RZ, R8 ;  /* 0x000000ffff077224 */ /* 0x000fe400078e0008 */
[----:B------:R-:W-:Y:S02]  /*57760*/  IMAD.MOV.U32 R6, RZ, RZ, R9 ;  /* 0x000000ffff067224 */ /* 0x000fe400078e0009 */
[----:B--2---:R-:W-:Y:S02]  /*57770*/  IMAD.MOV.U32 R10, RZ, RZ, R15 ;  /* 0x000000ffff0a7224 */ /* 0x004fe400078e000f */
[----:B------:R-:W-:-:S05]  /*57780*/  IMAD.MOV.U32 R11, RZ, RZ, R14 ;  /* 0x000000ffff0b7224 */ /* 0x000fca00078e000e */
[----:B------:R-:W-:Y:S01]  /*57790*/  STL.64 [R1+0x46c8], R10 ;  /* 0x0046c80a01007387 */ /* 0x000fe20000100a00 */
[----:B---3--:R-:W-:Y:S02]  /*577a0*/  IMAD.MOV.U32 R8, RZ, RZ, R21 ;  /* 0x000000ffff087224 */ /* 0x008fe400078e0015 */
[----:B------:R-:W-:-:S05]  /*577b0*/  IMAD.MOV.U32 R9, RZ, RZ, R20 ;  /* 0x000000ffff097224 */ /* 0x000fca00078e0014 */
[----:B------:R-:W-:Y:S04]  /*577c0*/  STL.64 [R1+0x46c0], R8 ;  /* 0x0046c00801007387 */ /* 0x000fe80000100a00 */
[----:B----4-:R-:W-:Y:S01]  /*577d0*/  STL.64 [R1+0x4648], R18 ;  /* 0x0046481201007387 */ /* 0x010fe20000100a00 */
[----:B------:R0:W-:Y:S02]  /*577e0*/  STL.64 [R1+0x4640], R16 ;  /* 0x0046401001007387 */ /* 0x0001e40000100a00 */
[----:B0-----:R-:W-:Y:S02]  /*577f0*/  IMAD.MOV.U32 R16, RZ, RZ, R13 ;  /* 0x000000ffff107224 */ /* 0x001fe400078e000d */
[----:B------:R-:W-:Y:S02]  /*57800*/  IMAD.MOV.U32 R17, RZ, RZ, R12 ;  /* 0x000000ffff117224 */ /* 0x000fe400078e000c */
[----:B------:R-:W0:Y:S04]  /*57810*/  LDSM.16.MT88.4 R12, [R29+0x14080] ;  /* 0x014080001d0c783b */ /* 0x000e280000004200 */
[----:B0-----:R-:W-:Y:S01]  /*57820*/  STL.64 [R1+0x45d0], R14 ;  /* 0x0045d00e01007387 */ /* 0x001fe20000100a00 */
[----:B------:R0:W-:Y:S03]  /*57830*/  STL.64 [R1+0x45c8], R12 ;  /* 0x0045c80c01007387 */ /* 0x0001e60000100a00 */
[----:B0-----:R-:W2:Y:S01]  /*57840*/  LDL.LU R12, [R1+0x590] ;  /* 0x00059000010c7983 */ /* 0x001ea20000300800 */
[----:B------:R-:W2:Y:S02]  /*57850*/  LDL.LU R13, [R1+0x594] ;  /* 0x00059400010d7983 */ /* 0x000ea40000300800 */
[----:B------:R-:W3:Y:S02]  /*57860*/  LDL.LU R14, [R1+0x598] ;  /* 0x00059800010e7983 */ /* 0x000ee40000300800 */
[----:B------:R-:W3:Y:S01]  /*57870*/  LDL.LU R15, [R1+0x59c] ;  /* 0x00059c00010f7983 */ /* 0x000ee20000300800 */
[----:B------:R-:W4:Y:S01]  /*57880*/  LDL.LU R20, [R1+0x5d0] ;  /* 0x0005d00001147983 */ /* 0x000f220000300800 */
[----:B------:R-:W4:Y:S02]  /*57890*/  LDL.LU R21, [R1+0x5d4] ;  /* 0x0005d40001157983 */ /* 0x000f240000300800 */
[----:B------:R-:W2:Y:S02]  /*578a0*/  LDL.LU R22, [R1+0x5d8] ;  /* 0x0005d80001167983 */ /* 0x000ea40000300800 */
[----:B------:R-:W2:Y:S02]  /*578b0*/  LDL.LU R23, [R1+0x5dc] ;  /* 0x0005dc0001177983 */ /* 0x000ea40000300800 */
[----:B--2---:R-:W-:Y:S01]  /*578c0*/  STL.64 [R1+0x46a8], R22 ;  /* 0x0046a81601007387 */ /* 0x004fe20000100a00 */
[----:B----4-:R0:W-:Y:S02]  /*578d0*/  STL.64 [R1+0x46a0], R20 ;  /* 0x0046a01401007387 */ /* 0x0101e40000100a00 */
[----:B0-----:R-:W-:-:S02]  /*578e0*/  IMAD.MOV.U32 R20, RZ, RZ, R25 ;  /* 0x000000ffff147224 */ /* 0x001fc400078e0019 */
[----:B------:R-:W-:-:S05]  /*578f0*/  IMAD.MOV.U32 R21, RZ, RZ, R24 ;  /* 0x000000ffff157224 */ /* 0x000fca00078e0018 */
[----:B------:R-:W-:Y:S01]  /*57900*/  STL.64 [R1+0x46d0], R20 ;  /* 0x0046d01401007387 */ /* 0x000fe20000100a00 */
[----:B---3--:R-:W-:Y:S02]  /*57910*/  STL.64 [R1+0x4658], R14 ;  /* 0x0046580e01007387 */ /* 0x008fe40000100a00 */
[----:B------:R0:W-:Y:S02]  /*57920*/  STL.64 [R1+0x4650], R12 ;  /* 0x0046500c01007387 */ /* 0x0001e40000100a00 */
[----:B0-----:R-:W2:Y:S01]  /*57930*/  LDL.LU R12, [R1+0x5b0] ;  /* 0x0005b000010c7983 */ /* 0x001ea20000300800 */
[----:B------:R-:W2:Y:S02]  /*57940*/  LDL.LU R13, [R1+0x5b4] ;  /* 0x0005b400010d7983 */ /* 0x000ea40000300800 */
[----:B------:R-:W3:Y:S02]  /*57950*/  LDL.LU R14, [R1+0x5b8] ;  /* 0x0005b800010e7983 */ /* 0x000ee40000300800 */
[----:B------:R-:W3:Y:S01]  /*57960*/  LDL.LU R15, [R1+0x5bc] ;  /* 0x0005bc00010f7983 */ /* 0x000ee20000300800 */
[----:B------:R-:W4:Y:S01]  /*57970*/  LDL.LU R24, [R1+0x550] ;  /* 0x0005500001187983 */ /* 0x000f220000300800 */
[----:B------:R-:W4:Y:S02]  /*57980*/  LDL.LU R25, [R1+0x554] ;  /* 0x0005540001197983 */ /* 0x000f240000300800 */
[----:B------:R-:W4:Y:S02]  /*57990*/  LDL.LU R26, [R1+0x558] ;  /* 0x00055800011a7983 */ /* 0x000f240000300800 */
[----:B------:R-:W4:Y:S01]  /*579a0*/  LDL.LU R27, [R1+0x55c] ;  /* 0x00055c00011b7983 */ /* 0x000f220000300800 */
[----:B------:R-:W4:Y:S01]  /*579b0*/  LDL.LU R20, [R1+0x5f0] ;  /* 0x0005f00001147983 */ /* 0x000f220000300800 */
[----:B------:R-:W4:Y:S02]  /*579c0*/  LDL.LU R21, [R1+0x5f4] ;  /* 0x0005f40001157983 */ /* 0x000f240000300800 */
[----:B------:R-:W4:Y:S02]  /*579d0*/  LDL.LU R22, [R1+0x5f8] ;  /* 0x0005f80001167983 */ /* 0x000f240000300800 */
[----:B------:R-:W-:Y:S01]  /*579e0*/  IMAD.MOV.U32 R11, RZ, RZ, R4 ;  /* 0x000000ffff0b7224 */ /* 0x000fe200078e0004 */
[----:B------:R-:W4:Y:S01]  /*579f0*/  LDL.LU R23, [R1+0x5fc] ;  /* 0x0005fc0001177983 */ /* 0x000f220000300800 */
[----:B------:R-:W-:-:S02]  /*57a00*/  IMAD.MOV.U32 R10, RZ, RZ, R5 ;  /* 0x000000ffff0a7224 */ /* 0x000fc400078e0005 */
[----:B------:R-:W4:Y:S02]  /*57a10*/  LDL.LU R4, [R1+0x620] ;  /* 0x0006200001047983 */ /* 0x000f240000300800 */
[----:B------:R-:W-:Y:S01]  /*57a20*/  IMAD.MOV.U32 R9, RZ, RZ, R6 ;  /* 0x000000ffff097224 */ /* 0x000fe200078e0006 */
[----:B------:R-:W4:Y:S01]  /*57a30*/  LDL.LU R5, [R1+0x624] ;  /* 0x0006240001057983 */ /* 0x000f220000300800 */
[----:B------:R-:W-:Y:S02]  /*57a40*/  IMAD.MOV.U32 R8, RZ, RZ, R7 ;  /* 0x000000ffff087224 */ /* 0x000fe400078e0007 */
[----:B------:R-:W4:Y:S02]  /*57a50*/  LDL.LU R6, [R1+0x628] ;  /* 0x0006280001067983 */ /* 0x000f240000300800 */
[----:B------:R-:W4:Y:S01]  /*57a60*/  LDL.LU R7, [R1+0x62c] ;  /* 0x00062c0001077983 */ /* 0x000f220000300800 */
        /* <DEDUP_REMOVED lines=11> */
[----:B------:R-:W3:Y:S01]  /*57b20*/  LDL.LU R15, [R1+0x60c] ;  /* 0x00060c00010f7983 */ /* 0x000ee20000300800 */
[----:B----4-:R-:W-:Y:S01]  /*57b30*/  HMMA.16816.F32.BF16 R24, R8, R16, R24 ;  /* 0x000000100818723c */ /* 0x010fe20000041818 */
        /* <DEDUP_REMOVED lines=10> */
[----:B------:R-:W2:Y:S02]  /*57be0*/  LDL.LU R14, [R1+0x5e8] ;  /* 0x0005e800010e7983 */ /* 0x000ea40000300800 */
[----:B------:R-:W2:Y:S02]  /*57bf0*/  LDL.LU R15, [R1+0x5ec] ;  /* 0x0005ec00010f7983 */ /* 0x000ea40000300800 */
[----:B------:R-:W-:Y:S01]  /*57c00*/  STL.64 [R1+0x50], R24 ;  /* 0x0000501801007387 */ /* 0x000fe20000100a00 */
[----:B------:R-:W-:Y:S02]  /*57c10*/  STL.64 [R1+0x58], R26 ;  /* 0x0000581a01007387 */ /* 0x000fe40000100a00 */
[----:B------:R-:W0:Y:S02]  /*57c20*/  LDSM.16.MT88.4 R24, [R29+0x14100] ;  /* 0x014100001d18783b */ /* 0x000e240000004200 */
[----:B0-----:R-:W-:Y:S02]  /*57c30*/  STL.64 [R1+0x4580], R26 ;  /* 0x0045801a01007387 */ /* 0x001fe40000100a00 */
[----:B------:R0:W-:Y:S02]  /*57c40*/  STL.64 [R1+0x4578], R24 ;  /* 0x0045781801007387 */ /* 0x0001e40000100a00 */
[----:B0-----:R-:W-:-:S02]  /*57c50*/  IMAD.MOV.U32 R24, RZ, RZ, R28 ;  /* 0x000000ffff187224 */ /* 0x001fc400078e001c */
[----:B------:R-:W-:Y:S01]  /*57c60*/  IMAD.MOV.U32 R25, RZ, RZ, R2 ;  /* 0x000000ffff197224 */ /* 0x000fe200078e0002 */
[----:B------:R-:W3:Y:S06]  /*57c70*/  LDL.LU R28, [R1+0x46e8] ;  /* 0x0046e800011c7983 */ /* 0x000eec0000300800 */
[C---:B------:R-:W-:Y:S11]  /*57c80*/  HMMA.16816.F32.BF16 R4, R8.reuse, R24, R4 ;  /* 0x000000180804723c */ /* 0x040ff60000041804 */
[----:B------:R-:W-:Y:S11]  /*57c90*/  @!UPT UIADD3 URZ, URZ, URZ, URZ ;  /* 0x0000003f3f3ff290 */ /* 0x000ff6000fffe03f */
[----:B------:R-:W-:Y:S01]  /*57ca0*/  @!UPT UIADD3 URZ, URZ, URZ, URZ ;  /* 0x0000003f3f3ff290 */ /* 0x000fe2000fffe03f */
[----:B------:R-:W-:Y:S01]  /*57cb0*/  STL.64 [R1+0xa0], R4 ;  /* 0x0000a00401007387 */ /* 0x000fe20000100a00 */
[----:B------:R0:W-:Y:S03]  /*57cc0*/  STL.64 [R1+0xa8], R6 ;  /* 0x0000a80601007387 */ /* 0x0001e60000100a00 */
[----:B0-----:R-:W4:Y:S01]  /*57cd0*/  LDL.LU.64 R6, [R1+0x46e0] ;  /* 0x0046e00001067983 */ /* 0x001f220000300a00 */
[----:B------:R-:W2:Y:S02]  /*57ce0*/  LDL.LU.64 R4, [R1+0x46d8] ;  /* 0x0046d80001047983 */ /* 0x000ea40000300a00 */
[----:B--2---:R-:W-:Y:S01]  /*57cf0*/  HMMA.16816.F32.BF16 R8, R8, R4, R20 ;  /* 0x000000040808723c */ /* 0x004fe20000041814 */
[----:B------:R-:W2:Y:S11]  /*57d00*/  LDL.LU.64 R20, [R1+0x46d0] ;  /* 0x0046d00001147983 */ /* 0x000eb60000300a00 */
[----:B------:R-:W-:Y:S11]  /*57d10*/  @!UPT UIADD3 URZ, URZ, URZ, URZ ;  /* 0x0000003f3f3ff290 */ /* 0x000ff6000fffe03f */
[----:B------:R-:W-:Y:S01]  /*57d20*/  STL.64 [R1+0x40], R8 ;  /* 0x0000400801007387 */ /* 0x000fe20000100a00 */
[----:B------:R0:W-:Y:S03]  /*57d30*/  STL.64 [R1+0x48], R10 ;  /* 0x0000480a01007387 */ /* 0x0001e60000100a00 */
[----:B0-----:R-:W2:Y:S01]  /*57d40*/  LDL.LU.64 R10, [R1+0x46c8] ;  /* 0x0046c800010a7983 */ /* 0x001ea20000300a00 */
[----:B------:R-:W2:Y:S02]  /*57d50*/  LDL.LU.64 R8, [R1+0x46c0] ;  /* 0x0046c00001087983 */ /* 0x000ea40000300a00 */
[C---:B--2---:R-:W-:Y:S01]  /*57d60*/  HMMA.16816.F32.BF16 R20, R8.reuse, R20, R12 ;  /* 0x000000140814723c */ /* 0x044fe2000004180c */
[----:B------:R-:W2:Y:S01]  /*57d70*/  LDL.LU.64 R14, [R1+0x46b8] ;  /* 0x0046b800010e7983 */ /* 0x000ea20000300a00 */
        /* <DEDUP_REMOVED lines=10> */
[----:B------:R-:W-:Y:S02]  /*57e20*/  STL.64 [R1+0x278], R22 ;  /* 0x0002781601007387 */ /* 0x000fe40000100a00 */
[----:B------:R-:W0:Y:S01]  /*57e30*/  LDSM.16.MT88.4 R20, [R29+0x14180] ;  /* 0x014180001d14783b */ /* 0x000e220000004200 */
[C---:B------:R-:W-:Y:S01]  /*57e40*/  HMMA.16816.F32.BF16 R12, R8.reuse, R24, R12 ;  /* 0x00000018080c723c */ /* 0x040fe2000004180c */
[----:B0-----:R-:W-:Y:S02]  /*57e50*/  STL.64 [R1+0x4548], R22 ;  /* 0x0045481601007387 */ /* 0x001fe40000100a00 */
[----:B------:R0:W-:Y:S02]  /*57e60*/  STL.64 [R1+0x4540], R20 ;  /* 0x0045401401007387 */ /* 0x0001e40000100a00 */
[----:B0-----:R-:W2:Y:S01]  /*57e70*/  LDL.LU.64 R20, [R1+0x20] ;  /* 0x0000200001147983 */ /* 0x001ea20000300a00 */
[----:B------:R-:W2:Y:S11]  /*57e80*/  LDL.64 R22, [R1+0x28] ;  /* 0x0000280001167983 */ /* 0x000eb60000100a00 */
[----:B------:R-:W-:Y:S06]  /*57e90*/  @!UPT UIADD3 URZ, URZ, URZ, URZ ;  /* 0x0000003f3f3ff290 */ /* 0x000fec000fffe03f */
[----:B------:R-:W-:Y:S02]  /*57ea0*/  STL.64 [R1+0x260], R12 ;  /* 0x0002600c01007387 */ /* 0x000fe40000100a00 */
[----:B------:R0:W-:Y:S02]  /*57eb0*/  STL.64 [R1+0x268], R14 ;  /* 0x0002680e01007387 */ /* 0x0001e40000100a00 */
[----:B0-----:R-:W2:Y:S01]  /*57ec0*/  LDL.LU.64 R14, [R1+0x4698] ;  /* 0x00469800010e7983 */ /* 0x001ea20000300a00 */
[----:B------:R-:W2:Y:S02]  /*57ed0*/  LDL.LU.64 R12, [R1+0x4690] ;  /* 0x00469000010c7983 */ /* 0x000ea40000300a00 */
[----:B--2---:R-:W-:Y:S01]  /*57ee0*/  HMMA.16816.F32.BF16 R8, R8, R4, R12 ;  /* 0x000000040808723c */ /* 0x004fe2000004180c */
        /* <DEDUP_REMOVED lines=27> */
[----:B------:R-:W-:Y:S02]  /*580a0*/  STL.64 [R1+0x248], R26 ;  /* 0x0002481a01007387 */ /* 0x000fe40000100a00 */
[----:B------:R0:W1:Y:S01]  /*580b0*/  LDSM.16.MT88.4 R24, [R29+0x14200] ;  /* 0x014200001d18783b */ /* 0x0000620000004200 */
[----:B------:R-:W-:Y:S01]  /*580c0*/  HMMA.16816.F32.BF16 R8, R8, R4, R12 ;  /* 0x000000040808723c */ /* 0x000fe2000004180c */
[----:B0-----:R-:W2:Y:S04]  /*580d0*/  LDL.LU R29, [R1+0x4628] ;  /* 0x00462800011d7983 */ /* 0x001ea80000300800 */
[----:B-1----:R0:W-:Y:S01]  /*580e0*/  STL.64 [R1+0x30], R24 ;  /* 0x0000301801007387 */ /* 0x0021e20000100a00 */
[----:B------:R1:W-:Y:S02]  /*580f0*/  STL [R1+0x38], R26 ;  /* 0x0000381a01007387 */ /* 0x0003e40000100800 */
[----:B----4-:R-:W-:Y:S02]  /*58100*/  STL.64 [R1+0x4600], R6 ;  /* 0x0046000601007387 */ /* 0x010fe40000100a00 */
[----:B------:R-:W-:Y:S01]  /*58110*/  IMAD.MOV.U32 R2, RZ, RZ, R27 ;  /* 0x000000ffff027224 */ /* 0x000fe200078e001b */
[----:B0-----:R-:W4:Y:S11]  /*58120*/  LDL.LU R24, [R1+0x480] ;  /* 0x0004800001187983 */ /* 0x001f360000300800 */
[----:B------:R-:W-:Y:S01]  /*58130*/  @!UPT UIADD3 URZ, URZ, URZ, URZ ;  /* 0x0000003f3f3ff290 */ /* 0x000fe2000fffe03f */
[----:B------:R-:W-:Y:S02]  /*58140*/  STL.64 [R1+0x1d0], R8 ;  /* 0x0001d00801007387 */ /* 0x000fe40000100a00 */
[----:B------:R-:W-:Y:S02]  /*58150*/  STL.64 [R1+0x1d8], R10 ;  /* 0x0001d80a01007387 */ /* 0x000fe40000100a00 */
[----:B------:R-:W4:Y:S01]  /*58160*/  LDL.LU R25, [R1+0x484] ;  /* 0x0004840001197983 */ /* 0x000f220000300800 */
[----:B-1----:R-:W2:Y:S01]  /*58170*/  LDL.LU R26, [R1+0x488] ;  /* 0x00048800011a7983 */ /* 0x002ea20000300800 */
[----:B------:R-:W2:Y:S03]  /*58180*/  LDL.LU R27, [R1+0x48c] ;  /* 0x00048c00011b7983 */ /* 0x000ea60000300800 */
[----:B--2---:R-:W-:Y:S01]  /*58190*/  STL.64 [R1+0x4590], R26 ;  /* 0x0045901a01007387 */ /* 0x004fe20000100a00 */
[----:B----4-:R0:W-:Y:S03]  /*581a0*/  STL.64 [R1+0x4588], R24 ;  /* 0x0045881801007387 */ /* 0x0101e60000100a00 */
[----:B0-----:R-:W2:Y:S01]  /*581b0*/  LDL.LU R24, [R1+0x510] ;  /* 0x0005100001187983 */ /* 0x001ea20000300800 */
[----:B------:R-:W2:Y:S02]  /*581c0*/  LDL.LU R25, [R1+0x514] ;  /* 0x0005140001197983 */ /* 0x000ea40000300800 */
[----:B------:R-:W4:Y:S02]  /*581d0*/  LDL.LU R26, [R1+0x518] ;  /* 0x00051800011a7983 */ /* 0x000f240000300800 */
[----:B------:R-:W4:Y:S02]  /*581e0*/  LDL.LU R27, [R1+0x51c] ;  /* 0x00051c00011b7983 */ /* 0x000f240000300800 */
[----:B------:R-:W-:-:S02]  /*581f0*/  IMAD.MOV.U32 R8, RZ, RZ, R29 ;  /* 0x000000ffff087224 */ /* 0x000fc400078e001d */
[----:B---3--:R-:W-:Y:S02]  /*58200*/  IMAD.MOV.U32 R9, RZ, RZ, R28 ;  /* 0x000000ffff097224 */ /* 0x008fe400078e001c */
[----:B------:R-:W-:Y:S02]  /*58210*/  IMAD.MOV.U32 R10, RZ, RZ, R0 ;  /* 0x000000ffff0a7224 */ /* 0x000fe400078e0000 */
[----:B------:R-:W-:Y:S01]  /*58220*/  IMAD.MOV.U32 R11, RZ, RZ, R3 ;  /* 0x000000ffff0b7224 */ /* 0x000fe200078e0003 */
[----:B----4-:R0:W-:Y:S01]  /*58230*/  STL.64 [R1+0x45a0], R26 ;  /* 0x0045a01a01007387 */ /* 0x0101e20000100a00 */
[----:B--2---:R-:W-:Y:S03]  /*58240*/  STL.64 [R1+0x4598], R24 ;  /* 0x0045981801007387 */ /* 0x004fe60000100a00 */
[----:B0-----:R-:W2:Y:S01]  /*58250*/  LDL.64 R26, [R1+0x18] ;  /* 0x00001800011a7983 */ /* 0x001ea20000100a00 */
[----:B------:R-:W3:Y:S02]  /*58260*/  LDL.LU R29, [R1+0x4624] ;  /* 0x00462400011d7983 */ /* 0x000ee40000300800 */
        /* <DEDUP_REMOVED lines=11> */
[----:B--2---:R0:W-:Y:S01]  /*58320*/  STL.64 [R1+0x45e0], R14 ;  /* 0x0045e00e01007387 */ /* 0x0041e20000100a00 */
[----:B------:R1:W-:Y:S03]  /*58330*/  STL.64 [R1+0x45d8], R12 ;  /* 0x0045d80c01007387 */ /* 0x0003e60000100a00 */
[----:B0-----:R-:W2:Y:S04]  /*58340*/  LDL.64 R14, [R1+0x8] ;  /* 0x00000800010e7983 */ /* 0x001ea80000100a00 */
[----:B--2---:R0:W-:Y:S01]  /*58350*/  STL.64 [R1+0x45f8], R14 ;  /* 0x0045f80e01007387 */ /* 0x0041e20000100a00 */
[----:B-1----:R-:W2:Y:S02]  /*58360*/  LDL.LU R12, [R1+0x570] ;  /* 0x00057000010c7983 */ /* 0x002ea40000300800 */
[----:B------:R-:W2:Y:S01]  /*58370*/  LDL.LU R13, [R1+0x574] ;  /* 0x00057400010d7983 */ /* 0x000ea20000300800 */
[----:B0-----:R-:W2:Y:S01]  /*58380*/  LDL.LU R14, [R1+0x578] ;  /* 0x00057800010e7983 */ /* 0x001ea20000300800 */
[----:B------:R-:W2:Y:S02]  /*58390*/  LDL.LU R15, [R1+0x57c] ;  /* 0x00057c00010f7983 */ /* 0x000ea40000300800 */
[----:B------:R-:W-:Y:S02]  /*583a0*/  STL.64 [R1+0x45b0], R10 ;  /* 0x0045b00a01007387 */ /* 0x000fe40000100a00 */
[----:B------:R0:W-:Y:S02]  /*583b0*/  STL.64 [R1+0x45a8], R8 ;  /* 0x0045a80801007387 */ /* 0x0001e40000100a00 */
[----:B0-----:R-:W2:Y:S01]  /*583c0*/  LDL.LU R8, [R1+0x520] ;  /* 0x0005200001087983 */ /* 0x001ea20000300800 */
[----:B----4-:R-:W-:-:S02]  /*583d0*/  IMAD.MOV.U32 R10, RZ, RZ, R28 ;  /* 0x000000ffff0a7224 */ /* 0x010fc400078e001c */
[----:B---3--:R-:W-:Y:S02]  /*583e0*/  IMAD.MOV.U32 R11, RZ, RZ, R29 ;  /* 0x000000ffff0b7224 */ /* 0x008fe400078e001d */
[----:B------:R-:W-:Y:S02]  /*583f0*/  IMAD.MOV.U32 R9, RZ, RZ, R0 ;  /* 0x000000ffff097224 */ /* 0x000fe400078e0000 */
[----:B------:R-:W3:Y:S01]  /*58400*/  LDL.LU R0, [R1+0x4614] ;  /* 0x0046140001007983 */ /* 0x000ee20000300800 */
[----:B------:R-:W4:Y:S02]  /*58410*/  LDL.LU R28, [R1+0x4610] ;  /* 0x00461000011c7983 */ /* 0x000f240000300800 */
[----:B------:R-:W3:Y:S02]  /*58420*/  LDL.LU R29, [R1+0x460c] ;  /* 0x00460c00011d7983 */ /* 0x000ee40000300800 */
[----:B------:R-:W-:Y:S01]  /*58430*/  STL.64 [R1+0x45c0], R10 ;  /* 0x0045c00a01007387 */ /* 0x000fe20000100a00 */
[----:B------:R-:W-:Y:S01]  /*58440*/  HMMA.16816.F32.BF16 R4, R16, R22, R4 ;  /* 0x000000161004723c */ /* 0x000fe20000041804 */
[----:B--2---:R0:W-:Y:S02]  /*58450*/  STL.64 [R1+0x45b8], R8 ;  /* 0x0045b80801007387 */ /* 0x0041e40000100a00 */
[----:B0-----:R-:W-:-:S02]  /*58460*/  IMAD.MOV.U32 R8, RZ, RZ, R3 ;  /* 0x000000ffff087224 */ /* 0x001fc400078e0003 */
[----:B------:R-:W2:Y:S01]  /*58470*/  LDL.LU R3, [R1+0x4608] ;  /* 0x0046080001037983 */ /* 0x000ea20000300800 */
[----:B------:R-:W2:Y:S02]  /*58480*/  LDL.LU R9, [R1+0x534] ;  /* 0x0005340001097983 */ /* 0x000ea40000300800 */
[----:B------:R-:W2:Y:S02]  /*58490*/  LDL.LU R10, [R1+0x538] ;  /* 0x00053800010a7983 */ /* 0x000ea40000300800 */
[----:B------:R-:W2:Y:S01]  /*584a0*/  LDL.LU R11, [R1+0x53c] ;  /* 0x00053c00010b7983 */ /* 0x000ea20000300800 */
[----:B------:R-:W-:Y:S01]  /*584b0*/  HMMA.16816.F32.BF16 R12, R16, R26, R12 ;  /* 0x0000001a100c723c */ /* 0x000fe2000004180c */
[----:B--2---:R3:W-:Y:S01]  /*584c0*/  STL.64 [R1+0x45f0], R10 ;  /* 0x0045f00a01007387 */ /* 0x0047e20000100a00 */
[----:B------:R4:W-:Y:S02]  /*584d0*/  STL.64 [R1+0x45e8], R8 ;  /* 0x0045e80801007387 */ /* 0x0009e40000100a00 */
[----:B---3--:R-:W-:-:S02]  /*584e0*/  IMAD.MOV.U32 R11, RZ, RZ, R0 ;  /* 0x000000ffff0b7224 */ /* 0x008fc400078e0000 */
[----:B------:R-:W-:-:S07]  /*584f0*/  IMAD.MOV.U32 R10, RZ, RZ, R3 ;  /* 0x000000ffff0a7224 */ /* 0x000fce00078e0003 */
[----:B------:R-:W-:Y:S02]  /*58500*/  IMAD.MOV.U32 R0, RZ, RZ, R7 ;  /* 0x000000ffff007224 */ /* 0x000fe400078e0007 */
[----:B------:R-:W-:Y:S02]  /*58510*/  IMAD.MOV.U32 R3, RZ, RZ, R6 ;  /* 0x000000ffff037224 */ /* 0x000fe400078e0006 */
[----:B----4-:R-:W-:Y:S02]  /*58520*/  IMAD.MOV.U32 R9, RZ, RZ, R28 ;  /* 0x000000ffff097224 */ /* 0x010fe400078e001c */
[----:B------:R-:W-:Y:S02]  /*58530*/  IMAD.MOV.U32 R8, RZ, RZ, R29 ;  /* 0x000000ffff087224 */ /* 0x000fe400078e001d */
[----:B------:R-:W-:Y:S02]  /*58540*/  IMAD.MOV.U32 R28, RZ, RZ, R5 ;  /* 0x000000ffff1c7224 */ /* 0x000fe400078e0005 */
[----:B------:R-:W-:Y:S01]  /*58550*/  IMAD.MOV.U32 R29, RZ, RZ, R4 ;  /* 0x000000ffff1d7224 */ /* 0x000fe200078e0004 */
[----:B------:R-:W2:Y:S01]  /*58560*/  LDL.LU.64 R6, [R1+0x4600] ;  /* 0x0046000001067983 */ /* 0x000ea20000300a00 */
[----:B------:R-:W-:Y:S02]  /*58570*/  STL [R1+0x42ac], R0 ;  /* 0x0042ac0001007387 */ /* 0x000fe40000100800 */
[----:B------:R0:W-:Y:S02]  /*58580*/  STL [R1+0x42a8], R3 ;  /* 0x0042a80301007387 */ /* 0x0001e40000100800 */
[----:B------:R-:W-:-:S02]  /*58590*/  IMAD.MOV.U32 R5, RZ, RZ, R14 ;  /* 0x000000ffff057224 */ /* 0x000fc400078e000e */
[----:B------:R-:W-:Y:S01]  /*585a0*/  IMAD.MOV.U32 R4, RZ, RZ, R15 ;  /* 0x000000ffff047224 */ /* 0x000fe200078e000f */
[----:B0-----:R-:W3:Y:S01]  /*585b0*/  LDL R3, [R1+0x660] ;  /* 0x0006600001037983 */ /* 0x001ee20000100800 */
[----:B------:R-:W-:Y:S02]  /*585c0*/  STL [R1+0x4294], R28 ;  /* 0x0042941c01007387 */ /* 0x000fe40000100800 */
[----:B------:R-:W-:Y:S02]  /*585d0*/  STL [R1+0x4290], R29 ;  /* 0x0042901d01007387 */ /* 0x000fe40000100800 */
[----:B------:R-:W-:Y:S01]  /*585e0*/  STL.64 [R1+0x5e0], R12 ;  /* 0x0005e00c01007387 */ /* 0x000fe20000100a00 */
[----:B------:R-:W4:Y:S01]  /*585f0*/  LDL.LU.64 R14, [R1+0x45f8] ;  /* 0x0045f800010e7983 */ /* 0x000f220000300a00 */
[----:B------:R-:W-:Y:S02]  /*58600*/  STL [R1+0x41e4], R4 ;  /* 0x0041e40401007387 */ /* 0x000fe40000100800 */
[----:B------:R-:W-:Y:S01]  /*58610*/  STL [R1+0x41e0], R5 ;  /* 0x0041e00501007387 */ /* 0x000fe20000100800 */
[----:B----4-:R-:W-:Y:S01]  /*58620*/  HMMA.16816.F32.BF16 R8, R16, R14, R8 ;  /* 0x0000000e1008723c */ /* 0x010fe20000041808 */
[----:B------:R-:W-:-:S02]  /*58630*/  IMAD.MOV.U32 R20, RZ, RZ, R14 ;  /* 0x000000ffff147224 */ /* 0x000fc400078e000e */
[----:B------:R-:W-:Y:S11]  /*58640*/  IMAD.MOV.U32 R0, RZ, RZ, R15 ;  /* 0x000000ffff007224 */ /* 0x000ff600078e000f */
[----:B------:R-:W-:Y:S09]  /*58650*/  @!UPT UIADD3 URZ, URZ, URZ, URZ ;  /* 0x0000003f3f3ff290 */ /* 0x000ff2000fffe03f */
[----:B------:R-:W-:Y:S01]  /*58660*/  STL.64 [R1+0x5d0], R8 ;  /* 0x0005d00801007387 */ /* 0x000fe20000100a00 */
[----:B------:R0:W-:Y:S03]  /*58670*/  STL.64 [R1+0x5d8], R10 ;  /* 0x0005d80a01007387 */ /* 0x0001e60000100a00 */
[----:B0-----:R-:W4:Y:S01]  /*58680*/  LDL.LU.64 R10, [R1+0x45f0] ;  /* 0x0045f000010a7983 */ /* 0x001f220000300a00 */
[----:B------:R-:W4:Y:S02]  /*58690*/  LDL.LU.64 R8, [R1+0x45e8] ;  /* 0x0045e80001087983 */ /* 0x000f240000300a00 */
[----:B------:R-:W2:Y:S02]  /*586a0*/  LDL.LU.64 R14, [R1+0x45e0] ;  /* 0x0045e000010e7983 */ /* 0x000ea40000300a00 */
[----:B------:R-:W2:Y:S02]  /*586b0*/  LDL.LU.64 R12, [R1+0x45d8] ;  /* 0x0045d800010c7983 */ /* 0x000ea40000300a00 */
[----:B--2---:R-:W-:Y:S01]  /*586c0*/  HMMA.16816.F32.BF16 R16, R16, R6, R12 ;  /* 0x000000061010723c */ /* 0x004fe2000004180c */
[----:B------:R-:W4:Y:S01]  /*586d0*/  LDL.LU.64 R14, [R1+0x45d0] ;  /* 0x0045d000010e7983 */ /* 0x000f220000300a00 */
[----:B------:R-:W4:Y:S11]  /*586e0*/  LDL.LU.64 R12, [R1+0x45c8] ;  /* 0x0045c800010c7983 */ /* 0x000f360000300a00 */
[----:B------:R-:W-:Y:S11]  /*586f0*/  @!UPT UIADD3 URZ, URZ, URZ, URZ ;  /* 0x0000003f3f3ff290 */ /* 0x000ff6000fffe03f */
[----:B------:R-:W-:Y:S02]  /*58700*/  IMAD.MOV.U32 R5, RZ, RZ, R19 ;  /* 0x000000ffff057224 */ /* 0x000fe400078e0013 */
[----:B------:R-:W-:Y:S01]  /*58710*/  IMAD.MOV.U32 R4, RZ, RZ, R18 ;  /* 0x000000ffff047224 */ /* 0x000fe200078e0012 */
[----:B------:R-:W-:Y:S02]  /*58720*/  STL.64 [R1+0x330], R16 ;  /* 0x0003301001007387 */ /* 0x000fe40000100a00 */
[----:B------:R-:W-:Y:S02]  /*58730*/  STL [R1+0x41ec], R5 ;  /* 0x0041ec0501007387 */ /* 0x000fe40000100800 */
[----:B------:R-:W-:Y:S01]  /*58740*/  STL [R1+0x41e8], R4 ;  /* 0x0041e80401007387 */ /* 0x000fe20000100800 */
[C---:B----4-:R-:W-:Y:S11]  /*58750*/  HMMA.16816.F32.BF16 R8, R12.reuse, R22, R8 ;  /* 0x000000160c08723c */ /* 0x050ff60000041808 */
[----:B------:R-:W-:Y:S11]  /*58760*/  @!UPT UIADD3 URZ, URZ, URZ, URZ ;  /* 0x0000003f3f3ff290 */ /* 0x000ff6000fffe03f */
[----:B------:R-:W-:Y:S01]  /*58770*/  @!UPT UIADD3 URZ, URZ, URZ, URZ ;  /* 0x0000003f3f3ff290 */ /* 0x000fe2000fffe03f */
[----:B------:R-:W-:Y:S01]  /*58780*/  STL.64 [R1+0x310], R8 ;  /* 0x0003100801007387 */ /* 0x000fe20000100a00 */
[----:B------:R0:W-:Y:S03]  /*58790*/  STL.64 [R1+0x318], R10 ;  /* 0x0003180a01007387 */ /* 0x0001e60000100a00 */
[----:B0-----:R-:W2:Y:S01]  /*587a0*/  LDL.LU.64 R10, [R1+0x45c0] ;  /* 0x0045c000010a7983 */ /* 0x001ea20000300a00 */
[----:B------:R-:W2:Y:S02]  /*587b0*/  LDL.LU.64 R8, [R1+0x45b8] ;  /* 0x0045b80001087983 */ /* 0x000ea40000300a00 */
[----:B------:R-:W-:Y:S02]  /*587c0*/  IMAD.MOV.U32 R17, RZ, RZ, R26 ;  /* 0x000000ffff117224 */ /* 0x000fe400078e001a */
[----:B------:R-:W-:Y:S01]  /*587d0*/  IMAD.MOV.U32 R16, RZ, RZ, R27 ;  /* 0x000000ffff107224 */ /* 0x000fe200078e001b */
[----:B--2---:R-:W-:Y:S11]  /*587e0*/  HMMA.16816.F32.BF16 R8, R12, R26, R8 ;  /* 0x0000001a0c08723c */ /* 0x004ff60000041808 */
[----:B------:R-:W-:Y:S11]  /*587f0*/  @!UPT UIADD3 URZ, URZ, URZ, URZ ;  /* 0x0000003f3f3ff290 */ /* 0x000ff6000fffe03f */
[----:B------:R-:W-:Y:S01]  /*58800*/  @!UPT UIADD3 URZ, URZ, URZ, URZ ;  /* 0x0000003f3f3ff290 */ /* 0x000fe2000fffe03f */
[----:B------:R-:W-:Y:S01]  /*58810*/  STL.64 [R1+0x300], R8 ;  /* 0x0003000801007387 */ /* 0x000fe20000100a00 */
[----:B------:R0:W-:Y:S03]  /*58820*/  STL.64 [R1+0x308], R10 ;  /* 0x0003080a01007387 */ /* 0x0001e60000100a00 */
[----:B0-----:R-:W2:Y:S01]  /*58830*/  LDL.LU.64 R10, [R1+0x45b0] ;  /* 0x0045b000010a7983 */ /* 0x001ea20000300a00 */
[----:B------:R-:W2:Y:S02]  /*58840*/  LDL.LU.64 R8, [R1+0x45a8] ;  /* 0x0045a80001087983 */ /* 0x000ea40000300a00 */
[----:B------:R-:W4:Y:S02]  /*58850*/  LDL.LU.64 R26, [R1+0x45a0] ;  /* 0x0045a000011a7983 */ /* 0x000f240000300a00 */
[----:B------:R-:W4:Y:S02]  /*58860*/  LDL.LU.64 R24, [R1+0x4598] ;  /* 0x0045980001187983 */ /* 0x000f240000300a00 */
[----:B------:R-:W-:-:S02]  /*58870*/  IMAD.MOV.U32 R18, RZ, RZ, R20 ;  /* 0x000000ffff127224 */ /* 0x000fc400078e0014 */
[----:B------:R-:W-:-:S07]  /*58880*/  IMAD.MOV.U32 R19, RZ, RZ, R0 ;  /* 0x000000ffff137224 */ /* 0x000fce00078e0000 */
[C---:B----4-:R-:W-:Y:S11]  /*58890*/  HMMA.16816.F32.BF16 R24, R12.reuse, R18, R24 ;  /* 0x000000120c18723c */ /* 0x050ff60000041818 */
[----:B------:R-:W-:Y:S11]  /*588a0*/  @!UPT UIADD3 URZ, URZ, URZ, URZ ;  /* 0x0000003f3f3ff290 */ /* 0x000ff6000fffe03f */
[----:B------:R-:W-:Y:S01]  /*588b0*/  @!UPT UIADD3 URZ, URZ, URZ, URZ ;  /* 0x0000003f3f3ff290 */ /* 0x000fe2000fffe03f */
[----:B------:R-:W-:Y:S01]  /*588c0*/  STL.64 [R1+0x2f0], R24 ;  /* 0x0002f01801007387 */ /* 0x000fe20000100a00 */
[----:B------:R0:W-:Y:S03]  /*588d0*/  STL.64 [R1+0x2f8], R26 ;  /* 0x0002f81a01007387 */ /* 0x0001e60000100a00 */
[----:B0-----:R-:W4:Y:S01]  /*588e0*/  LDL.LU.64 R26, [R1+0x4590] ;  /* 0x00459000011a7983 */ /* 0x001f220000300a00 */
[----:B------:R-:W4:Y:S02]  /*588f0*/  LDL.LU.64 R24, [R1+0x4588] ;  /* 0x0045880001187983 */ /* 0x000f240000300a00 */
[----:B------:R-:W-:Y:S01]  /*58900*/  STL.64 [R1+0x4558], R18 ;  /* 0x0045581201007387 */ /* 0x000fe20000100a00 */
[----:B----4-:R-:W-:Y:S01]  /*58910*/  HMMA.16816.F32.BF16 R12, R12, R6, R24 ;  /* 0x000000060c0c723c */ /* 0x010fe20000041818 */
[----:B------:R-:W2:Y:S01]  /*58920*/  LDL.LU.64 R26, [R1+0x4580] ;  /* 0x00458000011a7983 */ /* 0x000ea20000300a00 */
[----:B------:R-:W2:Y:S02]  /*58930*/  LDL.LU.64 R24, [R1+0x4578] ;  /* 0x0045780001187983 */ /* 0x000ea40000300a00 */
[----:B------:R2:W-:Y:S11]  /*58940*/  STL.64 [R1+0x4550], R6 ;  /* 0x0045500601007387 */ /* 0x0005f60000100a00 */
[----:B------:R-:W-:Y:S08]  /*58950*/  @!UPT UIADD3 URZ, URZ, URZ, URZ ;  /* 0x0000003f3f3ff290 */ /* 0x000ff0000fffe03f */
[----:B------:R-:W-:Y:S01]  /*58960*/  STL.64 [R1+0x1c0], R12 ;  /* 0x0001c00c01007387 */ /* 0x000fe20000100a00 */
[----:B------:R-:W-:Y:S01]  /*58970*/  STL.64 [R1+0x1c8], R14 ;  /* 0x0001c80e01007387 */ /* 0x000fe20000100a00 */
[----:B--2---:R-:W-:Y:S11]  /*58980*/  HMMA.16816.F32.BF16 R4, R24, R22, R8 ;  /* 0x000000161804723c */ /* 0x004ff60000041808 */
[----:B------:R-:W-:Y:S11]  /*58990*/  @!UPT UIADD3 URZ, URZ, URZ, URZ ;  /* 0x0000003f3f3ff290 */ /* 0x000ff6000fffe03f */
[----:B------:R-:W-:Y:S01]  /*589a0*/  @!UPT UIADD3 URZ, URZ, URZ, URZ ;  /* 0x0000003f3f3ff290 */ /* 0x000fe2000fffe03f */
[----:B------:R0:W-:Y:S01]  /*589b0*/  STL.64 [R1+0x1b0], R4 ;  /* 0x0001b00401007387 */ /* 0x0001e20000100a00 */
[----:B------:R1:W-:Y:S02]  /*589c0*/  STL.64 [R1+0x1b8], R6 ;  /* 0x0001b80601007387 */ /* 0x0003e40000100a00 */
[----:B------:R-:W2:Y:S02]  /*589d0*/  LDL.LU R8, [R1+0x2c0] ;  /* 0x0002c00001087983 */ /* 0x000ea40000300800 */
[----:B------:R-:W2:Y:S01]  /*589e0*/  LDL.LU R9, [R1+0x2c4] ;  /* 0x0002c40001097983 */ /* 0x000ea20000300800 */
[----:B------:R-:W4:Y:S01]  /*589f0*/  LDL.LU R10, [R1+0x2c8] ;  /* 0x0002c800010a7983 */ /* 0x000f220000300800 */
[----:B------:R-:W4:Y:S03]  /*58a00*/  LDL.LU R11, [R1+0x2cc] ;  /* 0x0002cc00010b7983 */ /* 0x000f260000300800 */
[----:B0-----:R-:W2:Y:S01]  /*58a10*/  LDL.LU R4, [R1+0x4e0] ;  /* 0x0004e00001047983 */ /* 0x001ea20000300800 */
[----:B------:R-:W2:Y:S02]  /*58a20*/  LDL.LU R5, [R1+0x4e4] ;  /* 0x0004e40001057983 */ /* 0x000ea40000300800 */
[----:B-1----:R-:W2:Y:S02]  /*58a30*/  LDL.LU R6, [R1+0x4e8] ;  /* 0x0004e80001067983 */ /* 0x002ea40000300800 */
[----:B------:R-:W2:Y:S02]  /*58a40*/  LDL.LU R7, [R1+0x4ec] ;  /* 0x0004ec0001077983 */ /* 0x000ea40000300800 */
[----:B--2---:R-:W-:Y:S01]  /*58a50*/  STL.64 [R1+0x4568], R6 ;  /* 0x0045680601007387 */ /* 0x004fe20000100a00 */
[----:B------:R0:W-:Y:S03]  /*58a60*/  STL.64 [R1+0x4560], R4 ;  /* 0x0045600401007387 */ /* 0x0001e60000100a00 */
[----:B0-----:R-:W2:Y:S01]  /*58a70*/  LDL.LU R4, [R1+0x4f0] ;  /* 0x0004f00001047983 */ /* 0x001ea20000300800 */
[----:B------:R-:W2:Y:S02]  /*58a80*/  LDL.LU R5, [R1+0x4f4] ;  /* 0x0004f40001057983 */ /* 0x000ea40000300800 */
[----:B------:R-:W2:Y:S02]  /*58a90*/  LDL.LU R6, [R1+0x4f8] ;  /* 0x0004f80001067983 */ /* 0x000ea40000300800 */
[----:B------:R-:W2:Y:S01]  /*58aa0*/  LDL.LU R7, [R1+0x4fc] ;  /* 0x0004fc0001077983 */ /* 0x000ea20000300800 */
[----:B----4-:R-:W-:Y:S01]  /*58ab0*/  STL.64 [R1+0x4508], R10 ;  /* 0x0045080a01007387 */ /* 0x010fe20000100a00 */
[----:B------:R0:W-:Y:S03]  /*58ac0*/  STL.64 [R1+0x4500], R8 ;  /* 0x0045000801007387 */ /* 0x0001e60000100a00 */
[----:B0-----:R-:W4:Y:S01]  /*58ad0*/  LDL.LU R8, [R1+0x430] ;  /* 0x0004300001087983 */ /* 0x001f220000300800 */
[----:B------:R-:W4:Y:S02]  /*58ae0*/  LDL.LU R9, [R1+0x434] ;  /* 0x0004340001097983 */ /* 0x000f240000300800 */
[----:B------:R-:W2:Y:S02]  /*58af0*/  LDL.LU R10, [R1+0x438] ;  /* 0x00043800010a7983 */ /* 0x000ea40000300800 */
[----:B------:R-:W2:Y:S01]  /*58b00*/  LDL.LU R11, [R1+0x43c] ;  /* 0x00043c00010b7983 */ /* 0x000ea20000300800 */
[----:B------:R-:W3:Y:S01]  /*58b10*/  LDL.LU R20, [R1+0x460] ;  /* 0x0004600001147983 */ /* 0x000ee20000300800 */
[----:B------:R-:W-:-:S02]  /*58b20*/  IMAD.MOV.U32 R12, RZ, RZ, R22 ;  /* 0x000000ffff0c7224 */ /* 0x000fc400078e0016 */
[----:B------:R-:W3:Y:S02]  /*58b30*/  LDL.LU R21, [R1+0x464] ;  /* 0x0004640001157983 */ /* 0x000ee40000300800 */
[----:B------:R-:W-:Y:S01]  /*58b40*/  IMAD.MOV.U32 R0, RZ, RZ, R23 ;  /* 0x000000ffff007224 */ /* 0x000fe200078e0017 */
[----:B------:R-:W3:Y:S01]  /*58b50*/  LDL.LU R22, [R1+0x468] ;  /* 0x0004680001167983 */ /* 0x000ee20000300800 */
[----:B------:R-:W3:Y:S03]  /*58b60*/  LDL.LU R23, [R1+0x46c] ;  /* 0x00046c0001177983 */ /* 0x000ee60000300800 */
[----:B--2---:R-:W-:Y:S01]  /*58b70*/  STL.64 [R1+0x4518], R10 ;  /* 0x0045180a01007387 */ /* 0x004fe20000100a00 */
[----:B----4-:R0:W-:Y:S03]  /*58b80*/  STL.64 [R1+0x4510], R8 ;  /* 0x0045100801007387 */ /* 0x0101e60000100a00 */
[----:B0-----:R-:W2:Y:S01]  /*58b90*/  LDL.LU R8, [R1+0x440] ;  /* 0x0004400001087983 */ /* 0x001ea20000300800 */
[----:B------:R-:W2:Y:S02]  /*58ba0*/  LDL.LU R9, [R1+0x444] ;  /* 0x0004440001097983 */ /* 0x000ea40000300800 */
[----:B------:R-:W4:Y:S02]  /*58bb0*/  LDL.LU R10, [R1+0x448] ;  /* 0x00044800010a7983 */ /* 0x000f240000300800 */
[----:B------:R-:W4:Y:S02]  /*58bc0*/  LDL.LU R11, [R1+0x44c] ;  /* 0x00044c00010b7983 */ /* 0x000f240000300800 */
[----:B----4-:R0:W-:Y:S02]  /*58bd0*/  STL.64 [R1+0x4528], R10 ;  /* 0x0045280a01007387 */ /* 0x0101e40000100a00 */
[----:B0-----:R-:W-:-:S02]  /*58be0*/  IMAD.MOV.U32 R10, RZ, RZ, R12 ;  /* 0x000000ffff0a7224 */ /* 0x001fc400078e000c */
[----:B---3--:R-:W0:Y:S04]  /*58bf0*/  LDSM.16.MT88.4 R12, [R3+0x14280] ;  /* 0x01428000030c783b */ /* 0x008e280000004200 */
[----:B--2---:R-:W-:Y:S04]  /*58c00*/  STL.64 [R1+0x4520], R8 ;  /* 0x0045200801007387 */ /* 0x004fe80000100a00 */
[----:B0-----:R-:W-:Y:S01]  /*58c10*/  STL.64 [R1+0x44d8], R14 ;  /* 0x0044d80e01007387 */ /* 0x001fe20000100a00 */
[----:B------:R0:W-:Y:S03]  /*58c20*/  STL.64 [R1+0x44d0], R12 ;  /* 0x0044d00c01007387 */ /* 0x0001e60000100a00 */
[----:B0-----:R-:W2:Y:S01]  /*58c30*/  LDL.LU R12, [R1+0x30] ;  /* 0x00003000010c7983 */ /* 0x001ea20000300800 */
[----:B------:R-:W2:Y:S02]  /*58c40*/  LDL.LU R13, [R1+0x34] ;  /* 0x00003400010d7983 */ /* 0x000ea40000300800 */
[----:B------:R-:W3:Y:S02]  /*58c50*/  LDL.LU R14, [R1+0x38] ;  /* 0x00003800010e7983 */ /* 0x000ee40000300800 */
[----:B------:R-:W-:-:S02]  /*58c60*/  IMAD.MOV.U32 R18, RZ, RZ, R17 ;  /* 0x000000ffff127224 */ /* 0x000fc400078e0011 */
[----:B------:R-:W-:-:S07]  /*58c70*/  IMAD.MOV.U32 R19, RZ, RZ, R16 ;  /* 0x000000ffff137224 */ /* 0x000fce00078e0010 */
[C---:B------:R-:W-:Y:S01]  /*58c80*/  HMMA.16816.F32.BF16 R16, R24.reuse, R18, R4 ;  /* 0x000000121810723c */ /* 0x040fe20000041804 */
[----:B------:R-:W-:Y:S02]  /*58c90*/  IMAD.MOV.U32 R15, RZ, RZ, R2 ;  /* 0x000000ffff0f7224 */ /* 0x000fe400078e0002 */
[----:B------:R-:W4:Y:S04]  /*58ca0*/  LDL.LU R2, [R1+0x4570] ;  /* 0x0045700001027983 */ /* 0x000f280000300800 */
[----:B---3--:R-:W-:Y:S01]  /*58cb0*/  STL.64 [R1+0x4538], R14 ;  /* 0x0045380e01007387 */ /* 0x008fe20000100a00 */
[----:B--2---:R0:W-:Y:S03]  /*58cc0*/  STL.64 [R1+0x4530], R12 ;  /* 0x0045300c01007387 */ /* 0x0041e60000100a00 */
[----:B0-----:R-:W2:Y:S01]  /*58cd0*/  LDL.LU R12, [R1+0x450] ;  /* 0x00045000010c7983 */ /* 0x001ea20000300800 */
[----:B------:R-:W2:Y:S02]  /*58ce0*/  LDL.LU R13, [R1+0x454] ;  /* 0x00045400010d7983 */ /* 0x000ea40000300800 */
[----:B------:R-:W2:Y:S02]  /*58cf0*/  LDL.LU R14, [R1+0x458] ;  /* 0x00045800010e7983 */ /* 0x000ea40000300800 */
[----:B------:R-:W2:Y:S01]  /*58d00*/  LDL.LU R15, [R1+0x45c] ;  /* 0x00045c00010f7983 */ /* 0x000ea20000300800 */
[----:B------:R-:W3:Y:S01]  /*58d10*/  LDL.LU.64 R6, [R1+0x4568] ;  /* 0x0045680001067983 */ /* 0x000ee20000300a00 */
[----:B------:R-:W3:Y:S05]  /*58d20*/  LDL.LU.64 R4, [R1+0x4560] ;  /* 0x0045600001047983 */ /* 0x000eea0000300a00 */
[----:B------:R-:W-:Y:S02]  /*58d30*/  STL.64 [R1+0x1a0], R16 ;  /* 0x0001a01001007387 */ /* 0x000fe40000100a00 */
[----:B------:R0:W-:Y:S02]  /*58d40*/  STL.64 [R1+0x1a8], R18 ;  /* 0x0001a81201007387 */ /* 0x0001e40000100a00 */
[----:B0-----:R-:W3:Y:S02]  /*58d50*/  LDL.LU.64 R18, [R1+0x4558] ;  /* 0x0045580001127983 */ /* 0x001ee40000300a00 */
[C---:B---3--:R-:W-:Y:S02]  /*58d60*/  HMMA.16816.F32.BF16 R16, R24.reuse, R18, R4 ;  /* 0x000000121810723c */ /* 0x048fe40000041804 */
[----:B------:R-:W3:Y:S11]  /*58d70*/  LDL.LU.64 R6, [R1+0x4550] ;  /* 0x0045500001067983 */ /* 0x000ef60000300a00 */
[----:B------:R-:W-:Y:S10]  /*58d80*/  @!UPT UIADD3 URZ, URZ, URZ, URZ ;  /* 0x0000003f3f3ff290 */ /* 0x000ff4000fffe03f */
[----:B------:R0:W-:Y:S01]  /*58d90*/  STL.64 [R1+0x190], R16 ;  /* 0x0001901001007387 */ /* 0x0001e20000100a00 */
[----:B------:R1:W-:Y:S03]  /*58da0*/  STL.64 [R1+0x198], R18 ;  /* 0x0001981201007387 */ /* 0x0003e60000100a00 */
[----:B0-----:R-:W2:Y:S01]  /*58db0*/  LDL.LU R16, [R1+0x220] ;  /* 0x0002200001107983 */ /* 0x001ea20000300800 */
[----:B------:R-:W2:Y:S02]  /*58dc0*/  LDL.LU R17, [R1+0x224] ;  /* 0x0002240001117983 */ /* 0x000ea40000300800 */
[----:B-1----:R-:W2:Y:S02]  /*58dd0*/  LDL.LU R18, [R1+0x228] ;  /* 0x0002280001127983 */ /* 0x002ea40000300800 */
[----:B------:R-:W2:Y:S01]  /*58de0*/  LDL.LU R19, [R1+0x22c] ;  /* 0x00022c0001137983 */ /* 0x000ea20000300800 */
[----:B---3--:R-:W-:Y:S01]  /*58df0*/  HMMA.16816.F32.BF16 R24, R24, R6, R20 ;  /* 0x000000061818723c */ /* 0x008fe20000041814 */
[----:B--2---:R0:W-:Y:S01]  /*58e00*/  STL.64 [R1+0x44e8], R18 ;  /* 0x0044e81201007387 */ /* 0x0041e20000100a00 */
[----:B------:R-:W-:Y:S03]  /*58e10*/  STL.64 [R1+0x44e0], R16 ;  /* 0x0044e01001007387 */ /* 0x000fe60000100a00 */
[----:B0-----:R-:W2:Y:S01]  /*58e20*/  LDL.64 R18, [R1+0x18] ;  /* 0x0000180001127983 */ /* 0x001ea20000100a00 */
[----:B------:R-:W3:Y:S02]  /*58e30*/  LDL.LU.64 R22, [R1+0x4548] ;  /* 0x0045480001167983 */ /* 0x000ee40000300a00 */
[----:B------:R-:W3:Y:S02]  /*58e40*/  LDL.LU.64 R20, [R1+0x4540] ;  /* 0x0045400001147983 */ /* 0x000ee40000300a00 */
[----:B------:R-:W-:Y:S11]  /*58e50*/  IMAD.MOV.U32 R11, RZ, RZ, R0 ;  /* 0x000000ffff0b7224 */ /* 0x000ff600078e0000 */
[----:B------:R-:W-:Y:S02]  /*58e60*/  @!UPT UIADD3 URZ, URZ, URZ, URZ ;  /* 0x0000003f3f3ff290 */ /* 0x000fe4000fffe03f */
[----:B------:R-:W-:Y:S01]  /*58e70*/  STL.64 [R1+0x130], R24 ;  /* 0x0001301801007387 */ /* 0x000fe20000100a00 */
[----:B------:R0:W-:Y:S03]  /*58e80*/  STL.64 [R1+0x138], R26 ;  /* 0x0001381a01007387 */ /* 0x0001e60000100a00 */
[----:B0-----:R-:W2:Y:S01]  /*58e90*/  LDL.64 R26, [R1+0x8] ;  /* 0x00000800011a7983 */ /* 0x001ea20000100a00 */
[C---:B---3--:R-:W-:Y:S03]  /*58ea0*/  HMMA.16816.F32.BF16 R8, R20.reuse, R10, R12 ;  /* 0x0000000a1408723c */ /* 0x048fe6000004180c */
[----:B------:R-:W3:Y:S01]  /*58eb0*/  LDL.LU.64 R14, [R1+0x4538] ;  /* 0x00453800010e7983 */ /* 0x000ee20000300a00 */
[----:B------:R-:W3:Y:S11]  /*58ec0*/  LDL.LU.64 R12, [R1+0x4530] ;  /* 0x00453000010c7983 */ /* 0x000ef60000300a00 */
[----:B------:R-:W-:Y:S08]  /*58ed0*/  @!UPT UIADD3 URZ, URZ, URZ, URZ ;  /* 0x0000003f3f3ff290 */ /* 0x000ff0000fffe03f */
        /* <DEDUP_REMOVED lines=12> */
[----:B------:R-:W3:Y:S01]  /*58fa0*/  LDL.LU R16, [R1+0x420] ;  /* 0x0004200001107983 */ /* 0x000ee20000300800 */
[----:B------:R-:W3:Y:S04]  /*58fb0*/  LDL.LU R17, [R1+0x424] ;  /* 0x0004240001117983 */ /* 0x000ee80000300800 */
[----:B0-----:R-:W3:Y:S01]  /*58fc0*/  LDL.LU R18, [R1+0x428] ;  /* 0x0004280001127983 */ /* 0x001ee20000300800 */
        /* <DEDUP_REMOVED lines=13> */
[----:B--2---:R-:W-:Y:S02]  /*590a0*/  HMMA.16816.F32.BF16 R8, R20, R6, R8 ;  /* 0x000000061408723c */ /* 0x004fe40000041808 */
[----:B------:R-:W2:Y:S11]  /*590b0*/  LDL.LU R20, [R1+0x400] ;  /* 0x0004000001147983 */ /* 0x000eb60000300800 */
[----:B------:R-:W-:Y:S10]  /*590c0*/  @!UPT UIADD3 URZ, URZ, URZ, URZ ;  /* 0x0000003f3f3ff290 */ /* 0x000ff4000fffe03f */
[----:B------:R-:W-:Y:S01]  /*590d0*/  STL.64 [R1+0x120], R8 ;  /* 0x0001200801007387 */ /* 0x000fe20000100a00 */
[----:B------:R-:W-:Y:S02]  /*590e0*/  STL.64 [R1+0x128], R10 ;  /* 0x0001280a01007387 */ /* 0x000fe40000100a00 */
[----:B------:R-:W0:Y:S04]  /*590f0*/  LDSM.16.MT88.4 R8, [R3+0x14300] ;  /* 0x014300000308783b */ /* 0x000e280000004200 */
[----:B------:R-:W2:Y:S01]  /*59100*/  LDL.LU R21, [R1+0x404] ;  /* 0x0004040001157983 */ /* 0x000ea20000300800 */
[----:B------:R-:W2:Y:S01]  /*59110*/  LDL.LU R22, [R1+0x408] ;  /* 0x0004080001167983 */ /* 0x000ea20000300800 */
[----:B------:R-:W2:Y:S03]  /*59120*/  LDL.LU R23, [R1+0x40c] ;  /* 0x00040c0001177983 */ /* 0x000ea60000300800 */
[----:B0-----:R-:W-:Y:S01]  /*59130*/  STL.64 [R1+0x44a0], R10 ;  /* 0x0044a00a01007387 */ /* 0x001fe20000100a00 */
        /* <DEDUP_REMOVED lines=10> */
[----:B------:R-:W2:Y:S02]  /*591e0*/  LDL.LU R11, [R1+0x4cc] ;  /* 0x0004cc00010b7983 */ /* 0x000ea40000300800 */
[----:B--2---:R0:W-:Y:S01]  /*591f0*/  STL.64 [R1+0x44c0], R10 ;  /* 0x0044c00a01007387 */ /* 0x0041e20000100a00 */
[----:B------:R-:W-:Y:S03]  /*59200*/  STL.64 [R1+0x44b8], R8 ;  /* 0x0044b80801007387 */ /* 0x000fe60000100a00 */
[----:B0-----:R-:W3:Y:S02]  /*59210*/  LDL.64 R10, [R1+0x28] ;  /* 0x00002800010a7983 */ /* 0x001ee40000100a00 */
[C---:B---3--:R-:W-:Y:S11]  /*59220*/  HMMA.16816.F32.BF16 R16, R12.reuse, R10, R16 ;  /* 0x0000000a0c10723c */ /* 0x048ff60000041810 */
[----:B------:R-:W-:Y:S11]  /*59230*/  @!UPT UIADD3 URZ, URZ, URZ, URZ ;  /* 0x0000003f3f3ff290 */ /* 0x000ff6000fffe03f */
[----:B------:R-:W-:Y:S01]  /*59240*/  @!UPT UIADD3 URZ, URZ, URZ, URZ ;  /* 0x0000003f3f3ff290 */ /* 0x000fe2000fffe03f */
[----:B------:R-:W-:Y:S01]  /*59250*/  STL.64 [R1+0x150], R16 ;  /* 0x0001501001007387 */ /* 0x000fe20000100a00 */
[----:B------:R0:W-:Y:S03]  /*59260*/  STL.64 [R1+0x158], R18 ;  /* 0x0001581201007387 */ /* 0x0001e60000100a00 */
[----:B0-----:R-:W2:Y:S02]  /*59270*/  LDL.LU.64 R18, [R1+0x44f8] ;  /* 0x0044f80001127983 */ /* 0x001ea40000300a00 */
[C---:B--2---:R-:W-:Y:S01]  /*59280*/  HMMA.16816.F32.BF16 R24, R12.reuse, R18, R24 ;  /* 0x000000120c18723c */ /* 0x044fe20000041818 */
[----:B------:R-:W-:Y:S02]  /*59290*/  IMAD.MOV.U32 R4, RZ, RZ, R18 ;  /* 0x000000ffff047224 */ /* 0x000fe400078e0012 */
[----:B------:R-:W-:Y:S11]  /*592a0*/  IMAD.MOV.U32 R0, RZ, RZ, R19 ;  /* 0x000000ffff007224 */ /* 0x000ff600078e0013 */
[----:B------:R-:W-:Y:S09]  /*592b0*/  @!UPT UIADD3 URZ, URZ, URZ, URZ ;  /* 0x0000003f3f3ff290 */ /* 0x000ff2000fffe03f */
[----:B------:R-:W-:Y:S01]  /*592c0*/  STL.64 [R1+0x140], R24 ;  /* 0x0001401801007387 */ /* 0x000fe20000100a00 */
[----:B------:R0:W-:Y:S03]  /*592d0*/  STL.64 [R1+0x148], R26 ;  /* 0x0001481a01007387 */ /* 0x0001e60000100a00 */
[----:B0-----:R-:W2:Y:S01]  /*592e0*/  LDL.LU.64 R26, [R1+0x44f0] ;  /* 0x0044f000011a7983 */ /* 0x001ea20000300a00 */
[----:B------:R-:W2:Y:S02]  /*592f0*/  LDL.LU.64 R18, [R1+0x44e8] ;  /* 0x0044e80001127983 */ /* 0x000ea40000300a00 */
[----:B------:R-:W2:Y:S02]  /*59300*/  LDL.LU.64 R16, [R1+0x44e0] ;  /* 0x0044e00001107983 */ /* 0x000ea40000300a00 */
[C---:B--2---:R-:W-:Y:S01]  /*59310*/  HMMA.16816.F32.BF16 R16, R12.reuse, R26, R16 ;  /* 0x0000001a0c10723c */ /* 0x044fe20000041810 */
[----:B------:R0:W-:Y:S01]  /*59320*/  STL.64 [R1+0x44c8], R26 ;  /* 0x0044c81a01007387 */ /* 0x0001e20000100a00 */
[----:B------:R-:W2:Y:S11]  /*59330*/  LDL.LU R24, [R1+0x4d0] ;  /* 0x0004d00001187983 */ /* 0x000eb60000300800 */
[----:B------:R-:W-:Y:S10]  /*59340*/  @!UPT UIADD3 URZ, URZ, URZ, URZ ;  /* 0x0000003f3f3ff290 */ /* 0x000ff4000fffe03f */
[----:B------:R-:W-:Y:S01]  /*59350*/  STL.64 [R1+0x220], R16 ;  /* 0x0002201001007387 */ /* 0x000fe20000100a00 */
[----:B------:R-:W-:Y:S02]  /*59360*/  STL.64 [R1+0x228], R18 ;  /* 0x0002281201007387 */ /* 0x000fe40000100a00 */
[----:B------:R-:W1:Y:S01]  /*59370*/  LDSM.16.MT88.4 R16, [R3+0x14380] ;  /* 0x014380000310783b */ /* 0x000e620000004200 */
[----:B------:R-:W-:Y:S01]  /*59380*/  HMMA.16816.F32.BF16 R12, R12, R6, R20 ;  /* 0x000000060c0c723c */ /* 0x000fe20000041814 */
[----:B------:R-:W2:Y:S02]  /*59390*/  LDL.LU R25, [R1+0x4d4] ;  /* 0x0004d40001197983 */ /* 0x000ea40000300800 */
[----:B0-----:R-:W2:Y:S02]  /*593a0*/  LDL.LU R26, [R1+0x4d8] ;  /* 0x0004d800011a7983 */ /* 0x001ea40000300800 */
[----:B------:R-:W2:Y:S01]  /*593b0*/  LDL.LU R27, [R1+0x4dc] ;  /* 0x0004dc00011b7983 */ /* 0x000ea20000300800 */
[----:B-1----:R0:W-:Y:S01]  /*593c0*/  STL.64 [R1+0x4468], R18 ;  /* 0x0044681201007387 */ /* 0x0021e20000100a00 */
[----:B------:R-:W-:Y:S02]  /*593d0*/  STL.64 [R1+0x4460], R16 ;  /* 0x0044601001007387 */ /* 0x000fe40000100a00 */
[----:B------:R-:W-:Y:S02]  /*593e0*/  STL [R1+0x42b0], R3 ;  /* 0x0042b00301007387 */ /* 0x000fe40000100800 */
[----:B------:R-:W3:Y:S11]  /*593f0*/  LDL.LU R20, [R1+0x4a0] ;  /* 0x0004a00001147983 */ /* 0x000ef60000300800 */
[----:B------:R-:W-:Y:S01]  /*59400*/  @!UPT UIADD3 URZ, URZ, URZ, URZ ;  /* 0x0000003f3f3ff290 */ /* 0x000fe2000fffe03f */
[----:B------:R-:W-:Y:S01]  /*59410*/  STL.64 [R1+0x210], R12 ;  /* 0x0002100c01007387 */ /* 0x000fe20000100a00 */
[----:B------:R-:W-:Y:S02]  /*59420*/  STL.64 [R1+0x218], R14 ;  /* 0x0002180e01007387 */ /* 0x000fe40000100a00 */
[----:B----4-:R-:W1:Y:S04]  /*59430*/  LDSM.16.MT88.4 R12, [R2+0x14000] ;  /* 0x01400000020c783b */ /* 0x010e680000004200 */
[----:B------:R-:W3:Y:S01]  /*59440*/  LDL.LU R21, [R1+0x4a4] ;  /* 0x0004a40001157983 */ /* 0x000ee20000300800 */
[----:B------:R-:W3:Y:S01]  /*59450*/  LDL.LU R22, [R1+0x4a8] ;  /* 0x0004a80001167983 */ /* 0x000ee20000300800 */
[----:B------:R-:W3:Y:S02]  /*59460*/  LDL.LU R23, [R1+0x4ac] ;  /* 0x0004ac0001177983 */ /* 0x000ee40000300800 */
[----:B0-----:R-:W-:-:S02]  /*59470*/  IMAD.MOV.U32 R19, RZ, RZ, R0 ;  /* 0x000000ffff137224 */ /* 0x001fc400078e0000 */
[----:B------:R-:W-:Y:S02]  /*59480*/  IMAD.MOV.U32 R18, RZ, RZ, R4 ;  /* 0x000000ffff127224 */ /* 0x000fe400078e0004 */
[----:B-1----:R-:W-:Y:S02]  /*59490*/  IMAD.MOV.U32 R3, RZ, RZ, R14 ;  /* 0x000000ffff037224 */ /* 0x002fe400078e000e */
[----:B------:R-:W-:Y:S02]  /*594a0*/  IMAD.MOV.U32 R0, RZ, RZ, R15 ;  /* 0x000000ffff007224 */ /* 0x000fe400078e000f */
[----:B------:R-:W-:Y:S02]  /*594b0*/  IMAD.MOV.U32 R5, RZ, RZ, R12 ;  /* 0x000000ffff057224 */ /* 0x000fe400078e000c */
[----:B------:R-:W-:Y:S01]  /*594c0*/  IMAD.MOV.U32 R4, RZ, RZ, R13 ;  /* 0x000000ffff047224 */ /* 0x000fe200078e000d */
[----:B------:R-:W2:Y:S01]  /*594d0*/  LDL.LU.64 R14, [R1+0x44d8] ;  /* 0x0044d800010e7983 */ /* 0x000ea20000300a00 */
[----:B------:R-:W2:Y:S02]  /*594e0*/  LDL.LU.64 R12, [R1+0x44d0] ;  /* 0x0044d000010c7983 */ /* 0x000ea40000300a00 */
        /* <DEDUP_REMOVED lines=8> */
[----:B------:R-:W4:Y:S02]  /*59570*/  LDL.LU.64 R10, [R1+0x44c0] ;  /* 0x0044c000010a7983 */ /* 0x000f240000300a00 */
[----:B------:R-:W4:Y:S02]  /*59580*/  LDL.LU.64 R8, [R1+0x44b8] ;  /* 0x0044b80001087983 */ /* 0x000f240000300a00 */
[----:B----4-:R-:W-:Y:S11]  /*59590*/  HMMA.16816.F32.BF16 R8, R12, R18, R8 ;  /* 0x000000120c08723c */ /* 0x010ff60000041808 */
[----:B------:R-:W-:Y:S11]  /*595a0*/  @!UPT UIADD3 URZ, URZ, URZ, URZ ;  /* 0x0000003f3f3ff290 */ /* 0x000ff6000fffe03f */
[----:B------:R-:W-:Y:S01]  /*595b0*/  @!UPT UIADD3 URZ, URZ, URZ, URZ ;  /* 0x0000003f3f3ff290 */ /* 0x000fe2000fffe03f */
[----:B------:R-:W-:Y:S01]  /*595c0*/  STL.64 [R1+0x290], R8 ;  /* 0x0002900801007387 */ /* 0x000fe20000100a00 */
[----:B------:R0:W-:Y:S03]  /*595d0*/  STL.64 [R1+0x298], R10 ;  /* 0x0002980a01007387 */ /* 0x0001e60000100a00 */
[----:B0-----:R-:W4:Y:S01]  /*595e0*/  LDL.LU.64 R10, [R1+0x44b0] ;  /* 0x0044b000010a7983 */ /* 0x001f220000300a00 */
[----:B------:R-:W4:Y:S02]  /*595f0*/  LDL.LU.64 R8, [R1+0x44a8] ;  /* 0x0044a80001087983 */ /* 0x000f240000300a00 */
[----:B------:R0:W-:Y:S02]  /*59600*/  STL.64 [R1+0x4480], R18 ;  /* 0x0044801201007387 */ /* 0x0001e40000100a00 */
[----:B0-----:R-:W-:Y:S02]  /*59610*/  IMAD.MOV.U32 R18, RZ, RZ, R17 ;  /* 0x000000ffff127224 */ /* 0x001fe400078e0011 */
[----:B------:R-:W-:-:S02]  /*59620*/  IMAD.MOV.U32 R19, RZ, RZ, R16 ;  /* 0x000000ffff137224 */ /* 0x000fc400078e0010 */
[----:B--2---:R-:W-:Y:S02]  /*59630*/  IMAD.MOV.U32 R17, RZ, RZ, R26 ;  /* 0x000000ffff117224 */ /* 0x004fe400078e001a */
[----:B------:R-:W-:Y:S01]  /*59640*/  IMAD.MOV.U32 R16, RZ, RZ, R27 ;  /* 0x000000ffff107224 */ /* 0x000fe200078e001b */
[C---:B----4-:R-:W-:Y:S01]  /*59650*/  HMMA.16816.F32.BF16 R8, R12.reuse, R26, R8 ;  /* 0x0000001a0c08723c */ /* 0x050fe20000041808 */
[----:B------:R-:W0:Y:S11]  /*59660*/  LDSM.16.MT88.4 R24, [R2+0x14080] ;  /* 0x014080000218783b */ /* 0x000e360000004200 */
[----:B------:R-:W-:Y:S11]  /*59670*/  @!UPT UIADD3 URZ, URZ, URZ, URZ ;  /* 0x0000003f3f3ff290 */ /* 0x000ff6000fffe03f */
[----:B------:R-:W-:Y:S01]  /*59680*/  STL.64 [R1+0x2c0], R8 ;  /* 0x0002c00801007387 */ /* 0x000fe20000100a00 */
[----:B------:R1:W-:Y:S03]  /*59690*/  STL.64 [R1+0x2c8], R10 ;  /* 0x0002c80a01007387 */ /* 0x0003e60000100a00 */
[----:B-1----:R-:W2:Y:S01]  /*596a0*/  LDL.LU.64 R10, [R1+0x44a0] ;  /* 0x0044a000010a7983 */ /* 0x002ea20000300a00 */
[----:B------:R-:W2:Y:S03]  /*596b0*/  LDL.LU.64 R8, [R1+0x4498] ;  /* 0x0044980001087983 */ /* 0x000ea60000300a00 */
[----:B0-----:R-:W-:Y:S01]  /*596c0*/  STL.64 [R1+0x43d0], R26 ;  /* 0x0043d01a01007387 */ /* 0x001fe20000100a00 */
[----:B------:R0:W-:Y:S03]  /*596d0*/  STL.64 [R1+0x43c8], R24 ;  /* 0x0043c81801007387 */ /* 0x0001e60000100a00 */
[----:B0-----:R-:W4:Y:S01]  /*596e0*/  LDL.LU R24, [R1+0x3e0] ;  /* 0x0003e00001187983 */ /* 0x001f220000300800 */
[----:B------:R-:W4:Y:S02]  /*596f0*/  LDL.LU R25, [R1+0x3e4] ;  /* 0x0003e40001197983 */ /* 0x000f240000300800 */
[----:B------:R-:W2:Y:S02]  /*59700*/  LDL.LU R26, [R1+0x3e8] ;  /* 0x0003e800011a7983 */ /* 0x000ea40000300800 */
[----:B------:R-:W2:Y:S02]  /*59710*/  LDL.LU R27, [R1+0x3ec] ;  /* 0x0003ec00011b7983 */ /* 0x000ea40000300800 */
[----:B--2---:R-:W-:Y:S01]  /*59720*/  STL.64 [R1+0x4478], R26 ;  /* 0x0044781a01007387 */ /* 0x004fe20000100a00 */
[----:B----4-:R0:W-:Y:S03]  /*59730*/  STL.64 [R1+0x4470], R24 ;  /* 0x0044701801007387 */ /* 0x0101e60000100a00 */
[----:B0-----:R-:W2:Y:S01]  /*59740*/  LDL.LU R24, [R1+0x490] ;  /* 0x0004900001187983 */ /* 0x001ea20000300800 */
[----:B------:R-:W2:Y:S02]  /*59750*/  LDL.LU R25, [R1+0x494] ;  /* 0x0004940001197983 */ /* 0x000ea40000300800 */
[----:B------:R-:W4:Y:S02]  /*59760*/  LDL.LU R26, [R1+0x498] ;  /* 0x00049800011a7983 */ /* 0x000f240000300800 */
[----:B------:R-:W4:Y:S01]  /*59770*/  LDL.LU R27, [R1+0x49c] ;  /* 0x00049c00011b7983 */ /* 0x000f220000300800 */
[----:B---3--:R-:W-:Y:S01]  /*59780*/  HMMA.16816.F32.BF16 R20, R12, R6, R20 ;  /* 0x000000060c14723c */ /* 0x008fe20000041814 */
[----:B----4-:R-:W-:Y:S01]  /*59790*/  STL.64 [R1+0x4490], R26 ;  /* 0x0044901a01007387 */ /* 0x010fe20000100a00 */
[----:B--2---:R0:W-:Y:S03]  /*597a0*/  STL.64 [R1+0x4488], R24 ;  /* 0x0044881801007387 */ /* 0x0041e60000100a00 */
[----:B0-----:R-:W2:Y:S01]  /*597b0*/  LDL.LU R24, [R1+0x500] ;  /* 0x0005000001187983 */ /* 0x001ea20000300800 */
[----:B------:R-:W2:Y:S02]  /*597c0*/  LDL.LU R25, [R1+0x504] ;  /* 0x0005040001197983 */ /* 0x000ea40000300800 */
[----:B------:R-:W2:Y:S02]  /*597d0*/  LDL.LU R26, [R1+0x508] ;  /* 0x00050800011a7983 */ /* 0x000ea40000300800 */
[----:B------:R-:W2:Y:S11]  /*597e0*/  LDL.LU R27, [R1+0x50c] ;  /* 0x00050c00011b7983 */ /* 0x000eb60000300800 */
[----:B------:R-:W-:Y:S02]  /*597f0*/  @!UPT UIADD3 URZ, URZ, URZ, URZ ;  /* 0x0000003f3f3ff290 */ /* 0x000fe4000fffe03f */
[----:B------:R-:W-:Y:S01]  /*59800*/  STL.64 [R1+0x2d0], R20 ;  /* 0x0002d01401007387 */ /* 0x000fe20000100a00 */
[----:B------:R-:W-:Y:S02]  /*59810*/  STL.64 [R1+0x2d8], R22 ;  /* 0x0002d81601007387 */ /* 0x000fe40000100a00 */
[----:B------:R-:W0:Y:S04]  /*59820*/  LDSM.16.MT88.4 R20, [R2+0x14100] ;  /* 0x014100000214783b */ /* 0x000e280000004200 */
[----:B------:R-:W-:Y:S02]  /*59830*/  IMAD.MOV.U32 R14, RZ, RZ, R17 ;  /* 0x000000ffff0e7224 */ /* 0x000fe400078e0011 */
[----:B------:R-:W-:Y:S01]  /*59840*/  IMAD.MOV.U32 R15, RZ, RZ, R16 ;  /* 0x000000ffff0f7224 */ /* 0x000fe200078e0010 */
[----:B0-----:R-:W-:Y:S01]  /*59850*/  STL.64 [R1+0x4390], R22 ;  /* 0x0043901601007387 */ /* 0x001fe20000100a00 */
[----:B------:R0:W-:Y:S03]  /*59860*/  STL.64 [R1+0x4388], R20 ;  /* 0x0043881401007387 */ /* 0x0001e60000100a00 */
[----:B0-----:R-:W3:Y:S01]  /*59870*/  LDL.LU R20, [R1+0x3f0] ;  /* 0x0003f00001147983 */ /* 0x001ee20000300800 */
[----:B------:R-:W3:Y:S02]  /*59880*/  LDL.LU R21, [R1+0x3f4] ;  /* 0x0003f40001157983 */ /* 0x000ee40000300800 */
[----:B------:R-:W3:Y:S02]  /*59890*/  LDL.LU R22, [R1+0x3f8] ;  /* 0x0003f80001167983 */ /* 0x000ee40000300800 */
[----:B------:R-:W3:Y:S01]  /*598a0*/  LDL.LU R23, [R1+0x3fc] ;  /* 0x0003fc0001177983 */ /* 0x000ee20000300800 */
[C---:B--2---:R-:W-:Y:S01]  /*598b0*/  HMMA.16816.F32.BF16 R16, R8.reuse, R18, R24 ;  /* 0x000000120810723c */ /* 0x044fe20000041818 */
[----:B------:R-:W2:Y:S01]  /*598c0*/  LDL.LU.64 R26, [R1+0x4490] ;  /* 0x00449000011a7983 */ /* 0x000ea20000300a00 */
[----:B------:R-:W2:Y:S11]  /*598d0*/  LDL.LU.64 R24, [R1+0x4488] ;  /* 0x0044880001187983 */ /* 0x000eb60000300a00 */
[----:B------:R-:W-:Y:S10]  /*598e0*/  @!UPT UIADD3 URZ, URZ, URZ, URZ ;  /* 0x0000003f3f3ff290 */ /* 0x000ff4000fffe03f */
[----:B------:R-:W-:Y:S01]  /*598f0*/  STL.64 [R1+0x580], R16 ;  /* 0x0005801001007387 */ /* 0x000fe20000100a00 */
[----:B------:R0:W-:Y:S03]  /*59900*/  STL.64 [R1+0x588], R18 ;  /* 0x0005881201007387 */ /* 0x0001e60000100a00 */
[----:B0-----:R-:W2:Y:S01]  /*59910*/  LDL.LU.64 R18, [R1+0x4480] ;  /* 0x0044800001127983 */ /* 0x001ea20000300a00 */
[C---:B---3--:R-:W-:Y:S08]  /*59920*/  HMMA.16816.F32.BF16 R12, R8.reuse, R14, R20 ;  /* 0x0000000e080c723c */ /* 0x048ff00000041814 */
[C---:B--2---:R-:W-:Y:S01]  /*59930*/  HMMA.16816.F32.BF16 R16, R8.reuse, R18, R24 ;  /* 0x000000120810723c */ /* 0x044fe20000041818 */
[----:B------:R-:W2:Y:S01]  /*59940*/  LDL.LU.64 R26, [R1+0x4478] ;  /* 0x00447800011a7983 */ /* 0x000ea20000300a00 */
[----:B------:R-:W2:Y:S11]  /*59950*/  LDL.LU.64 R24, [R1+0x4470] ;  /* 0x0044700001187983 */ /* 0x000eb60000300a00 */
[----:B------:R-:W-:Y:S10]  /*59960*/  @!UPT UIADD3 URZ, URZ, URZ, URZ ;  /* 0x0000003f3f3ff290 */ /* 0x000ff4000fffe03f */
[----:B------:R-:W-:Y:S01]  /*59970*/  STL.64 [R1+0x620], R16 ;  /* 0x0006201001007387 */ /* 0x000fe20000100a00 */
[----:B------:R0:W-:Y:S03]  /*59980*/  STL.64 [R1+0x628], R18 ;  /* 0x0006281201007387 */ /* 0x0001e60000100a00 */
[----:B0-----:R-:W3:Y:S01]  /*59990*/  LDL.LU.64 R18, [R1+0x4468] ;  /* 0x0044680001127983 */ /* 0x001ee20000300a00 */
[----:B------:R-:W3:Y:S02]  /*599a0*/  LDL.LU.64 R16, [R1+0x4460] ;  /* 0x0044600001107983 */ /* 0x000ee40000300a00 */
[----:B------:R-:W-:Y:S02]  /*599b0*/  STL.64 [R1+0x4458], R6 ;  /* 0x0044580601007387 */ /* 0x000fe40000100a00 */
[----:B------:R-:W-:Y:S01]  /*599c0*/  STL.64 [R1+0x610], R12 ;  /* 0x0006100c01007387 */ /* 0x000fe20000100a00 */
[----:B------:R-:W-:Y:S02]  /*599d0*/  STL.64 [R1+0x618], R14 ;  /* 0x0006180e01007387 */ /* 0x000fe40000100a00 */
[----:B------:R-:W0:Y:S01]  /*599e0*/  LDSM.16.MT88.4 R12, [R2+0x14180] ;  /* 0x01418000020c783b */ /* 0x000e220000004200 */
[----:B--2---:R-:W-:Y:S11]  /*599f0*/  HMMA.16816.F32.BF16 R8, R8, R6, R24 ;  /* 0x000000060808723c */ /* 0x004ff60000041818 */
[----:B------:R-:W-:Y:S11]  /*59a00*/  @!UPT UIADD3 URZ, URZ, URZ, URZ ;  /* 0x0000003f3f3ff290 */ /* 0x000ff6000fffe03f */
[----:B------:R-:W-:Y:S01]  /*59a10*/  @!UPT UIADD3 URZ, URZ, URZ, URZ ;  /* 0x0000003f3f3ff290 */ /* 0x000fe2000fffe03f */
[----:B------:R-:W-:Y:S01]  /*59a20*/  STL.64 [R1+0x570], R8 ;  /* 0x0005700801007387 */ /* 0x000fe20000100a00 */
[----:B------:R-:W-:Y:S02]  /*59a30*/  STL.64 [R1+0x578], R10 ;  /* 0x0005780a01007387 */ /* 0x000fe40000100a00 */
[----:B0-----:R-:W-:Y:S02]  /*59a40*/  STL.64 [R1+0x4360], R14 ;  /* 0x0043600e01007387 */ /* 0x001fe40000100a00 */
[----:B------:R0:W-:Y:S02]  /*59a50*/  STL.64 [R1+0x4358], R12 ;  /* 0x0043580c01007387 */ /* 0x0001e40000100a00 */
[----:B0-----:R-:W2:Y:S01]  /*59a60*/  LDL.LU R12, [R1+0x110] ;  /* 0x00011000010c7983 */ /* 0x001ea20000300800 */
[----:B------:R-:W2:Y:S02]  /*59a70*/  LDL.LU R13, [R1+0x114] ;  /* 0x00011400010d7983 */ /* 0x000ea40000300800 */
[----:B------:R-:W4:Y:S02]  /*59a80*/  LDL.LU R14, [R1+0x118] ;  /* 0x00011800010e7983 */ /* 0x000f240000300800 */
[----:B------:R-:W4:Y:S01]  /*59a90*/  LDL.LU R15, [R1+0x11c] ;  /* 0x00011c00010f7983 */ /* 0x000f220000300800 */
[----:B------:R-:W2:Y:S01]  /*59aa0*/  LDL.LU R20, [R1+0x2e0] ;  /* 0x0002e00001147983 */ /* 0x000ea20000300800 */
[----:B------:R-:W2:Y:S02]  /*59ab0*/  LDL.LU R21, [R1+0x2e4] ;  /* 0x0002e40001157983 */ /* 0x000ea40000300800 */
[----:B------:R-:W2:Y:S02]  /*59ac0*/  LDL.LU R22, [R1+0x2e8] ;  /* 0x0002e80001167983 */ /* 0x000ea40000300800 */
[----:B------:R-:W2:Y:S02]  /*59ad0*/  LDL.LU R23, [R1+0x2ec] ;  /* 0x0002ec0001177983 */ /* 0x000ea40000300800 */
[----:B------:R-:W-:-:S02]  /*59ae0*/  IMAD.MOV.U32 R26, RZ, RZ, R3 ;  /* 0x000000ffff1a7224 */ /* 0x000fc400078e0003 */
[----:B------:R-:W-:Y:S02]  /*59af0*/  IMAD.MOV.U32 R27, RZ, RZ, R0 ;  /* 0x000000ffff1b7224 */ /* 0x000fe400078e0000 */
[----:B------:R-:W-:Y:S02]  /*59b00*/  IMAD.MOV.U32 R24, RZ, RZ, R5 ;  /* 0x000000ffff187224 */ /* 0x000fe400078e0005 */
[----:B------:R-:W-:Y:S01]  /*59b10*/  IMAD.MOV.U32 R25, RZ, RZ, R4 ;  /* 0x000000ffff197224 */ /* 0x000fe200078e0004 */
[----:B------:R-:W-:Y:S04]  /*59b20*/  STL.64 [R1+0x4420], R26 ;  /* 0x0044201a01007387 */ /* 0x000fe80000100a00 */
[----:B------:R-:W-:Y:S01]  /*59b30*/  STL.64 [R1+0x4418], R24 ;  /* 0x0044181801007387 */ /* 0x000fe20000100a00 */
[----:B--2---:R-:W-:Y:S01]  /*59b40*/  STL.64 [R1+0x43a0], R22 ;  /* 0x0043a01601007387 */ /* 0x004fe20000100a00 */
        /* <DEDUP_REMOVED lines=17> */
[----:B------:R-:W2:Y:S01]  /*59c60*/  LDL.LU R8, [R1+0x380] ;  /* 0x0003800001087983 */ /* 0x000ea20000300800 */
        /* <DEDUP_REMOVED lines=15> */
[----:B------:R-:W3:Y:S01]  /*59d60*/  LDL.LU R4, [R1+0x3d0] ;  /* 0x0003d00001047983 */ /* 0x000ee20000300800 */
[----:B------:R-:W3:Y:S02]  /*59d70*/  LDL.LU R5, [R1+0x3d4] ;  /* 0x0003d40001057983 */ /* 0x000ee40000300800 */
[----:B------:R-:W3:Y:S02]  /*59d80*/  LDL.LU R6, [R1+0x3d8] ;  /* 0x0003d80001067983 */ /* 0x000ee40000300800 */
[----:B------:R-:W3:Y:S01]  /*59d90*/  LDL.LU R7, [R1+0x3dc] ;  /* 0x0003dc0001077983 */ /* 0x000ee20000300800 */
[----:B--2---:R0:W-:Y:S01]  /*59da0*/  STL.64 [R1+0x4450], R10 ;  /* 0x0044500a01007387 */ /* 0x0041e20000100a00 */
[----:B------:R-:W-:Y:S02]  /*59db0*/  STL.64 [R1+0x4448], R8 ;  /* 0x0044480801007387 */ /* 0x000fe40000100a00 */
[----:B------:R-:W2:Y:S01]  /*59dc0*/  LDL.64 R26, [R1+0x8] ;  /* 0x00000800011a7983 */ /* 0x000ea20000100a00 */
[----:B0-----:R-:W3:Y:S01]  /*59dd0*/  LDL.64 R10, [R1+0x28] ;  /* 0x00002800010a7983 */ /* 0x001ee20000100a00 */
[----:B------:R-:W-:Y:S02]  /*59de0*/  STL.64 [R1+0x43e0], R22 ;  /* 0x0043e01601007387 */ /* 0x000fe40000100a00 */
[----:B------:R0:W-:Y:S02]  /*59df0*/  STL.64 [R1+0x43d8], R20 ;  /* 0x0043d81401007387 */ /* 0x0001e40000100a00 */
        /* <DEDUP_REMOVED lines=22> */
[----:B------:R-:W2:Y:S01]  /*59f60*/  LDL.LU R23, [R1+0x3ac] ;  /* 0x0003ac0001177983 */ /* 0x000ea20000300800 */
[----:B----4-:R0:W-:Y:S01]  /*59f70*/  STL.64 [R1+0x4370], R14 ;  /* 0x0043700e01007387 */ /* 0x0101e20000100a00 */
[----:B------:R-:W-:Y:S03]  /*59f80*/  STL.64 [R1+0x4368], R12 ;  /* 0x0043680c01007387 */ /* 0x000fe60000100a00 */
[----:B0-----:R-:W3:Y:S01]  /*59f90*/  LDL.64 R14, [R1+0x18] ;  /* 0x00001800010e7983 */ /* 0x001ee20000100a00 */
[----:B------:R0:W-:Y:S02]  /*59fa0*/  STL.64 [R1+0x550], R4 ;  /* 0x0005500401007387 */ /* 0x0001e40000100a00 */
[----:B------:R1:W-:Y:S02]  /*59fb0*/  STL.64 [R1+0x558], R6 ;  /* 0x0005580601007387 */ /* 0x0003e40000100a00 */
[----:B0-----:R-:W-:Y:S01]  /*59fc0*/  IMAD.MOV.U32 R5, RZ, RZ, R10 ;  /* 0x000000ffff057224 */ /* 0x001fe200078e000a */
[----:B-1----:R-:W4:Y:S01]  /*59fd0*/  LDL.LU.64 R6, [R1+0x4458] ;  /* 0x0044580001067983 */ /* 0x002f220000300a00 */
[----:B------:R-:W-:-:S02]  /*59fe0*/  IMAD.MOV.U32 R4, RZ, RZ, R11 ;  /* 0x000000ffff047224 */ /* 0x000fc400078e000b */
        /* <DEDUP_REMOVED lines=10> */
[----:B------:R-:W-:Y:S01]  /*5a090*/  IMAD.MOV.U32 R0, RZ, RZ, R27 ;  /* 0x000000ffff007224 */ /* 0x000fe200078e001b */
[C---:B---3--:R-:W-:Y:S11]  /*5a0a0*/  HMMA.16816.F32.BF16 R8, R16.reuse, R26, R8 ;  /* 0x0000001a1008723c */ /* 0x048ff60000041808 */
[----:B------:R-:W-:Y:S11]  /*5a0b0*/  @!UPT UIADD3 URZ, URZ, URZ, URZ ;  /* 0x0000003f3f3ff290 */ /* 0x000ff6000fffe03f */
[----:B------:R-:W-:Y:S01]  /*5a0c0*/  @!UPT UIADD3 URZ, URZ, URZ, URZ ;  /* 0x0000003f3f3ff290 */ /* 0x000fe2000fffe03f */
[----:B------:R-:W-:Y:S01]  /*5a0d0*/  STL.64 [R1+0x670], R8 ;  /* 0x0006700801007387 */ /* 0x000fe20000100a00 */
[----:B------:R0:W-:Y:S03]  /*5a0e0*/  STL.64 [R1+0x678], R10 ;  /* 0x0006780a01007387 */ /* 0x0001e60000100a00 */
[----:B0-----:R-:W4:Y:S01]  /*5a0f0*/  LDL.LU.64 R10, [R1+0x4430] ;  /* 0x00443000010a7983 */ /* 0x001f220000300a00 */
[----:B------:R-:W4:Y:S02]  /*5a100*/  LDL.LU.64 R8, [R1+0x4428] ;  /* 0x0044280001087983 */ /* 0x000f240000300a00 */
[----:B------:R-:W2:Y:S02]  /*5a110*/  LDL.LU.64 R26, [R1+0x4420] ;  /* 0x00442000011a7983 */ /* 0x000ea40000300a00 */
[----:B------:R-:W2:Y:S01]  /*5a120*/  LDL.LU.64 R24, [R1+0x4418] ;  /* 0x0044180001187983 */ /* 0x000ea20000300a00 */
[----:B----4-:R-:W-:Y:S11]  /*5a130*/  HMMA.16816.F32.BF16 R8, R16, R6, R8 ;  /* 0x000000061008723c */ /* 0x010ff60000041808 */
[----:B------:R-:W-:Y:S11]  /*5a140*/  @!UPT UIADD3 URZ, URZ, URZ, URZ ;  /* 0x0000003f3f3ff290 */ /* 0x000ff6000fffe03f */
[----:B------:R-:W-:Y:S01]  /*5a150*/  @!UPT UIADD3 URZ, URZ, URZ, URZ ;  /* 0x0000003f3f3ff290 */ /* 0x000fe2000fffe03f */
[----:B------:R-:W-:Y:S01]  /*5a160*/  STL.64 [R1+0x5f0], R8 ;  /* 0x0005f00801007387 */ /* 0x000fe20000100a00 */
[----:B------:R-:W-:Y:S02]  /*5a170*/  STL.64 [R1+0x5f8], R10 ;  /* 0x0005f80a01007387 */ /* 0x000fe40000100a00 */
[----:B------:R-:W0:Y:S04]  /*5a180*/  LDSM.16.MT88.4 R8, [R2+0x14200] ;  /* 0x014200000208783b */ /* 0x000e280000004200 */
[----:B------:R-:W-:Y:S02]  /*5a190*/  IMAD.MOV.U32 R18, RZ, RZ, R5 ;  /* 0x000000ffff127224 */ /* 0x000fe400078e0005 */
[----:B------:R-:W-:-:S07]  /*5a1a0*/  IMAD.MOV.U32 R19, RZ, RZ, R4 ;  /* 0x000000ffff137224 */ /* 0x000fce00078e0004 */
[C---:B--2---:R-:W-:Y:S01]  /*5a1b0*/  HMMA.16816.F32.BF16 R16, R24.reuse, R18, R20 ;  /* 0x000000121810723c */ /* 0x044fe20000041814 */
[----:B0-----:R-:W-:Y:S01]  /*5a1c0*/  STL.64 [R1+0x4328], R10 ;  /* 0x0043280a01007387 */ /* 0x001fe20000100a00 */
[----:B------:R-:W-:Y:S02]  /*5a1d0*/  STL.64 [R1+0x4320], R8 ;  /* 0x0043200801007387 */ /* 0x000fe40000100a00 */
[----:B------:R-:W2:Y:S02]  /*5a1e0*/  LDL.LU.64 R22, [R1+0x4410] ;  /* 0x0044100001167983 */ /* 0x000ea40000300a00 */
[----:B------:R-:W2:Y:S11]  /*5a1f0*/  LDL.LU.64 R20, [R1+0x4408] ;  /* 0x0044080001147983 */ /* 0x000eb60000300a00 */
[----:B------:R-:W-:Y:S06]  /*5a200*/  @!UPT UIADD3 URZ, URZ, URZ, URZ ;  /* 0x0000003f3f3ff290 */ /* 0x000fec000fffe03f */
[----:B------:R-:W-:Y:S01]  /*5a210*/  STL.64 [R1+0x650], R16 ;  /* 0x0006501001007387 */ /* 0x000fe20000100a00 */
[----:B------:R-:W-:Y:S02]  /*5a220*/  STL.64 [R1+0x658], R18 ;  /* 0x0006581201007387 */ /* 0x000fe40000100a00 */
[----:B------:R-:W0:Y:S02]  /*5a230*/  LDSM.16.MT88.4 R16, [R2+0x14280] ;  /* 0x014280000210783b */ /* 0x000e240000004200 */
[----:B0-----:R0:W-:Y:S02]  /*5a240*/  STL.64 [R1+0x42e8], R18 ;  /* 0x0042e81201007387 */ /* 0x0011e40000100a00 */
[----:B------:R-:W-:Y:S02]  /*5a250*/  STL.64 [R1+0x42e0], R16 ;  /* 0x0042e01001007387 */ /* 0x000fe40000100a00 */
[----:B0-----:R-:W3:Y:S01]  /*5a260*/  LDL.64 R18, [R1+0x28] ;  /* 0x0000280001127983 */ /* 0x001ee20000100a00 */
[----:B--2---:R-:W-:Y:S11]  /*5a270*/  HMMA.16816.F32.BF16 R20, R24, R14, R20 ;  /* 0x0000000e1814723c */ /* 0x004ff60000041814 */
[----:B------:R-:W-:Y:S11]  /*5a280*/  @!UPT UIADD3 URZ, URZ, URZ, URZ ;  /* 0x0000003f3f3ff290 */ /* 0x000ff6000fffe03f */
[----:B------:R-:W-:Y:S01]  /*5a290*/  @!UPT UIADD3 URZ, URZ, URZ, URZ ;  /* 0x0000003f3f3ff290 */ /* 0x000fe2000fffe03f */
[----:B------:R-:W-:Y:S01]  /*5a2a0*/  STL.64 [R1+0x640], R20 ;  /* 0x0006401401007387 */ /* 0x000fe20000100a00 */
[----:B------:R0:W-:Y:S03]  /*5a2b0*/  STL.64 [R1+0x648], R22 ;  /* 0x0006481601007387 */ /* 0x0001e60000100a00 */
[----:B0-----:R-:W2:Y:S01]  /*5a2c0*/  LDL.LU.64 R22, [R1+0x4400] ;  /* 0x0044000001167983 */ /* 0x001ea20000300a00 */
[----:B------:R-:W2:Y:S02]  /*5a2d0*/  LDL.LU.64 R20, [R1+0x43f8] ;  /* 0x0043f80001147983 */ /* 0x000ea40000300a00 */
[----:B------:R-:W-:Y:S02]  /*5a2e0*/  IMAD.MOV.U32 R10, RZ, RZ, R3 ;  /* 0x000000ffff0a7224 */ /* 0x000fe400078e0003 */
[----:B------:R-:W-:-:S07]  /*5a2f0*/  IMAD.MOV.U32 R11, RZ, RZ, R0 ;  /* 0x000000ffff0b7224 */ /* 0x000fce00078e0000 */
        /* <DEDUP_REMOVED lines=42> */
[----:B------:R-:W4:Y:S01]  /*5a5a0*/  LDL.LU R8, [R1+0x2a0] ;  /* 0x0002a00001087983 */ /* 0x000f220000300800 */
[----:B------:R-:W4:Y:S04]  /*5a5b0*/  LDL.LU R9, [R1+0x2a4] ;  /* 0x0002a40001097983 */ /* 0x000f280000300800 */
[----:B0-----:R-:W4:Y:S01]  /*5a5c0*/  LDL.LU R10, [R1+0x2a8] ;  /* 0x0002a800010a7983 */ /* 0x001f220000300800 */
[----:B------:R-:W4:Y:S01]  /*5a5d0*/  LDL.LU R11, [R1+0x2ac] ;  /* 0x0002ac00010b7983 */ /* 0x000f220000300800 */
[----:B--2---:R-:W-:Y:S02]  /*5a5e0*/  HMMA.16816.F32.BF16 R24, R24, R6, R20 ;  /* 0x000000061818723c */ /* 0x004fe40000041814 */
[----:B------:R-:W3:Y:S01]  /*5a5f0*/  LDL.LU.64 R22, [R1+0x4390] ;  /* 0x0043900001167983 */ /* 0x000ee20000300a00 */
[----:B------:R-:W3:Y:S11]  /*5a600*/  LDL.LU.64 R20, [R1+0x4388] ;  /* 0x0043880001147983 */ /* 0x000ef60000300a00 */
[----:B------:R-:W-:Y:S09]  /*5a610*/  @!UPT UIADD3 URZ, URZ, URZ, URZ ;  /* 0x0000003f3f3ff290 */ /* 0x000ff2000fffe03f */
[----:B------:R0:W-:Y:S01]  /*5a620*/  STL.64 [R1+0x530], R24 ;  /* 0x0005301801007387 */ /* 0x0001e20000100a00 */
[----:B------:R1:W-:Y:S03]  /*5a630*/  STL.64 [R1+0x538], R26 ;  /* 0x0005381a01007387 */ /* 0x0003e60000100a00 */
[----:B0-----:R-:W2:Y:S01]  /*5a640*/  LDL.LU R24, [R1+0x100] ;  /* 0x0001000001187983 */ /* 0x001ea20000300800 */
[----:B------:R-:W2:Y:S02]  /*5a650*/  LDL.LU R25, [R1+0x104] ;  /* 0x0001040001197983 */ /* 0x000ea40000300800 */
[----:B-1----:R-:W2:Y:S02]  /*5a660*/  LDL.LU R26, [R1+0x108] ;  /* 0x00010800011a7983 */ /* 0x002ea40000300800 */
[----:B------:R-:W2:Y:S01]  /*5a670*/  LDL.LU R27, [R1+0x10c] ;  /* 0x00010c00011b7983 */ /* 0x000ea20000300800 */
[C---:B---3--:R-:W-:Y:S11]  /*5a680*/  HMMA.16816.F32.BF16 R12, R20.reuse, R18, R12 ;  /* 0x00000012140c723c */ /* 0x048ff6000004180c */
[----:B------:R-:W-:Y:S11]  /*5a690*/  @!UPT UIADD3 URZ, URZ, URZ, URZ ;  /* 0x0000003f3f3ff290 */ /* 0x000ff6000fffe03f */
[----:B------:R-:W-:Y:S01]  /*5a6a0*/  @!UPT UIADD3 URZ, URZ, URZ, URZ ;  /* 0x0000003f3f3ff290 */ /* 0x000fe2000fffe03f */
[----:B------:R-:W-:Y:S01]  /*5a6b0*/  STL.64 [R1+0x520], R12 ;  /* 0x0005200c01007387 */ /* 0x000fe20000100a00 */
[----:B------:R0:W-:Y:S03]  /*5a6c0*/  STL.64 [R1+0x528], R14 ;  /* 0x0005280e01007387 */ /* 0x0001e60000100a00 */
[----:B0-----:R-:W4:Y:S02]  /*5a6d0*/  LDL.LU.64 R14, [R1+0x4380] ;  /* 0x00438000010e7983 */ /* 0x001f240000300a00 */
[C---:B----4-:R-:W-:Y:S01]  /*5a6e0*/  HMMA.16816.F32.BF16 R8, R20.reuse, R14, R8 ;  /* 0x0000000e1408723c */ /* 0x050fe20000041808 */
[----:B------:R-:W-:Y:S02]  /*5a6f0*/  IMAD.MOV.U32 R29, RZ, RZ, R14 ;  /* 0x000000ffff1d7224 */ /* 0x000fe400078e000e */
[----:B------:R-:W-:Y:S11]  /*5a700*/  IMAD.MOV.U32 R28, RZ, RZ, R15 ;  /* 0x000000ffff1c7224 */ /* 0x000ff600078e000f */
[----:B------:R-:W-:Y:S09]  /*5a710*/  @!UPT UIADD3 URZ, URZ, URZ, URZ ;  /* 0x0000003f3f3ff290 */ /* 0x000ff2000fffe03f */
        /* <DEDUP_REMOVED lines=16> */
[----:B------:R-:W3:Y:S02]  /*5a820*/  LDL.LU R11, [R1+0x9c] ;  /* 0x00009c00010b7983 */ /* 0x000ee40000300800 */
[----:B---3--:R-:W-:Y:S01]  /*5a830*/  HMMA.16816.F32.BF16 R20, R20, R6, R8 ;  /* 0x000000061414723c */ /* 0x008fe20000041808 */
[----:B------:R-:W0:Y:S11]  /*5a840*/  LDSM.16.MT88.4 R8, [R2+0x14300] ;  /* 0x014300000208783b */ /* 0x000e360000004200 */
[----:B------:R-:W-:Y:S11]  /*5a850*/  @!UPT UIADD3 URZ, URZ, URZ, URZ ;  /* 0x0000003f3f3ff290 */ /* 0x000ff6000fffe03f */
[----:B------:R-:W-:Y:S01]  /*5a860*/  STL.64 [R1+0x4d0], R20 ;  /* 0x0004d01401007387 */ /* 0x000fe20000100a00 */
[----:B------:R-:W-:Y:S02]  /*5a870*/  STL.64 [R1+0x4d8], R22 ;  /* 0x0004d81601007387 */ /* 0x000fe40000100a00 */
[----:B0-----:R-:W-:Y:S01]  /*5a880*/  IMAD.MOV.U32 R4, RZ, RZ, R9 ;  /* 0x000000ffff047224 */ /* 0x001fe200078e0009 */
[----:B------:R-:W-:Y:S01]  /*5a890*/  STL [R1+0x38], R10 ;  /* 0x0000380a01007387 */ /* 0x000fe20000100800 */
[----:B------:R-:W-:Y:S03]  /*5a8a0*/  STL.64 [R1+0x4338], R6 ;  /* 0x0043380601007387 */ /* 0x000fe60000100a00 */
[----:B------:R2:W-:Y:S02]  /*5a8b0*/  STL [R1+0x4330], R4 ;  /* 0x0043300401007387 */ /* 0x0005e40000100800 */
[----:B--2---:R-:W-:Y:S01]  /*5a8c0*/  HMMA.16816.F32.BF16 R4, R12, R18, R24 ;  /* 0x000000120c04723c */ /* 0x004fe20000041818 */
[----:B------:R-:W-:-:S02]  /*5a8d0*/  IMAD.MOV.U32 R3, RZ, RZ, R8 ;  /* 0x000000ffff037224 */ /* 0x000fc400078e0008 */
[----:B------:R-:W-:Y:S02]  /*5a8e0*/  IMAD.MOV.U32 R9, RZ, RZ, R18 ;  /* 0x000000ffff097224 */ /* 0x000fe400078e0012 */
[----:B------:R-:W-:Y:S11]  /*5a8f0*/  IMAD.MOV.U32 R8, RZ, RZ, R19 ;  /* 0x000000ffff087224 */ /* 0x000ff600078e0013 */
[----:B------:R-:W-:Y:S07]  /*5a900*/  @!UPT UIADD3 URZ, URZ, URZ, URZ ;  /* 0x0000003f3f3ff290 */ /* 0x000fee000fffe03f */
[----:B------:R0:W-:Y:S01]  /*5a910*/  STL.64 [R1+0x4c0], R4 ;  /* 0x0004c00401007387 */ /* 0x0001e20000100a00 */
[----:B------:R1:W-:Y:S02]  /*5a920*/  STL.64 [R1+0x4c8], R6 ;  /* 0x0004c80601007387 */ /* 0x0003e40000100a00 */
[----:B------:R-:W2:Y:S02]  /*5a930*/  LDL.LU R16, [R1+0x70] ;  /* 0x0000700001107983 */ /* 0x000ea40000300800 */
[----:B------:R-:W2:Y:S01]  /*5a940*/  LDL.LU R17, [R1+0x74] ;  /* 0x0000740001117983 */ /* 0x000ea20000300800 */
[----:B------:R-:W3:Y:S01]  /*5a950*/  LDL.LU R18, [R1+0x78] ;  /* 0x0000780001127983 */ /* 0x000ee20000300800 */
[----:B------:R-:W3:Y:S02]  /*5a960*/  LDL.LU R19, [R1+0x7c] ;  /* 0x00007c0001137983 */ /* 0x000ee40000300800 */
[----:B------:R-:W4:Y:S02]  /*5a970*/  LDL.LU R24, [R1+0x80] ;  /* 0x0000800001187983 */ /* 0x000f240000300800 */
[----:B------:R-:W4:Y:S01]  /*5a980*/  LDL.LU R25, [R1+0x84] ;  /* 0x0000840001197983 */ /* 0x000f220000300800 */
[----:B------:R-:W2:Y:S01]  /*5a990*/  LDL.LU R26, [R1+0x88] ;  /* 0x00008800011a7983 */ /* 0x000ea20000300800 */
[----:B------:R-:W2:Y:S03]  /*5a9a0*/  LDL.LU R27, [R1+0x8c] ;  /* 0x00008c00011b7983 */ /* 0x000ea60000300800 */
[----:B--2---:R-:W-:Y:S01]  /*5a9b0*/  STL.64 [R1+0x4350], R26 ;  /* 0x0043501a01007387 */ /* 0x004fe20000100a00 */
[----:B----4-:R2:W-:Y:S02]  /*5a9c0*/  STL.64 [R1+0x4348], R24 ;  /* 0x0043481801007387 */ /* 0x0105e40000100a00 */
[----:B0-----:R-:W4:Y:S02]  /*5a9d0*/  LDL.LU R4, [R1+0xe0] ;  /* 0x0000e00001047983 */ /* 0x001f240000300800 */
[----:B------:R-:W4:Y:S01]  /*5a9e0*/  LDL.LU R5, [R1+0xe4] ;  /* 0x0000e40001057983 */ /* 0x000f220000300800 */
[----:B-1----:R-:W4:Y:S01]  /*5a9f0*/  LDL.LU R6, [R1+0xe8] ;  /* 0x0000e80001067983 */ /* 0x002f220000300800 */
[----:B------:R-:W4:Y:S03]  /*5aa00*/  LDL.LU R7, [R1+0xec] ;  /* 0x0000ec0001077983 */ /* 0x000f260000300800 */
[----:B--2---:R-:W2:Y:S01]  /*5aa10*/  LDL.LU R24, [R1+0xf0] ;  /* 0x0000f00001187983 */ /* 0x004ea20000300800 */
[----:B------:R-:W2:Y:S02]  /*5aa20*/  LDL.LU R25, [R1+0xf4] ;  /* 0x0000f40001197983 */ /* 0x000ea40000300800 */
[----:B------:R-:W2:Y:S02]  /*5aa30*/  LDL.LU R26, [R1+0xf8] ;  /* 0x0000f800011a7983 */ /* 0x000ea40000300800 */
[----:B------:R-:W2:Y:S01]  /*5aa40*/  LDL.LU R27, [R1+0xfc] ;  /* 0x0000fc00011b7983 */ /* 0x000ea20000300800 */
[----:B---3--:R-:W-:Y:S01]  /*5aa50*/  STL.64 [R1+0x42f8], R18 ;  /* 0x0042f81201007387 */ /* 0x008fe20000100a00 */
[----:B------:R0:W-:Y:S03]  /*5aa60*/  STL.64 [R1+0x42f0], R16 ;  /* 0x0042f01001007387 */ /* 0x0001e60000100a00 */
[----:B0-----:R-:W3:Y:S01]  /*5aa70*/  LDL.LU R16, [R1+0xb0] ;  /* 0x0000b00001107983 */ /* 0x001ee20000300800 */
[----:B------:R-:W3:Y:S02]  /*5aa80*/  LDL.LU R17, [R1+0xb4] ;  /* 0x0000b40001117983 */ /* 0x000ee40000300800 */
[----:B------:R-:W2:Y:S02]  /*5aa90*/  LDL.LU R18, [R1+0xb8] ;  /* 0x0000b80001127983 */ /* 0x000ea40000300800 */
[----:B------:R-:W2:Y:S02]  /*5aaa0*/  LDL.LU R19, [R1+0xbc] ;  /* 0x0000bc0001137983 */ /* 0x000ea40000300800 */
[----:B--2---:R-:W-:Y:S01]  /*5aab0*/  STL.64 [R1+0x4308], R18 ;  /* 0x0043081201007387 */ /* 0x004fe20000100a00 */
[----:B---3--:R0:W-:Y:S03]  /*5aac0*/  STL.64 [R1+0x4300], R16 ;  /* 0x0043001001007387 */ /* 0x0081e60000100a00 */
        /* <DEDUP_REMOVED lines=10> */
[----:B------:R-:W3:Y:S01]  /*5ab70*/  LDL.LU R20, [R1+0x40] ;  /* 0x0000400001147983 */ /* 0x000ee20000300800 */
[----:B------:R-:W3:Y:S02]  /*5ab80*/  LDL.LU R21, [R1+0x44] ;  /* 0x0000440001157983 */ /* 0x000ee40000300800 */
[----:B------:R-:W2:Y:S02]  /*5ab90*/  LDL.LU R22, [R1+0x48] ;  /* 0x0000480001167983 */ /* 0x000ea40000300800 */
[----:B------:R-:W2:Y:S02]  /*5aba0*/  LDL.LU R23, [R1+0x4c] ;  /* 0x00004c0001177983 */ /* 0x000ea40000300800 */
[----:B------:R-:W-:Y:S01]  /*5abb0*/  IMAD.MOV.U32 R0, RZ, RZ, R11 ;  /* 0x000000ffff007224 */ /* 0x000fe200078e000b */
[----:B--2---:R-:W-:Y:S01]  /*5abc0*/  STL.64 [R1+0x42c0], R22 ;  /* 0x0042c01601007387 */ /* 0x004fe20000100a00 */
[----:B---3--:R0:W-:Y:S03]  /*5abd0*/  STL.64 [R1+0x42b8], R20 ;  /* 0x0042b81401007387 */ /* 0x0081e60000100a00 */
[----:B0-----:R-:W2:Y:S01]  /*5abe0*/  LDL.LU R20, [R1+0x50] ;  /* 0x0000500001147983 */ /* 0x001ea20000300800 */
[----:B------:R-:W2:Y:S02]  /*5abf0*/  LDL.LU R21, [R1+0x54] ;  /* 0x0000540001157983 */ /* 0x000ea40000300800 */
[----:B------:R-:W3:Y:S02]  /*5ac00*/  LDL.LU R22, [R1+0x58] ;  /* 0x0000580001167983 */ /* 0x000ee40000300800 */
[----:B------:R-:W3:Y:S02]  /*5ac10*/  LDL.LU R23, [R1+0x5c] ;  /* 0x00005c0001177983 */ /* 0x000ee40000300800 */
[----:B------:R-:W-:-:S02]  /*5ac20*/  IMAD.MOV.U32 R10, RZ, RZ, R29 ;  /* 0x000000ffff0a7224 */ /* 0x000fc400078e001d */
[----:B------:R-:W-:Y:S01]  /*5ac30*/  IMAD.MOV.U32 R11, RZ, RZ, R28 ;  /* 0x000000ffff0b7224 */ /* 0x000fe200078e001c */
[----:B---3--:R0:W-:Y:S02]  /*5ac40*/  STL.64 [R1+0x42d0], R22 ;  /* 0x0042d01601007387 */ /* 0x0081e40000100a00 */
[----:B0-----:R-:W-:Y:S02]  /*5ac50*/  IMAD.MOV.U32 R22, RZ, RZ, R9 ;  /* 0x000000ffff167224 */ /* 0x001fe400078e0009 */
[----:B------:R-:W-:Y:S02]  /*5ac60*/  IMAD.MOV.U32 R23, RZ, RZ, R8 ;  /* 0x000000ffff177224 */ /* 0x000fe400078e0008 */
[C---:B------:R-:W-:Y:S01]  /*5ac70*/  HMMA.16816.F32.BF16 R8, R12.reuse, R10, R24 ;  /* 0x0000000a0c08723c */ /* 0x040fe20000041818 */
[----:B--2---:R-:W-:Y:S01]  /*5ac80*/  STL.64 [R1+0x42c8], R20 ;  /* 0x0042c81401007387 */ /* 0x004fe20000100a00 */
[----:B------:R-:W2:Y:S02]  /*5ac90*/  LDL.LU.64 R26, [R1+0x4350] ;  /* 0x00435000011a7983 */ /* 0x000ea40000300a00 */
[----:B------:R-:W2:Y:S11]  /*5aca0*/  LDL.LU.64 R24, [R1+0x4348] ;  /* 0x0043480001187983 */ /* 0x000eb60000300a00 */
[----:B------:R-:W-:Y:S08]  /*5acb0*/  @!UPT UIADD3 URZ, URZ, URZ, URZ ;  /* 0x0000003f3f3ff290 */ /* 0x000ff0000fffe03f */
[----:B------:R-:W-:Y:S01]  /*5acc0*/  STL.64 [R1+0x4b0], R8 ;  /* 0x0004b00801007387 */ /* 0x000fe20000100a00 */
[----:B------:R0:W-:Y:S03]  /*5acd0*/  STL.64 [R1+0x4b8], R10 ;  /* 0x0004b80a01007387 */ /* 0x0001e60000100a00 */
[----:B0-----:R-:W4:Y:S02]  /*5ace0*/  LDL.LU.64 R10, [R1+0x4340] ;  /* 0x00434000010a7983 */ /* 0x001f240000300a00 */
[C---:B----4-:R-:W-:Y:S02]  /*5acf0*/  HMMA.16816.F32.BF16 R8, R12.reuse, R10, R4 ;  /* 0x0000000a0c08723c */ /* 0x050fe40000041804 */
[----:B------:R-:W2:Y:S01]  /*5ad00*/  LDL.LU.64 R6, [R1+0x4338] ;  /* 0x0043380001067983 */ /* 0x000ea20000300a00 */
[----:B------:R-:W3:Y:S11]  /*5ad10*/  LDL.LU R4, [R1+0x4330] ;  /* 0x0043300001047983 */ /* 0x000ef60000300800 */
[----:B------:R-:W-:Y:S09]  /*5ad20*/  @!UPT UIADD3 URZ, URZ, URZ, URZ ;  /* 0x0000003f3f3ff290 */ /* 0x000ff2000fffe03f */
[----:B------:R-:W-:Y:S01]  /*5ad30*/  STL.64 [R1+0x4a0], R8 ;  /* 0x0004a00801007387 */ /* 0x000fe20000100a00 */
[----:B------:R0:W-:Y:S03]  /*5ad40*/  STL.64 [R1+0x4a8], R10 ;  /* 0x0004a80a01007387 */ /* 0x0001e60000100a00 */
[----:B0-----:R-:W4:Y:S01]  /*5ad50*/  LDL.LU.64 R10, [R1+0x4328] ;  /* 0x00432800010a7983 */ /* 0x001f220000300a00 */
[----:B------:R-:W4:Y:S01]  /*5ad60*/  LDL.LU.64 R8, [R1+0x4320] ;  /* 0x0043200001087983 */ /* 0x000f220000300a00 */
[----:B--2---:R-:W-:Y:S02]  /*5ad70*/  HMMA.16816.F32.BF16 R24, R12, R6, R24 ;  /* 0x000000060c18723c */ /* 0x004fe40000041818 */
[----:B------:R-:W2:Y:S11]  /*5ad80*/  LDL.LU.64 R14, [R1+0x8] ;  /* 0x00000800010e7983 */ /* 0x000eb60000300a00 */
[----:B------:R-:W-:Y:S10]  /*5ad90*/  @!UPT UIADD3 URZ, URZ, URZ, URZ ;  /* 0x0000003f3f3ff290 */ /* 0x000ff4000fffe03f */
[----:B------:R-:W-:Y:S01]  /*5ada0*/  STL.64 [R1+0x480], R24 ;  /* 0x0004801801007387 */ /* 0x000fe20000100a00 */
[----:B------:R-:W-:Y:S02]  /*5adb0*/  STL.64 [R1+0x488], R26 ;  /* 0x0004881a01007387 */ /* 0x000fe40000100a00 */
[----:B------:R-:W0:Y:S01]  /*5adc0*/  LDSM.16.MT88.4 R24, [R2+0x14380] ;  /* 0x014380000218783b */ /* 0x000e220000004200 */
[C---:B----4-:R-:W-:Y:S01]  /*5add0*/  HMMA.16816.F32.BF16 R16, R8.reuse, R22, R16 ;  /* 0x000000160810723c */ /* 0x050fe20000041810 */
[----:B0-----:R0:W-:Y:S02]  /*5ade0*/  STL.64 [R1+0x4260], R26 ;  /* 0x0042601a01007387 */ /* 0x0011e40000100a00 */
[----:B------:R-:W-:Y:S02]  /*5adf0*/  STL.64 [R1+0x4258], R24 ;  /* 0x0042581801007387 */ /* 0x000fe40000100a00 */
[----:B0-----:R-:W4:Y:S01]  /*5ae00*/  LDL.LU.64 R26, [R1+0x18] ;  /* 0x00001800011a7983 */ /* 0x001f220000300a00 */
[----:B------:R-:W-:Y:S11]  /*5ae10*/  STL [R1+0x4120], R2 ;  /* 0x0041200201007387 */ /* 0x000ff60000100800 */
[----:B------:R-:W-:Y:S06]  /*5ae20*/  @!UPT UIADD3 URZ, URZ, URZ, URZ ;  /* 0x0000003f3f3ff290 */ /* 0x000fec000fffe03f */
[----:B------:R-:W-:Y:S02]  /*5ae30*/  STL.64 [R1+0x100], R16 ;  /* 0x0001001001007387 */ /* 0x000fe40000100a00 */
[----:B------:R0:W-:Y:S02]  /*5ae40*/  STL.64 [R1+0x108], R18 ;  /* 0x0001081201007387 */ /* 0x0001e40000100a00 */
[----:B0-----:R-:W4:Y:S01]  /*5ae50*/  LDL.LU.64 R18, [R1+0x4318] ;  /* 0x0043180001127983 */ /* 0x001f220000300a00 */
[----:B------:R-:W4:Y:S02]  /*5ae60*/  LDL.LU.64 R16, [R1+0x4310] ;  /* 0x0043100001107983 */ /* 0x000f240000300a00 */
[C---:B----4-:R-:W-:Y:S11]  /*5ae70*/  HMMA.16816.F32.BF16 R16, R8.reuse, R26, R16 ;  /* 0x0000001a0810723c */ /* 0x050ff60000041810 */
        /* <DEDUP_REMOVED lines=20> */
[----:B------:R-:W4:Y:S11]  /*5afc0*/  LDL.LU.64 R16, [R1+0x42e0] ;  /* 0x0042e00001107983 */ /* 0x000f360000300a00 */
[----:B------:R-:W-:Y:S10]  /*5afd0*/  @!UPT UIADD3 URZ, URZ, URZ, URZ ;  /* 0x0000003f3f3ff290 */ /* 0x000ff4000fffe03f */
[----:B------:R0:W-:Y:S01]  /*5afe0*/  STL.64 [R1+0x90], R8 ;  /* 0x0000900801007387 */ /* 0x0001e20000100a00 */
[----:B------:R1:W-:Y:S03]  /*5aff0*/  STL.64 [R1+0x98], R10 ;  /* 0x0000980a01007387 */ /* 0x0003e60000100a00 */
[----:B0-----:R-:W2:Y:S01]  /*5b000*/  LDL.LU R8, [R1+0xa0] ;  /* 0x0000a00001087983 */ /* 0x001ea20000300800 */
[----:B------:R-:W2:Y:S02]  /*5b010*/  LDL.LU R9, [R1+0xa4] ;  /* 0x0000a40001097983 */ /* 0x000ea40000300800 */
[----:B-1----:R-:W2:Y:S02]  /*5b020*/  LDL.LU R10, [R1+0xa8] ;  /* 0x0000a800010a7983 */ /* 0x002ea40000300800 */
[----:B------:R-:W2:Y:S01]  /*5b030*/  LDL.LU R11, [R1+0xac] ;  /* 0x0000ac00010b7983 */ /* 0x000ea20000300800 */
[C---:B----4-:R-:W-:Y:S01]  /*5b040*/  HMMA.16816.F32.BF16 R20, R16.reuse, R22, R24 ;  /* 0x000000161014723c */ /* 0x050fe20000041818 */
[----:B------:R-:W4:Y:S11]  /*5b050*/  LDL.LU.64 R26, [R1+0x42d8] ;  /* 0x0042d800011a7983 */ /* 0x000f360000300a00 */
[----:B------:R-:W-:Y:S11]  /*5b060*/  @!UPT UIADD3 URZ, URZ, URZ, URZ ;  /* 0x0000003f3f3ff290 */ /* 0x000ff6000fffe03f */
[----:B------:R-:W-:Y:S01]  /*5b070*/  STL.64 [R1+0xd0], R20 ;  /* 0x0000d01401007387 */ /* 0x000fe20000100a00 */
[----:B------:R0:W-:Y:S03]  /*5b080*/  STL.64 [R1+0xd8], R22 ;  /* 0x0000d81601007387 */ /* 0x0001e60000100a00 */
[----:B0-----:R-:W2:Y:S01]  /*5b090*/  LDL.LU.64 R22, [R1+0x42d0] ;  /* 0x0042d00001167983 */ /* 0x001ea20000300a00 */
[----:B------:R-:W2:Y:S02]  /*5b0a0*/  LDL.LU.64 R20, [R1+0x42c8] ;  /* 0x0042c80001147983 */ /* 0x000ea40000300a00 */
[----:B------:R-:W-:Y:S02]  /*5b0b0*/  IMAD.MOV.U32 R24, RZ, RZ, R3 ;  /* 0x000000ffff187224 */ /* 0x000fe400078e0003 */
[----:B----4-:R-:W-:Y:S01]  /*5b0c0*/  IMAD.MOV.U32 R28, RZ, RZ, R26 ;  /* 0x000000ffff1c7224 */ /* 0x010fe200078e001a */
[----:B--2---:R-:W-:Y:S11]  /*5b0d0*/  HMMA.16816.F32.BF16 R20, R16, R26, R20 ;  /* 0x0000001a1014723c */ /* 0x004ff60000041814 */
[----:B------:R-:W-:Y:S11]  /*5b0e0*/  @!UPT UIADD3 URZ, URZ, URZ, URZ ;  /* 0x0000003f3f3ff290 */ /* 0x000ff6000fffe03f */
[----:B------:R-:W-:Y:S01]  /*5b0f0*/  @!UPT UIADD3 URZ, URZ, URZ, URZ ;  /* 0x0000003f3f3ff290 */ /* 0x000fe2000fffe03f */
[----:B------:R-:W-:Y:S01]  /*5b100*/  STL.64 [R1+0xc0], R20 ;  /* 0x0000c01401007387 */ /* 0x000fe20000100a00 */
[----:B------:R0:W-:Y:S03]  /*5b110*/  STL.64 [R1+0xc8], R22 ;  /* 0x0000c81601007387 */ /* 0x0001e60000100a00 */
[----:B0-----:R-:W2:Y:S01]  /*5b120*/  LDL.LU.64 R22, [R1+0x42c0] ;  /* 0x0042c00001167983 */ /* 0x001ea20000300a00 */
[----:B------:R-:W2:Y:S02]  /*5b130*/  LDL.LU.64 R20, [R1+0x42b8] ;  /* 0x0042b80001147983 */ /* 0x000ea40000300a00 */
[----:B------:R-:W4:Y:S02]  /*5b140*/  LDL.LU R3, [R1+0x42b0] ;  /* 0x0042b00001037983 */ /* 0x000f240000300800 */
[----:B------:R-:W2:Y:S02]  /*5b150*/  LDL.LU R26, [R1+0x38] ;  /* 0x00003800011a7983 */ /* 0x000ea40000300800 */
[----:B------:R-:W-:-:S02]  /*5b160*/  IMAD.MOV.U32 R29, RZ, RZ, R27 ;  /* 0x000000ffff1d7224 */ /* 0x000fc400078e001b */
[----:B------:R-:W-:Y:S02]  /*5b170*/  IMAD.MOV.U32 R27, RZ, RZ, R0 ;  /* 0x000000ffff1b7224 */ /* 0x000fe400078e0000 */
[----:B---3--:R-:W-:Y:S01]  /*5b180*/  IMAD.MOV.U32 R25, RZ, RZ, R4 ;  /* 0x000000ffff197224 */ /* 0x008fe200078e0004 */
[----:B------:R-:W3:Y:S04]  /*5b190*/  LDL.LU R0, [R1+0x42ac] ;  /* 0x0042ac0001007983 */ /* 0x000ee80000300800 */
[----:B------:R-:W0:Y:S04]  /*5b1a0*/  S2R R5, SR_TID.X ;  /* 0x0000000000057919 */ /* 0x000e280000002100 */
[----:B------:R-:W1:Y:S01]  /*5b1b0*/  S2R R4, SR_TID.X ;  /* 0x0000000000047919 */ /* 0x000e620000002100 */
[----:B------:R-:W-:Y:S01]  /*5b1c0*/  HMMA.16816.F32.BF16 R8, R16, R14, R8 ;  /* 0x0000000e1008723c */ /* 0x000fe20000041808 */
[----:B------:R-:W-:Y:S01]  /*5b1d0*/  IMAD.MOV.U32 R2, RZ, RZ, R15 ;  /* 0x000000ffff027224 */ /* 0x000fe200078e000f */
[----:B0-----:R-:W-:Y:S01]  /*5b1e0*/  LOP3.LUT R5, R5, 0x7, RZ, 0xc0, !PT ;  /* 0x0000000705057812 */ /* 0x001fe200078ec0ff */
[----:B-1----:R-:W-:-:S04]  /*5b1f0*/  IMAD.SHL.U32 R4, R4, 0x2, RZ ;  /* 0x0000000204047824 */ /* 0x002fc800078e00ff */
[----:B------:R-:W-:-:S05]  /*5b200*/  IMAD R5, R5, 0x110, RZ ;  /* 0x0000011005057824 */ /* 0x000fca00078e02ff */
[----:B------:R-:W-:-:S04]  /*5b210*/  LOP3.LUT R5, R5, 0x30, R4, 0x78, !PT ;  /* 0x0000003005057812 */ /* 0x000fc800078e7804 */
[----:B------:R-:W-:Y:S01]  /*5b220*/  LOP3.LUT R5, R5, 0x40, RZ, 0x3c, !PT ;  /* 0x0000004005057812 */ /* 0x000fe200078e3cff */
[----:B------:R-:W-:-:S04]  /*5b230*/  IMAD.MOV.U32 R4, RZ, RZ, R14 ;  /* 0x000000ffff047224 */ /* 0x000fc800078e000e */
[----:B------:R-:W-:Y:S04]  /*5b240*/  LDSM.16.M88.4 R12, [R5+0x20880] ;  /* 0x02088000050c783b */ /* 0x000fe80000000200 */
[----:B--2---:R-:W-:Y:S01]  /*5b250*/  STL.64 [R1+0x42a0], R26 ;  /* 0x0042a01a01007387 */ /* 0x004fe20000100a00 */
[----:B------:R-:W-:Y:S02]  /*5b260*/  STL.64 [R1+0x4298], R24 ;  /* 0x0042981801007387 */ /* 0x000fe40000100a00 */
[----:B----4-:R0:W1:Y:S02]  /*5b270*/  LDSM.16.MT88.4 R24, [R3+0x18000] ;  /* 0x018000000318783b */ /* 0x0100640000004200 */
[----:B0-----:R-:W2:Y:S01]  /*5b280*/  LDL.LU R3, [R1+0x42a8] ;  /* 0x0042a80001037983 */ /* 0x001ea20000300800 */
[----:B------:R-:W-:Y:S01]  /*5b290*/  HMMA.16816.F32.BF16 R16, R16, R6, R20 ;  /* 0x000000061010723c */ /* 0x000fe20000041814 */
[----:B------:R-:W-:Y:S02]  /*5b2a0*/  LDSM.16.M88.4 R20, [R5+0x21880] ;  /* 0x021880000514783b */ /* 0x000fe40000000200 */
[----:B-1----:R-:W-:Y:S02]  /*5b2b0*/  STL.64 [R1+0x60], R24 ;  /* 0x0000601801007387 */ /* 0x002fe40000100a00 */
[----:B------:R-:W-:Y:S02]  /*5b2c0*/  STL.64 [R1+0x68], R26 ;  /* 0x0000681a01007387 */ /* 0x000fe40000100a00 */
[----:B------:R-:W-:Y:S02]  /*5b2d0*/  STL.64 [R1+0xb0], R8 ;  /* 0x0000b00801007387 */ /* 0x000fe40000100a00 */
[----:B------:R-:W-:Y:S02]  /*5b2e0*/  STL.64 [R1+0xb8], R10 ;  /* 0x0000b80a01007387 */ /* 0x000fe40000100a00 */
[----:B------:R-:W0:Y:S04]  /*5b2f0*/  LDSM.16.M88.4 R8, [R5+0x20080] ;  /* 0x020080000508783b */ /* 0x000e280000000200 */
[----:B0-----:R-:W-:Y:S01]  /*5b300*/  STL [R1+0x3e3c], R10 ;  /* 0x003e3c0a01007387 */ /* 0x001fe20000100800 */
[----:B------:R-:W-:Y:S02]  /*5b310*/  STL [R1+0x3e38], R11 ;  /* 0x003e380b01007387 */ /* 0x000fe40000100800 */
[----:B------:R0:W-:Y:S05]  /*5b320*/  STL [R1+0x41dc], R12 ;  /* 0x0041dc0c01007387 */ /* 0x0001ea0000100800 */
[----:B------:R-:W-:Y:S01]  /*5b330*/  STL.64 [R1+0x80], R16 ;  /* 0x0000801001007387 */ /* 0x000fe20000100a00 */
[----:B------:R-:W-:Y:S02]  /*5b340*/  STL.64 [R1+0x88], R18 ;  /* 0x0000881201007387 */ /* 0x000fe40000100a00 */
[----:B------:R-:W1:Y:S04]  /*5b350*/  LDSM.16.M88.4 R16, [R5+0x21080] ;  /* 0x021080000510783b */ /* 0x000e680000000200 */
[----:B------:R4:W-:Y:S02]  /*5b360*/  STL [R1+0x41d8], R13 ;  /* 0x0041d80d01007387 */ /* 0x0009e40000100800 */
[----:B------:R3:W-:Y:S01]  /*5b370*/  STL [R1+0x3d2c], R14 ;  /* 0x003d2c0e01007387 */ /* 0x0007e20000100800 */
[----:B------:R3:W-:Y:S04]  /*5b380*/  STL [R1+0x3d28], R15 ;  /* 0x003d280f01007387 */ /* 0x0007e80000100800 */
[----:B0-----:R-:W2:Y:S04]  /*5b390*/  LDL.LU R12, [R1+0x200] ;  /* 0x00020000010c7983 */ /* 0x001ea80000300800 */
[----:B----4-:R-:W2:Y:S01]  /*5b3a0*/  LDL.LU R13, [R1+0x204] ;  /* 0x00020400010d7983 */ /* 0x010ea20000300800 */
[----:B---3--:R-:W2:Y:S02]  /*5b3b0*/  LDL.LU R14, [R1+0x208] ;  /* 0x00020800010e7983 */ /* 0x008ea40000300800 */
[----:B------:R-:W2:Y:S01]  /*5b3c0*/  LDL.LU R15, [R1+0x20c] ;  /* 0x00020c00010f7983 */ /* 0x000ea20000300800 */
[----:B-1----:R-:W-:Y:S01]  /*5b3d0*/  STL [R1+0x3ddc], R18 ;  /* 0x003ddc1201007387 */ /* 0x002fe20000100800 */
[----:B------:R0:W-:Y:S03]  /*5b3e0*/  STL [R1+0x3dd8], R19 ;  /* 0x003dd81301007387 */ /* 0x0001e60000100800 */
[----:B0-----:R-:W3:Y:S01]  /*5b3f0*/  LDL R19, [R1+0x660] ;  /* 0x0006600001137983 */ /* 0x001ee20000100800 */
[----:B------:R-:W-:Y:S02]  /*5b400*/  STL [R1+0x3dc4], R22 ;  /* 0x003dc41601007387 */ /* 0x000fe40000100800 */
[----:B------:R-:W-:Y:S02]  /*5b410*/  STL [R1+0x3dc0], R23 ;  /* 0x003dc01701007387 */ /* 0x000fe40000100800 */
[----:B------:R0:W-:Y:S02]  /*5b420*/  STL.64 [R1+0x4200], R20 ;  /* 0x0042001401007387 */ /* 0x0001e40000100a00 */
[----:B0-----:R-:W4:Y:S01]  /*5b430*/  LDL.LU R20, [R1+0x1d0] ;  /* 0x0001d00001147983 */ /* 0x001f220000300800 */
[----:B------:R-:W4:Y:S02]  /*5b440*/  LDL.LU R21, [R1+0x1d4] ;  /* 0x0001d40001157983 */ /* 0x000f240000300800 */
[----:B------:R-:W2:Y:S02]  /*5b450*/  LDL.LU R22, [R1+0x1d8] ;  /* 0x0001d80001167983 */ /* 0x000ea40000300800 */
[----:B------:R-:W2:Y:S01]  /*5b460*/  LDL.LU R23, [R1+0x1dc] ;  /* 0x0001dc0001177983 */ /* 0x000ea20000300800 */
[----:B---3--:R-:W0:Y:S04]  /*5b470*/  LDSM.16.MT88.4 R24, [R19+0x18080] ;  /* 0x018080001318783b */ /* 0x008e280000004200 */
[----:B--2---:R1:W-:Y:S01]  /*5b480*/  STL.64 [R1+0x4210], R22 ;  /* 0x0042101601007387 */ /* 0x0043e20000100a00 */
[----:B----4-:R-:W-:Y:S02]  /*5b490*/  STL.64 [R1+0x4208], R20 ;  /* 0x0042081401007387 */ /* 0x010fe40000100a00 */
[----:B-1----:R-:W-:-:S02]  /*5b4a0*/  IMAD.MOV.U32 R22, RZ, RZ, R4 ;  /* 0x000000ffff167224 */ /* 0x002fc400078e0004 */
[----:B0-----:R-:W-:Y:S02]  /*5b4b0*/  IMAD.MOV.U32 R5, RZ, RZ, R26 ;  /* 0x000000ffff057224 */ /* 0x001fe400078e001a */
[----:B------:R-:W-:Y:S01]  /*5b4c0*/  IMAD.MOV.U32 R4, RZ, RZ, R27 ;  /* 0x000000ffff047224 */ /* 0x000fe200078e001b */
[----:B------:R0:W-:Y:S01]  /*5b4d0*/  STL.64 [R1+0x50], R24 ;  /* 0x0000501801007387 */ /* 0x0001e20000100a00 */
[----:B------:R-:W2:Y:S03]  /*5b4e0*/  LDL.LU.64 R26, [R1+0x42a0] ;  /* 0x0042a000011a7983 */ /* 0x000ea60000300a00 */
[----:B0-----:R-:W2:Y:S01]  /*5b4f0*/  LDL.LU.64 R24, [R1+0x4298] ;  /* 0x0042980001187983 */ /* 0x001ea20000300a00 */
[----:B------:R0:W-:Y:S02]  /*5b500*/  STL.64 [R1+0x4278], R6 ;  /* 0x0042780601007387 */ /* 0x0001e40000100a00 */
[----:B------:R-:W-:Y:S01]  /*5b510*/  STL.64 [R1+0x4270], R4 ;  /* 0x0042700401007387 */ /* 0x000fe20000100a00 */
[----:B0-----:R-:W2:Y:S01]  /*5b520*/  LDL.LU.64 R6, [R1+0x28] ;  /* 0x0000280001067983 */ /* 0x001ea20000300a00 */
[----:B------:R-:W-:Y:S01]  /*5b530*/  IMAD.MOV.U32 R23, RZ, RZ, R2 ;  /* 0x000000ffff177224 */ /* 0x000fe200078e0002 */
[----:B--2---:R-:W-:Y:S01]  /*5b540*/  HMMA.16816.F32.BF16 R12, R24, R6, R12 ;  /* 0x00000006180c723c */ /* 0x004fe2000004180c */
[----:B------:R-:W-:-:S02]  /*5b550*/  IMAD.MOV.U32 R20, RZ, RZ, R6 ;  /* 0x000000ffff147224 */ /* 0x000fc400078e0006 */
[----:B------:R-:W-:Y:S02]  /*5b560*/  IMAD.MOV.U32 R2, RZ, RZ, R7 ;  /* 0x000000ffff027224 */ /* 0x000fe400078e0007 */
[----:B------:R-:W0:Y:S11]  /*5b570*/  LDSM.16.MT88.4 R4, [R19+0x18100] ;  /* 0x018100001304783b */ /* 0x000e360000004200 */
[----:B------:R-:W-:Y:S07]  /*5b580*/  @!UPT UIADD3 URZ, URZ, URZ, URZ ;  /* 0x0000003f3f3ff290 */ /* 0x000fee000fffe03f */
[----:B------:R-:W-:Y:S01]  /*5b590*/  STL.64 [R1+0x70], R12 ;  /* 0x0000700c01007387 */ /* 0x000fe20000100a00 */
[----:B------:R-:W-:Y:S02]  /*5b5a0*/  STL.64 [R1+0x4288], R22 ;  /* 0x0042881601007387 */ /* 0x000fe40000100a00 */
[----:B------:R-:W-:Y:S02]  /*5b5b0*/  IMAD.MOV.U32 R10, RZ, RZ, R14 ;  /* 0x000000ffff0a7224 */ /* 0x000fe400078e000e */
[----:B------:R1:W-:Y:S02]  /*5b5c0*/  STL [R1+0x4280], R20 ;  /* 0x0042801401007387 */ /* 0x0003e40000100800 */
[----:B------:R-:W-:Y:S01]  /*5b5d0*/  IMAD.MOV.U32 R11, RZ, RZ, R15 ;  /* 0x000000ffff0b7224 */ /* 0x000fe200078e000f */
[----:B-1----:R-:W2:Y:S01]  /*5b5e0*/  LDL.LU R20, [R1+0x270] ;  /* 0x0002700001147983 */ /* 0x002ea20000300800 */
[----:B------:R-:W2:Y:S02]  /*5b5f0*/  LDL.LU R21, [R1+0x274] ;  /* 0x0002740001157983 */ /* 0x000ea40000300800 */
[----:B------:R-:W2:Y:S02]  /*5b600*/  LDL.LU R22, [R1+0x278] ;  /* 0x0002780001167983 */ /* 0x000ea40000300800 */
[----:B------:R-:W2:Y:S01]  /*5b610*/  LDL.LU R23, [R1+0x27c] ;  /* 0x00027c0001177983 */ /* 0x000ea20000300800 */
[----:B------:R-:W-:Y:S01]  /*5b620*/  STL [R1+0x3e44], R10 ;  /* 0x003e440a01007387 */ /* 0x000fe20000100800 */
[----:B------:R-:W-:Y:S02]  /*5b630*/  STL [R1+0x3e40], R11 ;  /* 0x003e400b01007387 */ /* 0x000fe40000100800 */
[----:B0-----:R-:W-:-:S02]  /*5b640*/  IMAD.MOV.U32 R12, RZ, RZ, R4 ;  /* 0x000000ffff0c7224 */ /* 0x001fc400078e0004 */
[----:B------:R-:W-:Y:S02]  /*5b650*/  IMAD.MOV.U32 R15, RZ, RZ, R6 ;  /* 0x000000ffff0f7224 */ /* 0x000fe400078e0006 */
[----:B------:R-:W-:Y:S02]  /*5b660*/  IMAD.MOV.U32 R14, RZ, RZ, R7 ;  /* 0x000000ffff0e7224 */ /* 0x000fe400078e0007 */
[----:B------:R-:W-:Y:S01]  /*5b670*/  IMAD.MOV.U32 R13, RZ, RZ, R5 ;  /* 0x000000ffff0d7224 */ /* 0x000fe200078e0005 */
[----:B------:R-:W3:Y:S01]  /*5b680*/  LDL.LU R4, [R1+0x260] ;  /* 0x0002600001047983 */ /* 0x000ee20000300800 */
[----:B------:R-:W3:Y:S02]  /*5b690*/  LDL.LU R5, [R1+0x264] ;  /* 0x0002640001057983 */ /* 0x000ee40000300800 */
[----:B------:R-:W3:Y:S02]  /*5b6a0*/  LDL.LU R6, [R1+0x268] ;  /* 0x0002680001067983 */ /* 0x000ee40000300800 */
[----:B------:R-:W3:Y:S01]  /*5b6b0*/  LDL.LU R7, [R1+0x26c] ;  /* 0x00026c0001077983 */ /* 0x000ee20000300800 */
[----:B------:R-:W-:Y:S01]  /*5b6c0*/  STL.64 [R1+0x41f8], R14 ;  /* 0x0041f80e01007387 */ /* 0x000fe20000100a00 */
[----:B------:R0:W-:Y:S03]  /*5b6d0*/  STL.64 [R1+0x41f0], R12 ;  /* 0x0041f00c01007387 */ /* 0x0001e60000100a00 */
[----:B0-----:R-:W4:Y:S01]  /*5b6e0*/  LDL.LU.64 R12, [R1+0x60] ;  /* 0x00006000010c7983 */ /* 0x001f220000300a00 */
[----:B------:R-:W2:Y:S03]  /*5b6f0*/  LDL.LU.64 R14, [R1+0x68] ;  /* 0x00006800010e7983 */ /* 0x000ea60000300a00 */
        /* <DEDUP_REMOVED lines=8> */
[----:B------:R-:W-:-:S07]  /*5b780*/  IMAD.MOV.U32 R15, RZ, RZ, R29 ;  /* 0x000000ffff0f7224 */ /* 0x000fce00078e001d */
[C---:B------:R-:W-:Y:S01]  /*5b790*/  HMMA.16816.F32.BF16 R20, R24.reuse, R14, R20 ;  /* 0x0000000e1814723c */ /* 0x040fe20000041814 */
[----:B--2---:R-:W-:Y:S01]  /*5b7a0*/  STL.64 [R1+0x4228], R12 ;  /* 0x0042280c01007387 */ /* 0x004fe20000100a00 */
[----:B------:R-:W2:Y:S02]  /*5b7b0*/  LDL.LU R28, [R1+0x4294] ;  /* 0x00429400011c7983 */ /* 0x000ea40000300800 */
[----:B------:R-:W4:Y:S11]  /*5b7c0*/  LDL.LU R29, [R1+0x4290] ;  /* 0x00429000011d7983 */ /* 0x000f360000300800 */
[----:B------:R-:W-:Y:S08]  /*5b7d0*/  @!UPT UIADD3 URZ, URZ, URZ, URZ ;  /* 0x0000003f3f3ff290 */ /* 0x000ff0000fffe03f */
[----:B------:R-:W-:Y:S01]  /*5b7e0*/  STL.64 [R1+0xa0], R20 ;  /* 0x0000a01401007387 */ /* 0x000fe20000100a00 */
[----:B------:R0:W-:Y:S02]  /*5b7f0*/  STL [R1+0xa8], R22 ;  /* 0x0000a81601007387 */ /* 0x0001e40000100800 */
[----:B------:R-:W-:Y:S02]  /*5b800*/  IMAD.MOV.U32 R18, RZ, RZ, R23 ;  /* 0x000000ffff127224 */ /* 0x000fe400078e0017 */
[----:B0-----:R-:W3:Y:S01]  /*5b810*/  LDL.LU.64 R22, [R1+0x4288] ;  /* 0x0042880001167983 */ /* 0x001ee20000300a00 */
[----:B------:R-:W2:Y:S02]  /*5b820*/  LDL.LU R20, [R1+0x4280] ;  /* 0x0042800001147983 */ /* 0x000ea40000300800 */
[----:B------:R0:W-:Y:S02]  /*5b830*/  STL.64 [R1+0x4240], R14 ;  /* 0x0042400e01007387 */ /* 0x0001e40000100a00 */
[----:B0-----:R-:W-:Y:S01]  /*5b840*/  IMAD.MOV.U32 R15, RZ, RZ, R2 ;  /* 0x000000ffff0f7224 */ /* 0x001fe200078e0002 */
[----:B---3--:R-:W-:Y:S01]  /*5b850*/  HMMA.16816.F32.BF16 R4, R24, R22, R4 ;  /* 0x000000161804723c */ /* 0x008fe20000041804 */
[----:B--2---:R-:W-:-:S05]  /*5b860*/  IMAD.MOV.U32 R14, RZ, RZ, R20 ;  /* 0x000000ffff0e7224 */ /* 0x004fca00078e0014 */
[----:B------:R0:W-:Y:S01]  /*5b870*/  STL.64 [R1+0x4268], R14 ;  /* 0x0042680e01007387 */ /* 0x0001e20000100a00 */
[----:B------:R-:W2:Y:S02]  /*5b880*/  LDL.LU R12, [R1+0x1f0] ;  /* 0x0001f000010c7983 */ /* 0x000ea40000300800 */
[----:B------:R-:W2:Y:S01]  /*5b890*/  LDL.LU R13, [R1+0x1f4] ;  /* 0x0001f400010d7983 */ /* 0x000ea20000300800 */
[----:B0-----:R-:W2:Y:S01]  /*5b8a0*/  LDL.LU R14, [R1+0x1f8] ;  /* 0x0001f800010e7983 */ /* 0x001ea20000300800 */
[----:B------:R-:W2:Y:S02]  /*5b8b0*/  LDL.LU R15, [R1+0x1fc] ;  /* 0x0001fc00010f7983 */ /* 0x000ea40000300800 */
[----:B------:R-:W-:Y:S02]  /*5b8c0*/  STL [R1+0x3de0], R18 ;  /* 0x003de01201007387 */ /* 0x000fe40000100800 */
[----:B------:R-:W-:Y:S01]  /*5b8d0*/  STL [R1+0x4250], R19 ;  /* 0x0042501301007387 */ /* 0x000fe20000100800 */
[----:B------:R0:W-:Y:S08]  /*5b8e0*/  STL.64 [R1+0x4248], R16 ;  /* 0x0042481001007387 */ /* 0x0001f00000100a00 */
[----:B------:R-:W-:Y:S01]  /*5b8f0*/  IMAD.MOV.U32 R11, RZ, RZ, R6 ;  /* 0x000000ffff0b7224 */ /* 0x000fe200078e0006 */
[----:B0-----:R-:W3:Y:S01]  /*5b900*/  LDL.LU R16, [R1+0x1e0] ;  /* 0x0001e00001107983 */ /* 0x001ee20000300800 */
[----:B------:R-:W3:Y:S02]  /*5b910*/  LDL.LU R17, [R1+0x1e4] ;  /* 0x0001e40001117983 */ /* 0x000ee40000300800 */
[----:B------:R-:W3:Y:S02]  /*5b920*/  LDL.LU R18, [R1+0x1e8] ;  /* 0x0001e80001127983 */ /* 0x000ee40000300800 */
[----:B------:R-:W3:Y:S01]  /*5b930*/  LDL.LU R19, [R1+0x1ec] ;  /* 0x0001ec0001137983 */ /* 0x000ee20000300800 */
[----:B------:R-:W-:Y:S01]  /*5b940*/  STL [R1+0x4f0], R4 ;  /* 0x0004f00401007387 */ /* 0x000fe20000100800 */
[----:B------:R0:W-:Y:S03]  /*5b950*/  STL [R1+0x4fc], R7 ;  /* 0x0004fc0701007387 */ /* 0x0001e60000100800 */
[----:B0-----:R-:W2:Y:S01]  /*5b960*/  LDL.LU.64 R6, [R1+0x4278] ;  /* 0x0042780001067983 */ /* 0x001ea20000300a00 */
[----:B------:R-:W-:-:S02]  /*5b970*/  IMAD.MOV.U32 R10, RZ, RZ, R5 ;  /* 0x000000ffff0a7224 */ /* 0x000fc400078e0005 */
[----:B------:R-:W3:Y:S02]  /*5b980*/  LDL.LU.64 R4, [R1+0x4270] ;  /* 0x0042700001047983 */ /* 0x000ee40000300a00 */
[----:B------:R0:W-:Y:S01]  /*5b990*/  STL.64 [R1+0x4238], R22 ;  /* 0x0042381601007387 */ /* 0x0001e20000100a00 */
[----:B------:R-:W3:Y:S01]  /*5b9a0*/  LDL.LU R20, [R1+0x250] ;  /* 0x0002500001147983 */ /* 0x000ee20000300800 */
[----:B------:R-:W3:Y:S03]  /*5b9b0*/  LDL.LU R21, [R1+0x254] ;  /* 0x0002540001157983 */ /* 0x000ee60000300800 */
[----:B0-----:R-:W3:Y:S01]  /*5b9c0*/  LDL.LU R22, [R1+0x258] ;  /* 0x0002580001167983 */ /* 0x001ee20000300800 */
[----:B------:R-:W3:Y:S01]  /*5b9d0*/  LDL.LU R23, [R1+0x25c] ;  /* 0x00025c0001177983 */ /* 0x000ee20000300800 */
[----:B--2---:R-:W-:Y:S02]  /*5b9e0*/  HMMA.16816.F32.BF16 R24, R24, R6, R12 ;  /* 0x000000061818723c */ /* 0x004fe4000004180c */
[----:B------:R-:W3:Y:S11]  /*5b9f0*/  LDL.LU.64 R14, [R1+0x4268] ;  /* 0x00426800010e7983 */ /* 0x000ef60000300a00 */
[----:B------:R-:W-:Y:S10]  /*5ba00*/  @!UPT UIADD3 URZ, URZ, URZ, URZ ;  /* 0x0000003f3f3ff290 */ /* 0x000ff4000fffe03f */
[----:B------:R-:W-:Y:S01]  /*5ba10*/  STL.64 [R1+0x560], R24 ;  /* 0x0005601801007387 */ /* 0x000fe20000100a00 */
[----:B------:R0:W-:Y:S03]  /*5ba20*/  STL.64 [R1+0x568], R26 ;  /* 0x0005681a01007387 */ /* 0x0001e60000100a00 */
[----:B0-----:R-:W3:Y:S01]  /*5ba30*/  LDL.LU.64 R26, [R1+0x4260] ;  /* 0x00426000011a7983 */ /* 0x001ee20000300a00 */
[----:B------:R-:W3:Y:S02]  /*5ba40*/  LDL.LU.64 R24, [R1+0x4258] ;  /* 0x0042580001187983 */ /* 0x000ee40000300a00 */
[C---:B---3--:R-:W-:Y:S01]  /*5ba50*/  HMMA.16816.F32.BF16 R12, R24.reuse, R14, R16 ;  /* 0x0000000e180c723c */ /* 0x048fe20000041810 */
[----:B------:R-:W2:Y:S01]  /*5ba60*/  LDL.LU R19, [R1+0x4250] ;  /* 0x0042500001137983 */ /* 0x000ea20000300800 */
[----:B------:R-:W3:Y:S11]  /*5ba70*/  LDL.LU.64 R16, [R1+0x4248] ;  /* 0x0042480001107983 */ /* 0x000ef60000300a00 */
[----:B------:R-:W-:Y:S10]  /*5ba80*/  @!UPT UIADD3 URZ, URZ, URZ, URZ ;  /* 0x0000003f3f3ff290 */ /* 0x000ff4000fffe03f */
[----:B------:R-:W-:Y:S01]  /*5ba90*/  STL.64 [R1+0x540], R12 ;  /* 0x0005400c01007387 */ /* 0x000fe20000100a00 */
[----:B------:R-:W-:Y:S03]  /*5baa0*/  STL.64 [R1+0x548], R14 ;  /* 0x0005480e01007387 */ /* 0x000fe60000100a00 */
[----:B--2---:R-:W0:Y:S02]  /*5bab0*/  LDSM.16.MT88.4 R12, [R19+0x18180] ;  /* 0x01818000130c783b */ /* 0x004e240000004200 */
[----:B0-----:R-:W-:Y:S02]  /*5bac0*/  IMAD.MOV.U32 R2, RZ, RZ, R14 ;  /* 0x000000ffff027224 */ /* 0x001fe400078e000e */
[----:B------:R0:W-:Y:S01]  /*5bad0*/  STL.64 [R1+0x20], R12 ;  /* 0x0000200c01007387 */ /* 0x0001e20000100a00 */
[----:B------:R-:W-:Y:S02]  /*5bae0*/  IMAD.MOV.U32 R18, RZ, RZ, R15 ;  /* 0x000000ffff127224 */ /* 0x000fe400078e000f */
[----:B------:R-:W0:Y:S02]  /*5baf0*/  LDL.LU.64 R14, [R1+0x4240] ;  /* 0x00424000010e7983 */ /* 0x000e240000300a00 */
[C---:B0-----:R-:W-:Y:S01]  /*5bb00*/  HMMA.16816.F32.BF16 R12, R24.reuse, R14, R20 ;  /* 0x0000000e180c723c */ /* 0x041fe20000041814 */
        /* <DEDUP_REMOVED lines=14> */
[----:B--2---:R-:W-:Y:S01]  /*5bbf0*/  HMMA.16816.F32.BF16 R24, R24, R6, R20 ;  /* 0x000000061818723c */ /* 0x004fe20000041814 */
[----:B------:R-:W2:Y:S11]  /*5bc00*/  LDL.LU.64 R20, [R1+0x4200] ;  /* 0x0042000001147983 */ /* 0x000eb60000300a00 */
[----:B------:R-:W-:Y:S11]  /*5bc10*/  @!UPT UIADD3 URZ, URZ, URZ, URZ ;  /* 0x0000003f3f3ff290 */ /* 0x000ff6000fffe03f */
[----:B------:R-:W-:Y:S01]  /*5bc20*/  STL.64 [R1+0x470], R24 ;  /* 0x0004701801007387 */ /* 0x000fe20000100a00 */
[----:B------:R-:W-:Y:S02]  /*5bc30*/  IMAD.MOV.U32 R22, RZ, RZ, R26 ;  /* 0x000000ffff167224 */ /* 0x000fe400078e001a */
[----:B------:R-:W-:Y:S02]  /*5bc40*/  IMAD.MOV.U32 R23, RZ, RZ, R27 ;  /* 0x000000ffff177224 */ /* 0x000fe400078e001b */
[----:B------:R-:W0:Y:S04]  /*5bc50*/  LDSM.16.MT88.4 R24, [R19+0x18200] ;  /* 0x018200001318783b */ /* 0x000e280000004200 */
[----:B------:R1:W-:Y:S01]  /*5bc60*/  STL [R1+0x3de4], R22 ;  /* 0x003de41601007387 */ /* 0x0003e20000100800 */
[----:B------:R3:W-:Y:S02]  /*5bc70*/  STL [R1+0x41c0], R23 ;  /* 0x0041c01701007387 */ /* 0x0007e40000100800 */
[----:B-1----:R-:W-:-:S02]  /*5bc80*/  IMAD.MOV.U32 R22, RZ, RZ, R3 ;  /* 0x000000ffff167224 */ /* 0x002fc400078e0003 */
[----:B---3--:R-:W-:Y:S02]  /*5bc90*/  IMAD.MOV.U32 R23, RZ, RZ, R0 ;  /* 0x000000ffff177224 */ /* 0x008fe400078e0000 */
[----:B------:R-:W-:Y:S02]  /*5bca0*/  IMAD.MOV.U32 R7, RZ, RZ, R14 ;  /* 0x000000ffff077224 */ /* 0x000fe400078e000e */
[----:B------:R-:W-:Y:S01]  /*5bcb0*/  IMAD.MOV.U32 R6, RZ, RZ, R15 ;  /* 0x000000ffff067224 */ /* 0x000fe200078e000f */
[----:B--2---:R4:W-:Y:S01]  /*5bcc0*/  STL.64 [R1+0x41b8], R20 ;  /* 0x0041b81401007387 */ /* 0x0049e20000100a00 */
[----:B0-----:R-:W-:Y:S02]  /*5bcd0*/  STL.64 [R1+0x40c8], R26 ;  /* 0x0040c81a01007387 */ /* 0x001fe40000100a00 */
[----:B------:R0:W-:Y:S02]  /*5bce0*/  STL.64 [R1+0x40c0], R24 ;  /* 0x0040c01801007387 */ /* 0x0001e40000100a00 */
[----:B----4-:R-:W-:-:S02]  /*5bcf0*/  IMAD.MOV.U32 R20, RZ, RZ, R29 ;  /* 0x000000ffff147224 */ /* 0x010fc400078e001d */
[----:B------:R-:W-:-:S07]  /*5bd00*/  IMAD.MOV.U32 R21, RZ, RZ, R28 ;  /* 0x000000ffff157224 */ /* 0x000fce00078e001c */
[----:B0-----:R-:W-:Y:S01]  /*5bd10*/  HMMA.16816.F32.BF16 R24, R12, R8, R20 ;  /* 0x000000080c18723c */ /* 0x001fe20000041814 */
[----:B------:R-:W2:Y:S06]  /*5bd20*/  LDL.LU.64 R14, [R1+0x41f8] ;  /* 0x0041f800010e7983 */ /* 0x000eac0000300a00 */
[----:B------:R-:W-:Y:S02]  /*5bd30*/  IMAD.MOV.U32 R21, RZ, RZ, R12 ;  /* 0x000000ffff157224 */ /* 0x000fe400078e000c */
[----:B------:R-:W-:Y:S02]  /*5bd40*/  IMAD.MOV.U32 R20, RZ, RZ, R13 ;  /* 0x000000ffff147224 */ /* 0x000fe400078e000d */
[----:B------:R-:W3:Y:S01]  /*5bd50*/  LDL.LU.64 R12, [R1+0x41f0] ;  /* 0x0041f000010c7983 */ /* 0x000ee20000300a00 */
[----:B------:R-:W-:Y:S02]  /*5bd60*/  STL.64 [R1+0x41a0], R10 ;  /* 0x0041a00a01007387 */ /* 0x000fe40000100a00 */
[----:B------:R-:W-:Y:S10]  /*5bd70*/  STL.64 [R1+0x4198], R8 ;  /* 0x0041980801007387 */ /* 0x000ff40000100a00 */
[----:B------:R-:W-:-:S02]  /*5bd80*/  IMAD.MOV.U32 R29, RZ, RZ, R24 ;  /* 0x000000ffff1d7224 */ /* 0x000fc400078e0018 */
[----:B------:R-:W-:Y:S01]  /*5bd90*/  IMAD.MOV.U32 R28, RZ, RZ, R25 ;  /* 0x000000ffff1c7224 */ /* 0x000fe200078e0019 */
[----:B------:R-:W4:Y:S01]  /*5bda0*/  LDL.LU R24, [R1+0x190] ;  /* 0x0001900001187983 */ /* 0x000f220000300800 */
[----:B------:R-:W-:Y:S02]  /*5bdb0*/  IMAD.MOV.U32 R3, RZ, RZ, R26 ;  /* 0x000000ffff037224 */ /* 0x000fe400078e001a */
[----:B------:R-:W4:Y:S02]  /*5bdc0*/  LDL.LU R25, [R1+0x194] ;  /* 0x0001940001197983 */ /* 0x000f240000300800 */
[----:B------:R-:W-:Y:S01]  /*5bdd0*/  IMAD.MOV.U32 R0, RZ, RZ, R27 ;  /* 0x000000ffff007224 */ /* 0x000fe200078e001b */
[----:B------:R-:W2:Y:S01]  /*5bde0*/  LDL.LU R26, [R1+0x198] ;  /* 0x00019800011a7983 */ /* 0x000ea20000300800 */
[----:B------:R-:W2:Y:S03]  /*5bdf0*/  LDL.LU R27, [R1+0x19c] ;  /* 0x00019c00011b7983 */ /* 0x000ea60000300800 */
[----:B--2---:R-:W-:Y:S01]  /*5be00*/  STL.64 [R1+0x4130], R26 ;  /* 0x0041301a01007387 */ /* 0x004fe20000100a00 */
[----:B----4-:R0:W-:Y:S03]  /*5be10*/  STL.64 [R1+0x4128], R24 ;  /* 0x0041281801007387 */ /* 0x0101e60000100a00 */
[----:B0-----:R-:W2:Y:S01]  /*5be20*/  LDL.LU R24, [R1+0x1a0] ;  /* 0x0001a00001187983 */ /* 0x001ea20000300800 */
[----:B------:R-:W2:Y:S02]  /*5be30*/  LDL.LU R25, [R1+0x1a4] ;  /* 0x0001a40001197983 */ /* 0x000ea40000300800 */
[----:B------:R-:W4:Y:S02]  /*5be40*/  LDL.LU R26, [R1+0x1a8] ;  /* 0x0001a800011a7983 */ /* 0x000f240000300800 */
[----:B------:R-:W4:Y:S02]  /*5be50*/  LDL.LU R27, [R1+0x1ac] ;  /* 0x0001ac00011b7983 */ /* 0x000f240000300800 */
[----:B----4-:R-:W-:Y:S01]  /*5be60*/  STL.64 [R1+0x4140], R26 ;  /* 0x0041401a01007387 */ /* 0x010fe20000100a00 */
[----:B--2---:R0:W-:Y:S03]  /*5be70*/  STL.64 [R1+0x4138], R24 ;  /* 0x0041381801007387 */ /* 0x0041e60000100a00 */
[----:B0-----:R-:W2:Y:S01]  /*5be80*/  LDL.LU R24, [R1+0x1b0] ;  /* 0x0001b00001187983 */ /* 0x001ea20000300800 */
[----:B------:R-:W2:Y:S02]  /*5be90*/  LDL.LU R25, [R1+0x1b4] ;  /* 0x0001b40001197983 */ /* 0x000ea40000300800 */
[----:B------:R-:W4:Y:S02]  /*5bea0*/  LDL.LU R26, [R1+0x1b8] ;  /* 0x0001b800011a7983 */ /* 0x000f240000300800 */
[----:B------:R-:W4:Y:S02]  /*5beb0*/  LDL.LU R27, [R1+0x1bc] ;  /* 0x0001bc00011b7983 */ /* 0x000f240000300800 */
[----:B----4-:R0:W-:Y:S01]  /*5bec0*/  STL.64 [R1+0x4150], R26 ;  /* 0x0041501a01007387 */ /* 0x0101e20000100a00 */
[----:B--2---:R1:W-:Y:S02]  /*5bed0*/  STL.64 [R1+0x4148], R24 ;  /* 0x0041481801007387 */ /* 0x0043e40000100a00 */
[----:B0-----:R-:W-:Y:S01]  /*5bee0*/  IMAD.MOV.U32 R26, RZ, RZ, R5 ;  /* 0x000000ffff1a7224 */ /* 0x001fe200078e0005 */
[----:B-1----:R-:W2:Y:S01]  /*5bef0*/  LDL.LU R24, [R1+0x50] ;  /* 0x0000500001187983 */ /* 0x002ea20000300800 */
[----:B------:R-:W2:Y:S02]  /*5bf00*/  LDL.LU R25, [R1+0x54] ;  /* 0x0000540001197983 */ /* 0x000ea40000300800 */
[----:B------:R-:W4:Y:S02]  /*5bf10*/  LDL.LU R5, [R1+0x41ec] ;  /* 0x0041ec0001057983 */ /* 0x000f240000300800 */
[----:B------:R-:W-:-:S02]  /*5bf20*/  IMAD.MOV.U32 R27, RZ, RZ, R4 ;  /* 0x000000ffff1b7224 */ /* 0x000fc400078e0004 */
[----:B------:R-:W3:Y:S03]  /*5bf30*/  LDL.LU R4, [R1+0x41e8] ;  /* 0x0041e80001047983 */ /* 0x000ee60000300800 */
[----:B------:R4:W-:Y:S01]  /*5bf40*/  STL.64 [R1+0x41b0], R26 ;  /* 0x0041b01a01007387 */ /* 0x0009e20000100a00 */
[----:B--2---:R0:W-:Y:S01]  /*5bf50*/  STL.64 [R1+0x41a8], R24 ;  /* 0x0041a81801007387 */ /* 0x0041e20000100a00 */
[----:B----4-:R-:W-:Y:S02]  /*5bf60*/  IMAD.MOV.U32 R27, RZ, RZ, R5 ;  /* 0x000000ffff1b7224 */ /* 0x010fe400078e0005 */
[----:B---3--:R-:W-:Y:S01]  /*5bf70*/  IMAD.MOV.U32 R26, RZ, RZ, R4 ;  /* 0x000000ffff1a7224 */ /* 0x008fe200078e0004 */
[----:B0-----:R-:W2:Y:S01]  /*5bf80*/  LDL.LU R24, [R1+0x330] ;  /* 0x0003300001187983 */ /* 0x001ea20000300800 */
[----:B------:R-:W2:Y:S02]  /*5bf90*/  LDL.LU R25, [R1+0x334] ;  /* 0x0003340001197983 */ /* 0x000ea40000300800 */
[----:B------:R-:W3:Y:S02]  /*5bfa0*/  LDL.LU R4, [R1+0x41e4] ;  /* 0x0041e40001047983 */ /* 0x000ee40000300800 */
[----:B------:R-:W4:Y:S01]  /*5bfb0*/  LDL.LU R5, [R1+0x41e0] ;  /* 0x0041e00001057983 */ /* 0x000f220000300800 */
[----:B------:R3:W-:Y:S01]  /*5bfc0*/  STL.64 [R1+0x41d0], R26 ;  /* 0x0041d01a01007387 */ /* 0x0007e20000100a00 */
[----:B------:R-:W-:-:S02]  /*5bfd0*/  IMAD.MOV.U32 R10, RZ, RZ, R7 ;  /* 0x000000ffff0a7224 */ /* 0x000fc400078e0007 */
[----:B------:R-:W-:Y:S02]  /*5bfe0*/  IMAD.MOV.U32 R11, RZ, RZ, R6 ;  /* 0x000000ffff0b7224 */ /* 0x000fe400078e0006 */
[----:B------:R-:W-:Y:S02]  /*5bff0*/  IMAD.MOV.U32 R9, RZ, RZ, R20 ;  /* 0x000000ffff097224 */ /* 0x000fe400078e0014 */
[----:B------:R-:W-:Y:S02]  /*5c000*/  IMAD.MOV.U32 R8, RZ, RZ, R21 ;  /* 0x000000ffff087224 */ /* 0x000fe400078e0015 */
[----:B---3--:R-:W-:Y:S02]  /*5c010*/  IMAD.MOV.U32 R27, RZ, RZ, R4 ;  /* 0x000000ffff1b7224 */ /* 0x008fe400078e0004 */
[----:B----4-:R-:W-:Y:S02]  /*5c020*/  IMAD.MOV.U32 R26, RZ, RZ, R5 ;  /* 0x000000ffff1a7224 */ /* 0x010fe400078e0005 */
[----:B------:R-:W0:Y:S04]  /*5c030*/  LDSM.16.MT88.4 R4, [R19+0x18280] ;  /* 0x018280001304783b */ /* 0x000e280000004200 */
[----:B--2---:R1:W-:Y:S01]  /*5c040*/  STL.64 [R1+0x41c8], R24 ;  /* 0x0041c81801007387 */ /* 0x0043e20000100a00 */
[----:B------:R-:W2:Y:S02]  /*5c050*/  LDL.LU R20, [R1+0x5d0] ;  /* 0x0005d00001147983 */ /* 0x000ea40000300800 */
[----:B------:R-:W2:Y:S02]  /*5c060*/  LDL.LU R21, [R1+0x5d4] ;  /* 0x0005d40001157983 */ /* 0x000ea40000300800 */
[----:B------:R-:W2:Y:S01]  /*5c070*/  LDL.LU R22, [R1+0x5d8] ;  /* 0x0005d80001167983 */ /* 0x000ea20000300800 */
[----:B------:R-:W2:Y:S04]  /*5c080*/  LDL.LU R23, [R1+0x5dc] ;  /* 0x0005dc0001177983 */ /* 0x000ea80000300800 */
[----:B-1----:R-:W3:Y:S01]  /*5c090*/  LDL.LU R24, [R1+0x5e0] ;  /* 0x0005e00001187983 */ /* 0x002ee20000300800 */
[----:B------:R-:W3:Y:S02]  /*5c0a0*/  LDL.LU R25, [R1+0x5e4] ;  /* 0x0005e40001197983 */ /* 0x000ee40000300800 */
[----:B------:R-:W-:Y:S02]  /*5c0b0*/  STL [R1+0x3fa4], R0 ;  /* 0x003fa40001007387 */ /* 0x000fe40000100800 */
[----:B------:R-:W-:Y:S01]  /*5c0c0*/  STL [R1+0x3fa0], R3 ;  /* 0x003fa00301007387 */ /* 0x000fe20000100800 */
[----:B------:R-:W-:Y:S01]  /*5c0d0*/  STL [R1+0x3f9c], R28 ;  /* 0x003f9c1c01007387 */ /* 0x000fe20000100800 */
[----:B------:R-:W-:Y:S03]  /*5c0e0*/  STL [R1+0x3f98], R29 ;  /* 0x003f981d01007387 */ /* 0x000fe60000100800 */
[----:B0-----:R0:W-:Y:S01]  /*5c0f0*/  STL.64 [R1+0x4088], R6 ;  /* 0x0040880601007387 */ /* 0x0011e20000100a00 */
[----:B------:R1:W-:Y:S02]  /*5c100*/  STL.64 [R1+0x4080], R4 ;  /* 0x0040800401007387 */ /* 0x0003e40000100a00 */
[----:B0-----:R-:W-:-:S02]  /*5c110*/  IMAD.MOV.U32 R6, RZ, RZ, R15 ;  /* 0x000000ffff067224 */ /* 0x001fc400078e000f */
[----:B------:R-:W-:Y:S02]  /*5c120*/  IMAD.MOV.U32 R7, RZ, RZ, R14 ;  /* 0x000000ffff077224 */ /* 0x000fe400078e000e */
[----:B-1----:R-:W-:Y:S02]  /*5c130*/  IMAD.MOV.U32 R4, RZ, RZ, R12 ;  /* 0x000000ffff047224 */ /* 0x002fe400078e000c */
[----:B------:R-:W-:Y:S01]  /*5c140*/  IMAD.MOV.U32 R5, RZ, RZ, R13 ;  /* 0x000000ffff057224 */ /* 0x000fe200078e000d */
[----:B------:R-:W3:Y:S01]  /*5c150*/  LDL.LU R12, [R1+0x41dc] ;  /* 0x0041dc00010c7983 */ /* 0x000ee20000300800 */
[----:B------:R-:W3:Y:S02]  /*5c160*/  LDL.LU R13, [R1+0x41d8] ;  /* 0x0041d800010d7983 */ /* 0x000ee40000300800 */
[----:B------:R-:W-:Y:S01]  /*5c170*/  STL.64 [R1+0x4160], R6 ;  /* 0x0041600601007387 */ /* 0x000fe20000100a00 */
[----:B------:R0:W-:Y:S04]  /*5c180*/  STL.64 [R1+0x4158], R4 ;  /* 0x0041580401007387 */ /* 0x0001e80000100a00 */
        /* <DEDUP_REMOVED lines=10> */
[C---:B---3--:R-:W-:Y:S08]  /*5c230*/  HMMA.16816.F32.BF16 R24, R8.reuse, R12, R24 ;  /* 0x0000000c0818723c */ /* 0x048ff00000041818 */
[C---:B------:R-:W-:Y:S01]  /*5c240*/  HMMA.16816.F32.BF16 R20, R8.reuse, R16, R20 ;  /* 0x000000100814723c */ /* 0x040fe20000041814 */
[----:B----4-:R-:W-:Y:S01]  /*5c250*/  STL.64 [R1+0x4180], R6 ;  /* 0x0041800601007387 */ /* 0x010fe20000100a00 */
        /* <DEDUP_REMOVED lines=11> */
[----:B------:R-:W-:Y:S01]  /*5c310*/  STL.64 [R1+0x450], R24 ;  /* 0x0004501801007387 */ /* 0x000fe20000100a00 */
[----:B------:R0:W-:Y:S03]  /*5c320*/  STL.64 [R1+0x458], R26 ;  /* 0x0004581a01007387 */ /* 0x0001e60000100a00 */
[----:B0-----:R-:W3:Y:S01]  /*5c330*/  LDL.LU.64 R26, [R1+0x41d0] ;  /* 0x0041d000011a7983 */ /* 0x001ee20000300a00 */
[----:B------:R-:W3:Y:S02]  /*5c340*/  LDL.LU.64 R24, [R1+0x41c8] ;  /* 0x0041c80001187983 */ /* 0x000ee40000300a00 */
[----:B------:R-:W-:Y:S02]  /*5c350*/  STL.64 [R1+0x440], R20 ;  /* 0x0004401401007387 */ /* 0x000fe40000100a00 */
[----:B------:R0:W-:Y:S02]  /*5c360*/  STL.64 [R1+0x448], R22 ;  /* 0x0004481601007387 */ /* 0x0001e40000100a00 */
[----:B0-----:R-:W4:Y:S01]  /*5c370*/  LDL.LU R23, [R1+0x41c0] ;  /* 0x0041c00001177983 */ /* 0x001f220000300800 */
[----:B------:R-:W3:Y:S02]  /*5c380*/  LDL.LU.64 R20, [R1+0x41b8] ;  /* 0x0041b80001147983 */ /* 0x000ee40000300a00 */
[----:B---3--:R-:W-:Y:S01]  /*5c390*/  HMMA.16816.F32.BF16 R8, R8, R20, R24 ;  /* 0x000000140808723c */ /* 0x008fe20000041818 */
[----:B------:R-:W2:Y:S01]  /*5c3a0*/  LDL.LU.64 R26, [R1+0x41b0] ;  /* 0x0041b000011a7983 */ /* 0x000ea20000300a00 */
[----:B------:R-:W2:Y:S11]  /*5c3b0*/  LDL.LU.64 R24, [R1+0x41a8] ;  /* 0x0041a80001187983 */ /* 0x000eb60000300a00 */
[----:B------:R-:W-:Y:S10]  /*5c3c0*/  @!UPT UIADD3 URZ, URZ, URZ, URZ ;  /* 0x0000003f3f3ff290 */ /* 0x000ff4000fffe03f */
[----:B------:R-:W-:Y:S01]  /*5c3d0*/  STL.64 [R1+0x430], R8 ;  /* 0x0004300801007387 */ /* 0x000fe20000100a00 */
[----:B------:R0:W-:Y:S03]  /*5c3e0*/  STL.64 [R1+0x438], R10 ;  /* 0x0004380a01007387 */ /* 0x0001e60000100a00 */
[----:B0-----:R-:W3:Y:S01]  /*5c3f0*/  LDL.LU.64 R10, [R1+0x41a0] ;  /* 0x0041a000010a7983 */ /* 0x001ee20000300a00 */
        /* <DEDUP_REMOVED lines=15> */
[----:B0-----:R-:W2:Y:S01]  /*5c4f0*/  LDL.LU.64 R4, [R1+0x4178] ;  /* 0x0041780001047983 */ /* 0x001ea20000300a00 */
        /* <DEDUP_REMOVED lines=10> */
[----:B------:R-:W2:Y:S01]  /*5c5a0*/  LDL.LU.64 R6, [R1+0x4160] ;  /* 0x0041600001067983 */ /* 0x000ea20000300a00 */
[----:B------:R-:W2:Y:S11]  /*5c5b0*/  LDL.LU.64 R4, [R1+0x4158] ;  /* 0x0041580001047983 */ /* 0x000eb60000300a00 */
[----:B------:R-:W-:Y:S10]  /*5c5c0*/  @!UPT UIADD3 URZ, URZ, URZ, URZ ;  /* 0x0000003f3f3ff290 */ /* 0x000ff4000fffe03f */
        /* <DEDUP_REMOVED lines=14> */
[----:B---3--:R-:W-:Y:S02]  /*5c6b0*/  STL.64 [R1+0x4118], R10 ;  /* 0x0041180a01007387 */ /* 0x008fe40000100a00 */
        /* <DEDUP_REMOVED lines=13> */
[----:B------:R0:W-:Y:S02]  /*5c790*/  STL [R1+0x3d44], R15 ;  /* 0x003d440f01007387 */ /* 0x0001e40000100800 */
[----:B------:R1:W-:Y:S01]  /*5c7a0*/  STL [R1+0x3d40], R14 ;  /* 0x003d400e01007387 */ /* 0x0003e20000100800 */
[C---:B--2---:R-:W-:Y:S08]  /*5c7b0*/  HMMA.16816.F32.BF16 R24, R4.reuse, R16, R24 ;  /* 0x000000100418723c */ /* 0x044ff00000041818 */
[----:B---3--:R-:W-:Y:S01]  /*5c7c0*/  HMMA.16816.F32.BF16 R4, R4, R20, R8 ;  /* 0x000000140404723c */ /* 0x008fe20000041808 */
[----:B------:R-:W2:Y:S11]  /*5c7d0*/  LDSM.16.MT88.4 R8, [R19+0x18300] ;  /* 0x018300001308783b */ /* 0x000eb60000004200 */
[----:B------:R-:W-:Y:S03]  /*5c7e0*/  @!UPT UIADD3 URZ, URZ, URZ, URZ ;  /* 0x0000003f3f3ff290 */ /* 0x000fe6000fffe03f */
[----:B------:R3:W-:Y:S01]  /*5c7f0*/  STL.64 [R1+0x3c0], R24 ;  /* 0x0003c01801007387 */ /* 0x0007e20000100a00 */
[----:B------:R4:W-:Y:S08]  /*5c800*/  STL.64 [R1+0x3c8], R26 ;  /* 0x0003c81a01007387 */ /* 0x0009f00000100a00 */
[----:B0-----:R-:W-:Y:S02]  /*5c810*/  IMAD.MOV.U32 R15, RZ, RZ, R6 ;  /* 0x000000ffff0f7224 */ /* 0x001fe400078e0006 */
[----:B-1----:R-:W-:Y:S01]  /*5c820*/  IMAD.MOV.U32 R14, RZ, RZ, R7 ;  /* 0x000000ffff0e7224 */ /* 0x002fe200078e0007 */
[----:B---3--:R-:W3:Y:S01]  /*5c830*/  LDL.LU R24, [R1+0x20] ;  /* 0x0000200001187983 */ /* 0x008ee20000300800 */
[----:B------:R-:W3:Y:S02]  /*5c840*/  LDL.LU R25, [R1+0x24] ;  /* 0x0000240001197983 */ /* 0x000ee40000300800 */
[----:B----4-:R-:W-:-:S02]  /*5c850*/  IMAD.MOV.U32 R26, RZ, RZ, R2 ;  /* 0x000000ffff1a7224 */ /* 0x010fc400078e0002 */
[----:B------:R-:W4:Y:S01]  /*5c860*/  LDL.LU R2, [R1+0x4120] ;  /* 0x0041200001027983 */ /* 0x000f220000300800 */
        /* <DEDUP_REMOVED lines=41> */
[----:B------:R-:W-:-:S02]  /*5cb00*/  IMAD.MOV.U32 R27, RZ, RZ, R18 ;  /* 0x000000ffff1b7224 */ /* 0x000fc400078e0012 */
[----:B------:R-:W-:Y:S02]  /*5cb10*/  IMAD.MOV.U32 R22, RZ, RZ, R10 ;  /* 0x000000ffff167224 */ /* 0x000fe400078e000a */
[----:B------:R-:W-:Y:S01]  /*5cb20*/  IMAD.MOV.U32 R18, RZ, RZ, R11 ;  /* 0x000000ffff127224 */ /* 0x000fe200078e000b */
[----:B--2---:R-:W-:Y:S01]  /*5cb30*/  STL.64 [R1+0x4108], R6 ;  /* 0x0041080601007387 */ /* 0x004fe20000100a00 */
[----:B------:R0:W-:Y:S03]  /*5cb40*/  STL.64 [R1+0x4100], R4 ;  /* 0x0041000401007387 */ /* 0x0001e60000100a00 */
[----:B0-----:R-:W3:Y:S01]  /*5cb50*/  LDL.LU R4, [R1+0x180] ;  /* 0x0001800001047983 */ /* 0x001ee20000300800 */
[----:B------:R-:W3:Y:S02]  /*5cb60*/  LDL.LU R5, [R1+0x184] ;  /* 0x0001840001057983 */ /* 0x000ee40000300800 */
[----:B------:R-:W3:Y:S02]  /*5cb70*/  LDL.LU R6, [R1+0x188] ;  /* 0x0001880001067983 */ /* 0x000ee40000300800 */
[----:B------:R-:W3:Y:S01]  /*5cb80*/  LDL.LU R7, [R1+0x18c] ;  /* 0x00018c0001077983 */ /* 0x000ee20000300800 */
[----:B------:R-:W-:Y:S01]  /*5cb90*/  STL [R1+0x3d4c], R15 ;  /* 0x003d4c0f01007387 */ /* 0x000fe20000100800 */
[----:B------:R-:W-:Y:S02]  /*5cba0*/  STL [R1+0x3d48], R14 ;  /* 0x003d480e01007387 */ /* 0x000fe40000100800 */
[----:B------:R0:W-:Y:S02]  /*5cbb0*/  STL.64 [R1+0x50], R8 ;  /* 0x0000500801007387 */ /* 0x0001e40000100a00 */
[----:B------:R-:W2:Y:S01]  /*5cbc0*/  LDL.LU.64 R10, [R1+0x4118] ;  /* 0x00411800010a7983 */ /* 0x000ea20000300a00 */
[----:B0-----:R-:W3:Y:S01]  /*5cbd0*/  LDL.LU.64 R8, [R1+0x4110] ;  /* 0x0041100001087983 */ /* 0x001ee20000300a00 */
[----:B------:R-:W-:Y:S01]  /*5cbe0*/  STL [R1+0x4058], R22 ;  /* 0x0040581601007387 */ /* 0x000fe20000100800 */
[C---:B---3--:R-:W-:Y:S11]  /*5cbf0*/  HMMA.16816.F32.BF16 R4, R24.reuse, R8, R4 ;  /* 0x000000081804723c */ /* 0x048ff60000041804 */
[----:B------:R-:W-:Y:S11]  /*5cc00*/  @!UPT UIADD3 URZ, URZ, URZ, URZ ;  /* 0x0000003f3f3ff290 */ /* 0x000ff6000fffe03f */
[----:B------:R-:W-:Y:S01]  /*5cc10*/  @!UPT UIADD3 URZ, URZ, URZ, URZ ;  /* 0x0000003f3f3ff290 */ /* 0x000fe2000fffe03f */
[----:B------:R-:W-:Y:S01]  /*5cc20*/  STL [R1+0x3a0], R4 ;  /* 0x0003a00401007387 */ /* 0x000fe20000100800 */
[----:B------:R0:W-:Y:S02]  /*5cc30*/  STL [R1+0x3ac], R7 ;  /* 0x0003ac0701007387 */ /* 0x0001e40000100800 */
[----:B------:R-:W-:Y:S02]  /*5cc40*/  IMAD.MOV.U32 R14, RZ, RZ, R6 ;  /* 0x000000ffff0e7224 */ /* 0x000fe400078e0006 */
[----:B------:R-:W-:Y:S01]  /*5cc50*/  IMAD.MOV.U32 R15, RZ, RZ, R5 ;  /* 0x000000ffff0f7224 */ /* 0x000fe200078e0005 */
[----:B0-----:R-:W3:Y:S01]  /*5cc60*/  LDL.LU.64 R6, [R1+0x4108] ;  /* 0x0041080001067983 */ /* 0x001ee20000300a00 */
[----:B------:R-:W3:Y:S03]  /*5cc70*/  LDL.LU.64 R4, [R1+0x4100] ;  /* 0x0041000001047983 */ /* 0x000ee60000300a00 */
[----:B------:R-:W-:Y:S02]  /*5cc80*/  STL [R1+0x3d54], R15 ;  /* 0x003d540f01007387 */ /* 0x000fe40000100800 */
[----:B------:R-:W-:Y:S01]  /*5cc90*/  STL [R1+0x3d50], R14 ;  /* 0x003d500e01007387 */ /* 0x000fe20000100800 */
        /* <DEDUP_REMOVED lines=15> */
[----:B------:R-:W3:Y:S01]  /*5cd90*/  LDL.LU.64 R6, [R1+0x40d8] ;  /* 0x0040d80001067983 */ /* 0x000ee20000300a00 */
[----:B------:R-:W3:Y:S11]  /*5cda0*/  LDL.LU.64 R4, [R1+0x40d0] ;  /* 0x0040d00001047983 */ /* 0x000ef60000300a00 */
[----:B------:R-:W-:Y:S10]  /*5cdb0*/  @!UPT UIADD3 URZ, URZ, URZ, URZ ;  /* 0x0000003f3f3ff290 */ /* 0x000ff4000fffe03f */
[----:B------:R-:W-:Y:S01]  /*5cdc0*/  STL.64 [R1+0x370], R24 ;  /* 0x0003701801007387 */ /* 0x000fe20000100a00 */
[----:B------:R-:W-:Y:S02]  /*5cdd0*/  STL.64 [R1+0x378], R26 ;  /* 0x0003781a01007387 */ /* 0x000fe40000100a00 */
[----:B------:R-:W0:Y:S02]  /*5cde0*/  LDSM.16.MT88.4 R24, [R19+0x18380] ;  /* 0x018380001318783b */ /* 0x000e240000004200 */
[----:B0-----:R-:W-:Y:S02]  /*5cdf0*/  STL.64 [R1+0x40], R24 ;  /* 0x0000401801007387 */ /* 0x001fe40000100a00 */
[----:B------:R-:W-:Y:S02]  /*5ce00*/  IMAD.MOV.U32 R15, RZ, RZ, R26 ;  /* 0x000000ffff0f7224 */ /* 0x000fe400078e001a */
[----:B------:R0:W-:Y:S02]  /*5ce10*/  STL.64 [R1+0x48], R26 ;  /* 0x0000481a01007387 */ /* 0x0001e40000100a00 */
[----:B------:R-:W-:-:S02]  /*5ce20*/  IMAD.MOV.U32 R14, RZ, RZ, R27 ;  /* 0x000000ffff0e7224 */ /* 0x000fc400078e001b */
[----:B------:R-:W-:Y:S01]  /*5ce30*/  IMAD.MOV.U32 R22, RZ, RZ, R24 ;  /* 0x000000ffff167224 */ /* 0x000fe200078e0018 */
        /* <DEDUP_REMOVED lines=16> */
[----:B------:R-:W-:Y:S02]  /*5cf40*/  STL.64 [R1+0x4078], R14 ;  /* 0x0040780e01007387 */ /* 0x000fe40000100a00 */
[----:B------:R0:W-:Y:S02]  /*5cf50*/  STL.64 [R1+0x4070], R12 ;  /* 0x0040700c01007387 */ /* 0x0001e40000100a00 */
        /* <DEDUP_REMOVED lines=17> */
[----:B---3--:R-:W-:Y:S01]  /*5d070*/  HMMA.16816.F32.BF16 R24, R24, R20, R4 ;  /* 0x000000141818723c */ /* 0x008fe20000041804 */
        /* <DEDUP_REMOVED lines=28> */
[----:B------:R-:W3:Y:S02]  /*5d240*/  LDL.LU.64 R16, [R1+0x4060] ;  /* 0x0040600001107983 */ /* 0x000ee40000300a00 */
[C---:B---3--:R-:W-:Y:S01]  /*5d250*/  HMMA.16816.F32.BF16 R8, R4.reuse, R16, R8 ;  /* 0x000000100408723c */ /* 0x048fe20000041808 */
[----:B--2---:R-:W-:Y:S01]  /*5d260*/  STL [R1+0x4040], R19 ;  /* 0x0040401301007387 */ /* 0x004fe20000100800 */
[----:B------:R-:W-:Y:S11]  /*5d270*/  STL.64 [R1+0x4038], R16 ;  /* 0x0040381001007387 */ /* 0x000ff60000100a00 */
[----:B------:R-:W-:Y:S10]  /*5d280*/  @!UPT UIADD3 URZ, URZ, URZ, URZ ;  /* 0x0000003f3f3ff290 */ /* 0x000ff4000fffe03f */
[----:B------:R-:W-:Y:S01]  /*5d290*/  STL.64 [R1+0x110], R8 ;  /* 0x0001100801007387 */ /* 0x000fe20000100a00 */
[----:B------:R-:W-:Y:S02]  /*5d2a0*/  STL.64 [R1+0x118], R10 ;  /* 0x0001180a01007387 */ /* 0x000fe40000100a00 */
[----:B----4-:R-:W0:Y:S01]  /*5d2b0*/  LDSM.16.MT88.4 R8, [R2+0x18000] ;  /* 0x018000000208783b */ /* 0x010e220000004200 */
[----:B------:R-:W-:Y:S01]  /*5d2c0*/  HMMA.16816.F32.BF16 R4, R4, R20, R24 ;  /* 0x000000140404723c */ /* 0x000fe20000041818 */
[----:B0-----:R-:W-:Y:S02]  /*5d2d0*/  STL.64 [R1+0x30], R8 ;  /* 0x0000300801007387 */ /* 0x001fe40000100a00 */
[----:B------:R-:W-:Y:S02]  /*5d2e0*/  STL.64 [R1+0x38], R10 ;  /* 0x0000380a01007387 */ /* 0x000fe40000100a00 */
[----:B------:R-:W0:Y:S04]  /*5d2f0*/  LDSM.16.MT88.4 R8, [R2+0x18080] ;  /* 0x018080000208783b */ /* 0x000e280000004200 */
[----:B0-----:R-:W-:-:S02]  /*5d300*/  IMAD.MOV.U32 R29, RZ, RZ, R11 ;  /* 0x000000ffff1d7224 */ /* 0x001fc400078e000b */
[----:B------:R-:W-:Y:S02]  /*5d310*/  IMAD.MOV.U32 R28, RZ, RZ, R10 ;  /* 0x000000ffff1c7224 */ /* 0x000fe400078e000a */
[----:B------:R-:W-:Y:S02]  /*5d320*/  IMAD.MOV.U32 R3, RZ, RZ, R9 ;  /* 0x000000ffff037224 */ /* 0x000fe400078e0009 */
[----:B------:R-:W-:Y:S01]  /*5d330*/  IMAD.MOV.U32 R0, RZ, RZ, R8 ;  /* 0x000000ffff007224 */ /* 0x000fe200078e0008 */
[----:B------:R-:W-:Y:S01]  /*5d340*/  STL [R1+0x3fb4], R29 ;  /* 0x003fb41d01007387 */ /* 0x000fe20000100800 */
[----:B------:R-:W-:Y:S02]  /*5d350*/  STL [R1+0x3fb0], R28 ;  /* 0x003fb01c01007387 */ /* 0x000fe40000100800 */
[----:B------:R-:W-:Y:S02]  /*5d360*/  STL [R1+0x3fac], R3 ;  /* 0x003fac0301007387 */ /* 0x000fe40000100800 */
[----:B------:R-:W-:Y:S01]  /*5d370*/  STL [R1+0x3fa8], R0 ;  /* 0x003fa80001007387 */ /* 0x000fe20000100800 */
[----:B------:R-:W2:Y:S01]  /*5d380*/  LDL.LU R24, [R1+0x580] ;  /* 0x0005800001187983 */ /* 0x000ea20000300800 */
[----:B------:R0:W-:Y:S02]  /*5d390*/  STL.64 [R1+0x60], R4 ;  /* 0x0000600401007387 */ /* 0x0001e40000100a00 */
[----:B------:R1:W-:Y:S02]  /*5d3a0*/  STL.64 [R1+0x68], R6 ;  /* 0x0000680601007387 */ /* 0x0003e40000100a00 */
[----:B------:R-:W2:Y:S01]  /*5d3b0*/  LDL.LU R25, [R1+0x584] ;  /* 0x0005840001197983 */ /* 0x000ea20000300800 */
[----:B------:R-:W2:Y:S01]  /*5d3c0*/  LDL.LU R26, [R1+0x588] ;  /* 0x00058800011a7983 */ /* 0x000ea20000300800 */
[----:B------:R-:W2:Y:S02]  /*5d3d0*/  LDL.LU R27, [R1+0x58c] ;  /* 0x00058c00011b7983 */ /* 0x000ea40000300800 */
[----:B------:R-:W-:Y:S02]  /*5d3e0*/  STL [R1+0x4030], R23 ;  /* 0x0040301701007387 */ /* 0x000fe40000100800 */
[----:B------:R-:W-:Y:S01]  /*5d3f0*/  STL.64 [R1+0x4028], R20 ;  /* 0x0040281401007387 */ /* 0x000fe20000100a00 */
[----:B------:R-:W3:Y:S01]  /*5d400*/  LDSM.16.MT88.4 R8, [R2+0x18100] ;  /* 0x018100000208783b */ /* 0x000ee20000004200 */
[----:B0-----:R-:W-:-:S03]  /*5d410*/  IMAD.MOV.U32 R4, RZ, RZ, R22 ;  /* 0x000000ffff047224 */ /* 0x001fc600078e0016 */
[----:B------:R-:W4:Y:S01]  /*5d420*/  LDL.LU R22, [R1+0x4058] ;  /* 0x0040580001167983 */ /* 0x000f220000300800 */
[----:B------:R-:W2:Y:S02]  /*5d430*/  LDL R5, [R1+0x44] ;  /* 0x0000440001057983 */ /* 0x000ea40000100800 */
[----:B-1----:R-:W-:Y:S02]  /*5d440*/  IMAD.MOV.U32 R6, RZ, RZ, R15 ;  /* 0x000000ffff067224 */ /* 0x002fe400078e000f */
[----:B------:R-:W-:Y:S02]  /*5d450*/  IMAD.MOV.U32 R7, RZ, RZ, R14 ;  /* 0x000000ffff077224 */ /* 0x000fe400078e000e */
[----:B---3--:R-:W-:Y:S02]  /*5d460*/  IMAD.MOV.U32 R29, RZ, RZ, R8 ;  /* 0x000000ffff1d7224 */ /* 0x008fe400078e0008 */
[----:B------:R-:W-:Y:S02]  /*5d470*/  IMAD.MOV.U32 R28, RZ, RZ, R9 ;  /* 0x000000ffff1c7224 */ /* 0x000fe400078e0009 */
[----:B------:R-:W-:-:S02]  /*5d480*/  IMAD.MOV.U32 R3, RZ, RZ, R10 ;  /* 0x000000ffff037224 */ /* 0x000fc400078e000a */
[----:B------:R-:W-:Y:S02]  /*5d490*/  IMAD.MOV.U32 R0, RZ, RZ, R11 ;  /* 0x000000ffff007224 */ /* 0x000fe400078e000b */
[----:B------:R-:W0:Y:S04]  /*5d4a0*/  LDSM.16.MT88.4 R8, [R2+0x18180] ;  /* 0x018180000208783b */ /* 0x000e280000004200 */
[----:B------:R1:W-:Y:S02]  /*5d4b0*/  STL.64 [R1+0x4010], R6 ;  /* 0x0040100601007387 */ /* 0x0003e40000100a00 */
[----:B-1----:R-:W-:Y:S02]  /*5d4c0*/  IMAD.MOV.U32 R7, RZ, RZ, R18 ;  /* 0x000000ffff077224 */ /* 0x002fe400078e0012 */
[----:B--2---:R1:W-:Y:S01]  /*5d4d0*/  STL.64 [R1+0x4008], R4 ;  /* 0x0040080401007387 */ /* 0x0043e20000100a00 */
[----:B----4-:R-:W-:-:S03]  /*5d4e0*/  IMAD.MOV.U32 R6, RZ, RZ, R22 ;  /* 0x000000ffff067224 */ /* 0x010fc600078e0016 */
[----:B-1----:R-:W2:Y:S01]  /*5d4f0*/  LDL.LU R4, [R1+0x50] ;  /* 0x0000500001047983 */ /* 0x002ea20000300800 */
[----:B------:R-:W2:Y:S02]  /*5d500*/  LDL.LU R5, [R1+0x54] ;  /* 0x0000540001057983 */ /* 0x000ea40000300800 */
[----:B------:R-:W3:Y:S02]  /*5d510*/  LDL.LU R16, [R1+0x620] ;  /* 0x0006200001107983 */ /* 0x000ee40000300800 */
[----:B------:R-:W3:Y:S01]  /*5d520*/  LDL.LU R17, [R1+0x624] ;  /* 0x0006240001117983 */ /* 0x000ee20000300800 */
[----:B------:R-:W3:Y:S01]  /*5d530*/  LDL.LU R18, [R1+0x628] ;  /* 0x0006280001127983 */ /* 0x000ee20000300800 */
[----:B------:R-:W3:Y:S02]  /*5d540*/  LDL.LU R19, [R1+0x62c] ;  /* 0x00062c0001137983 */ /* 0x000ee40000300800 */
[----:B------:R-:W4:Y:S02]  /*5d550*/  LDL.LU R20, [R1+0x610] ;  /* 0x0006100001147983 */ /* 0x000f240000300800 */
[----:B------:R-:W4:Y:S01]  /*5d560*/  LDL.LU R21, [R1+0x614] ;  /* 0x0006140001157983 */ /* 0x000f220000300800 */
[----:B------:R-:W4:Y:S01]  /*5d570*/  LDL.LU R22, [R1+0x618] ;  /* 0x0006180001167983 */ /* 0x000f220000300800 */
[----:B------:R-:W4:Y:S02]  /*5d580*/  LDL.LU R23, [R1+0x61c] ;  /* 0x00061c0001177983 */ /* 0x000f240000300800 */
[----:B------:R0:W-:Y:S02]  /*5d590*/  STL [R1+0x3fd4], R0 ;  /* 0x003fd40001007387 */ /* 0x0001e40000100800 */
[----:B------:R1:W-:Y:S01]  /*5d5a0*/  STL [R1+0x3fd0], R3 ;  /* 0x003fd00301007387 */ /* 0x0003e20000100800 */
[----:B------:R1:W-:Y:S01]  /*5d5b0*/  STL [R1+0x3fcc], R28 ;  /* 0x003fcc1c01007387 */ /* 0x0003e20000100800 */
[----:B------:R1:W-:Y:S02]  /*5d5c0*/  STL [R1+0x3fc8], R29 ;  /* 0x003fc81d01007387 */ /* 0x0003e40000100800 */
[----:B0-----:R-:W-:-:S02]  /*5d5d0*/  IMAD.MOV.U32 R0, RZ, RZ, R11 ;  /* 0x000000ffff007224 */ /* 0x001fc400078e000b */
[----:B-1----:R-:W-:Y:S02]  /*5d5e0*/  IMAD.MOV.U32 R3, RZ, RZ, R10 ;  /* 0x000000ffff037224 */ /* 0x002fe400078e000a */
[----:B------:R-:W-:Y:S02]  /*5d5f0*/  IMAD.MOV.U32 R28, RZ, RZ, R9 ;  /* 0x000000ffff1c7224 */ /* 0x000fe400078e0009 */
[----:B------:R-:W-:Y:S01]  /*5d600*/  IMAD.MOV.U32 R29, RZ, RZ, R8 ;  /* 0x000000ffff1d7224 */ /* 0x000fe200078e0008 */
[----:B------:R-:W2:Y:S01]  /*5d610*/  LDL.LU.64 R10, [R1+0x4050] ;  /* 0x00405000010a7983 */ /* 0x000ea20000300a00 */
[----:B------:R-:W2:Y:S02]  /*5d620*/  LDL.LU.64 R8, [R1+0x4048] ;  /* 0x0040480001087983 */ /* 0x000ea40000300a00 */
[C---:B--2---:R-:W-:Y:S01]  /*5d630*/  HMMA.16816.F32.BF16 R24, R4.reuse, R8, R24 ;  /* 0x000000080418723c */ /* 0x044fe20000041818 */
[----:B------:R-:W-:Y:S01]  /*5d640*/  STL.64 [R1+0x4020], R10 ;  /* 0x0040200a01007387 */ /* 0x000fe20000100a00 */
[----:B------:R0:W-:Y:S11]  /*5d650*/  STL.64 [R1+0x4018], R8 ;  /* 0x0040180801007387 */ /* 0x0001f60000100a00 */
[----:B------:R-:W-:Y:S10]  /*5d660*/  @!UPT UIADD3 URZ, URZ, URZ, URZ ;  /* 0x0000003f3f3ff290 */ /* 0x000ff4000fffe03f */
[----:B------:R-:W-:Y:S01]  /*5d670*/  STL.64 [R1+0x150], R24 ;  /* 0x0001501801007387 */ /* 0x000fe20000100a00 */
[----:B------:R-:W-:Y:S02]  /*5d680*/  STL.64 [R1+0x158], R26 ;  /* 0x0001581a01007387 */ /* 0x000fe40000100a00 */
[----:B------:R-:W1:Y:S04]  /*5d690*/  LDSM.16.MT88.4 R24, [R2+0x18200] ;  /* 0x018200000218783b */ /* 0x000e680000004200 */
[----:B0-----:R-:W2:Y:S01]  /*5d6a0*/  LDL.LU R8, [R1+0x570] ;  /* 0x0005700001087983 */ /* 0x001ea20000300800 */
[----:B------:R-:W2:Y:S01]  /*5d6b0*/  LDL.LU R9, [R1+0x574] ;  /* 0x0005740001097983 */ /* 0x000ea20000300800 */
[----:B------:R-:W2:Y:S02]  /*5d6c0*/  LDL.LU R10, [R1+0x578] ;  /* 0x00057800010a7983 */ /* 0x000ea40000300800 */
[----:B------:R-:W2:Y:S01]  /*5d6d0*/  LDL.LU R11, [R1+0x57c] ;  /* 0x00057c00010b7983 */ /* 0x000ea20000300800 */
[----:B-1----:R-:W-:Y:S01]  /*5d6e0*/  STL.64 [R1+0x3e70], R26 ;  /* 0x003e701a01007387 */ /* 0x002fe20000100a00 */
[----:B------:R0:W-:Y:S03]  /*5d6f0*/  STL.64 [R1+0x3e68], R24 ;  /* 0x003e681801007387 */ /* 0x0001e60000100a00 */
[----:B0-----:R-:W2:Y:S01]  /*5d700*/  LDL.LU R24, [R1+0x600] ;  /* 0x0006000001187983 */ /* 0x001ea20000300800 */
[----:B------:R-:W2:Y:S02]  /*5d710*/  LDL.LU R25, [R1+0x604] ;  /* 0x0006040001197983 */ /* 0x000ea40000300800 */
[----:B------:R-:W2:Y:S02]  /*5d720*/  LDL.LU R26, [R1+0x608] ;  /* 0x00060800011a7983 */ /* 0x000ea40000300800 */
[----:B------:R-:W2:Y:S01]  /*5d730*/  LDL.LU R27, [R1+0x60c] ;  /* 0x00060c00011b7983 */ /* 0x000ea20000300800 */
[C---:B---3--:R-:W-:Y:S01]  /*5d740*/  HMMA.16816.F32.BF16 R16, R4.reuse, R12, R16 ;  /* 0x0000000c0410723c */ /* 0x048fe20000041810 */
[----:B--2---:R-:W-:Y:S01]  /*5d750*/  STL.64 [R1+0x4000], R26 ;  /* 0x0040001a01007387 */ /* 0x004fe20000100a00 */
[----:B------:R0:W-:Y:S03]  /*5d760*/  STL.64 [R1+0x3ff8], R24 ;  /* 0x003ff81801007387 */ /* 0x0001e60000100a00 */
[----:B0-----:R-:W2:Y:S01]  /*5d770*/  LDL.LU R24, [R1+0x550] ;  /* 0x0005500001187983 */ /* 0x001ea20000300800 */
[----:B------:R-:W2:Y:S02]  /*5d780*/  LDL.LU R25, [R1+0x554] ;  /* 0x0005540001197983 */ /* 0x000ea40000300800 */
[----:B------:R-:W2:Y:S02]  /*5d790*/  LDL.LU R26, [R1+0x558] ;  /* 0x00055800011a7983 */ /* 0x000ea40000300800 */
[----:B------:R-:W2:Y:S11]  /*5d7a0*/  LDL.LU R27, [R1+0x55c] ;  /* 0x00055c00011b7983 */ /* 0x000eb60000300800 */
[----:B------:R-:W-:Y:S02]  /*5d7b0*/  @!UPT UIADD3 URZ, URZ, URZ, URZ ;  /* 0x0000003f3f3ff290 */ /* 0x000fe4000fffe03f */
[----:B------:R-:W-:Y:S01]  /*5d7c0*/  STL.64 [R1+0x200], R16 ;  /* 0x0002001001007387 */ /* 0x000fe20000100a00 */
[----:B------:R0:W-:Y:S03]  /*5d7d0*/  STL.64 [R1+0x208], R18 ;  /* 0x0002081201007387 */ /* 0x0001e60000100a00 */
[----:B0-----:R-:W3:Y:S01]  /*5d7e0*/  LDL.LU R19, [R1+0x4040] ;  /* 0x0040400001137983 */ /* 0x001ee20000300800 */
[----:B------:R-:W4:Y:S02]  /*5d7f0*/  LDL.LU.64 R16, [R1+0x4038] ;  /* 0x0040380001107983 */ /* 0x000f240000300a00 */
[C---:B----4-:R-:W-:Y:S11]  /*5d800*/  HMMA.16816.F32.BF16 R20, R4.reuse, R16, R20 ;  /* 0x000000100414723c */ /* 0x050ff60000041814 */
[----:B------:R-:W-:Y:S11]  /*5d810*/  @!UPT UIADD3 URZ, URZ, URZ, URZ ;  /* 0x0000003f3f3ff290 */ /* 0x000ff6000fffe03f */
[----:B------:R-:W-:Y:S01]  /*5d820*/  @!UPT UIADD3 URZ, URZ, URZ, URZ ;  /* 0x0000003f3f3ff290 */ /* 0x000fe2000fffe03f */
[----:B------:R-:W-:Y:S01]  /*5d830*/  STL.64 [R1+0x290], R20 ;  /* 0x0002901401007387 */ /* 0x000fe20000100a00 */
[----:B------:R0:W-:Y:S03]  /*5d840*/  STL.64 [R1+0x298], R22 ;  /* 0x0002981601007387 */ /* 0x0001e60000100a00 */
[----:B0-----:R-:W4:Y:S01]  /*5d850*/  LDL.LU R23, [R1+0x4030] ;  /* 0x0040300001177983 */ /* 0x001f220000300800 */
        /* <DEDUP_REMOVED lines=10> */
[----:B------:R-:W2:Y:S01]  /*5d900*/  LDL.LU.64 R26, [R1+0x4000] ;  /* 0x00400000011a7983 */ /* 0x000ea20000300a00 */
[----:B------:R-:W2:Y:S02]  /*5d910*/  LDL.LU.64 R24, [R1+0x3ff8] ;  /* 0x003ff80001187983 */ /* 0x000ea40000300a00 */
[----:B------:R-:W-:Y:S02]  /*5d920*/  STL.64 [R1+0x3fc0], R10 ;  /* 0x003fc00a01007387 */ /* 0x000fe40000100a00 */
[----:B------:R0:W-:Y:S11]  /*5d930*/  STL.64 [R1+0x3fb8], R8 ;  /* 0x003fb80801007387 */ /* 0x0001f60000100a00 */
[----:B------:R-:W-:Y:S06]  /*5d940*/  @!UPT UIADD3 URZ, URZ, URZ, URZ ;  /* 0x0000003f3f3ff290 */ /* 0x000fec000fffe03f */
[----:B------:R-:W-:Y:S01]  /*5d950*/  STL.64 [R1+0x350], R4 ;  /* 0x0003500401007387 */ /* 0x000fe20000100a00 */
[----:B------:R-:W-:Y:S02]  /*5d960*/  STL.64 [R1+0x358], R6 ;  /* 0x0003580601007387 */ /* 0x000fe40000100a00 */
[----:B0-----:R-:W2:Y:S02]  /*5d970*/  LDL.LU R8, [R1+0x5f0] ;  /* 0x0005f00001087983 */ /* 0x001ea40000300800 */
[----:B------:R-:W2:Y:S01]  /*5d980*/  LDL.LU R9, [R1+0x5f4] ;  /* 0x0005f40001097983 */ /* 0x000ea20000300800 */
[----:B------:R-:W2:Y:S01]  /*5d990*/  LDL.LU R10, [R1+0x5f8] ;  /* 0x0005f800010a7983 */ /* 0x000ea20000300800 */
[----:B------:R-:W2:Y:S03]  /*5d9a0*/  LDL.LU R11, [R1+0x5fc] ;  /* 0x0005fc00010b7983 */ /* 0x000ea60000300800 */
[----:B------:R-:W0:Y:S04]  /*5d9b0*/  LDSM.16.MT88.4 R4, [R2+0x18280] ;  /* 0x018280000204783b */ /* 0x000e280000004200 */
[----:B--2---:R-:W-:Y:S01]  /*5d9c0*/  STL.64 [R1+0x3fe0], R10 ;  /* 0x003fe00a01007387 */ /* 0x004fe20000100a00 */
[----:B------:R1:W-:Y:S03]  /*5d9d0*/  STL.64 [R1+0x3fd8], R8 ;  /* 0x003fd80801007387 */ /* 0x0003e60000100a00 */
[----:B-1----:R-:W2:Y:S01]  /*5d9e0*/  LDL.LU.64 R8, [R1+0x40] ;  /* 0x0000400001087983 */ /* 0x002ea20000300a00 */
[----:B------:R-:W2:Y:S02]  /*5d9f0*/  LDL.LU.64 R10, [R1+0x48] ;  /* 0x00004800010a7983 */ /* 0x000ea40000300a00 */
[----:B0-----:R-:W-:Y:S02]  /*5da00*/  STL.64 [R1+0x3e30], R6 ;  /* 0x003e300601007387 */ /* 0x001fe40000100a00 */
[----:B------:R0:W-:Y:S02]  /*5da10*/  STL.64 [R1+0x3e28], R4 ;  /* 0x003e280401007387 */ /* 0x0001e40000100a00 */
[----:B0-----:R-:W2:Y:S01]  /*5da20*/  LDL.LU.64 R4, [R1+0x30] ;  /* 0x0000300001047983 */ /* 0x001ea20000300a00 */
[----:B------:R-:W2:Y:S03]  /*5da30*/  LDL.LU.64 R6, [R1+0x38] ;  /* 0x0000380001067983 */ /* 0x000ea60000300a00 */
[----:B--2---:R-:W-:Y:S01]  /*5da40*/  STL.64 [R1+0x3ff0], R6 ;  /* 0x003ff00601007387 */ /* 0x004fe20000100a00 */
[----:B------:R0:W-:Y:S03]  /*5da50*/  STL.64 [R1+0x3fe8], R4 ;  /* 0x003fe80401007387 */ /* 0x0001e60000100a00 */
[----:B0-----:R-:W2:Y:S01]  /*5da60*/  LDL.LU R4, [R1+0x670] ;  /* 0x0006700001047983 */ /* 0x001ea20000300800 */
[----:B------:R-:W2:Y:S02]  /*5da70*/  LDL.LU R5, [R1+0x674] ;  /* 0x0006740001057983 */ /* 0x000ea40000300800 */
[----:B------:R-:W2:Y:S02]  /*5da80*/  LDL.LU R6, [R1+0x678] ;  /* 0x0006780001067983 */ /* 0x000ea40000300800 */
[----:B------:R-:W2:Y:S01]  /*5da90*/  LDL.LU R7, [R1+0x67c] ;  /* 0x00067c0001077983 */ /* 0x000ea20000300800 */
[----:B------:R-:W-:Y:S11]  /*5daa0*/  HMMA.16816.F32.BF16 R24, R8, R12, R24 ;  /* 0x0000000c0818723c */ /* 0x000ff60000041818 */
[----:B------:R-:W-:Y:S11]  /*5dab0*/  @!UPT UIADD3 URZ, URZ, URZ, URZ ;  /* 0x0000003f3f3ff290 */ /* 0x000ff6000fffe03f */
[----:B------:R-:W-:Y:S01]  /*5dac0*/  @!UPT UIADD3 URZ, URZ, URZ, URZ ;  /* 0x0000003f3f3ff290 */ /* 0x000fe2000fffe03f */
[----:B------:R-:W-:Y:S01]  /*5dad0*/  STL.64 [R1+0x340], R24 ;  /* 0x0003401801007387 */ /* 0x000fe20000100a00 */
[----:B------:R-:W-:Y:S02]  /*5dae0*/  STL.64 [R1+0x348], R26 ;  /* 0x0003481a01007387 */ /* 0x000fe40000100a00 */
[----:B------:R-:W0:Y:S04]  /*5daf0*/  LDSM.16.MT88.4 R24, [R2+0x18300] ;  /* 0x018300000218783b */ /* 0x000e280000004200 */
[----:B0-----:R-:W-:Y:S02]  /*5db00*/  IMAD.MOV.U32 R15, RZ, RZ, R26 ;  /* 0x000000ffff0f7224 */ /* 0x001fe400078e001a */
[----:B------:R-:W-:Y:S02]  /*5db10*/  IMAD.MOV.U32 R14, RZ, RZ, R27 ;  /* 0x000000ffff0e7224 */ /* 0x000fe400078e001b */
[----:B------:R-:W-:-:S02]  /*5db20*/  IMAD.MOV.U32 R22, RZ, RZ, R24 ;  /* 0x000000ffff167224 */ /* 0x000fc400078e0018 */
[----:B------:R-:W-:Y:S02]  /*5db30*/  IMAD.MOV.U32 R18, RZ, RZ, R25 ;  /* 0x000000ffff127224 */ /* 0x000fe400078e0019 */
[----:B------:R-:W-:Y:S02]  /*5db40*/  IMAD.MOV.U32 R26, RZ, RZ, R3 ;  /* 0x000000ffff1a7224 */ /* 0x000fe400078e0003 */
[----:B------:R-:W-:Y:S02]  /*5db50*/  IMAD.MOV.U32 R27, RZ, RZ, R0 ;  /* 0x000000ffff1b7224 */ /* 0x000fe400078e0000 */
[----:B------:R-:W-:Y:S02]  /*5db60*/  IMAD.MOV.U32 R24, RZ, RZ, R29 ;  /* 0x000000ffff187224 */ /* 0x000fe400078e001d */
[----:B------:R-:W-:Y:S01]  /*5db70*/  IMAD.MOV.U32 R25, RZ, RZ, R28 ;  /* 0x000000ffff197224 */ /* 0x000fe200078e001c */
[----:B------:R-:W-:Y:S04]  /*5db80*/  STL.64 [R1+0x3ec0], R26 ;  /* 0x003ec01a01007387 */ /* 0x000fe80000100a00 */
[----:B------:R0:W-:Y:S02]  /*5db90*/  STL.64 [R1+0x3eb8], R24 ;  /* 0x003eb81801007387 */ /* 0x0001e40000100a00 */
[----:B------:R-:W-:-:S02]  /*5dba0*/  IMAD.MOV.U32 R28, RZ, RZ, R10 ;  /* 0x000000ffff1c7224 */ /* 0x000fc400078e000a */
[----:B------:R-:W-:Y:S02]  /*5dbb0*/  IMAD.MOV.U32 R29, RZ, RZ, R11 ;  /* 0x000000ffff1d7224 */ /* 0x000fe400078e000b */
[----:B------:R-:W-:Y:S02]  /*5dbc0*/  IMAD.MOV.U32 R0, RZ, RZ, R8 ;  /* 0x000000ffff007224 */ /* 0x000fe400078e0008 */
[----:B------:R-:W-:Y:S01]  /*5dbd0*/  IMAD.MOV.U32 R3, RZ, RZ, R9 ;  /* 0x000000ffff037224 */ /* 0x000fe200078e0009 */
[----:B0-----:R-:W4:Y:S01]  /*5dbe0*/  LDL.LU R24, [R1+0x650] ;  /* 0x0006500001187983 */ /* 0x001f220000300800 */
[----:B------:R-:W4:Y:S02]  /*5dbf0*/  LDL.LU R25, [R1+0x654] ;  /* 0x0006540001197983 */ /* 0x000f240000300800 */
[----:B------:R-:W4:Y:S02]  /*5dc00*/  LDL.LU R26, [R1+0x658] ;  /* 0x00065800011a7983 */ /* 0x000f240000300800 */
[----:B------:R-:W4:Y:S01]  /*5dc10*/  LDL.LU R27, [R1+0x65c] ;  /* 0x00065c00011b7983 */ /* 0x000f220000300800 */
[----:B--2---:R-:W-:Y:S11]  /*5dc20*/  HMMA.16816.F32.BF16 R4, R8, R16, R4 ;  /* 0x000000100804723c */ /* 0x004ff60000041804 */
[----:B------:R-:W-:Y:S11]  /*5dc30*/  @!UPT UIADD3 URZ, URZ, URZ, URZ ;  /* 0x0000003f3f3ff290 */ /* 0x000ff6000fffe03f */
[----:B------:R-:W-:Y:S01]  /*5dc40*/  @!UPT UIADD3 URZ, URZ, URZ, URZ ;  /* 0x0000003f3f3ff290 */ /* 0x000fe2000fffe03f */
[----:B------:R-:W-:Y:S01]  /*5dc50*/  STL.64 [R1+0x330], R4 ;  /* 0x0003300401007387 */ /* 0x000fe20000100a00 */
[----:B------:R0:W-:Y:S03]  /*5dc60*/  STL.64 [R1+0x338], R6 ;  /* 0x0003380601007387 */ /* 0x0001e60000100a00 */
[----:B0-----:R-:W2:Y:S01]  /*5dc70*/  LDL.LU.64 R6, [R1+0x3ff0] ;  /* 0x003ff00001067983 */ /* 0x001ea20000300a00 */
[----:B------:R-:W2:Y:S02]  /*5dc80*/  LDL.LU.64 R4, [R1+0x3fe8] ;  /* 0x003fe80001047983 */ /* 0x000ea40000300a00 */
[----:B------:R-:W2:Y:S02]  /*5dc90*/  LDL.LU.64 R10, [R1+0x3fe0] ;  /* 0x003fe000010a7983 */ /* 0x000ea40000300a00 */
[----:B------:R-:W2:Y:S01]  /*5dca0*/  LDL.LU.64 R8, [R1+0x3fd8] ;  /* 0x003fd80001087983 */ /* 0x000ea20000300a00 */
[----:B---3--:R0:W-:Y:S01]  /*5dcb0*/  STL.64 [R1+0x3f90], R18 ;  /* 0x003f901201007387 */ /* 0x0081e20000100a00 */
[----:B------:R1:W-:Y:S02]  /*5dcc0*/  STL.64 [R1+0x3f88], R16 ;  /* 0x003f881001007387 */ /* 0x0003e40000100a00 */
[----:B0-----:R-:W-:-:S02]  /*5dcd0*/  IMAD.MOV.U32 R18, RZ, RZ, R28 ;  /* 0x000000ffff127224 */ /* 0x001fc400078e001c */
[----:B-1----:R-:W-:Y:S02]  /*5dce0*/  IMAD.MOV.U32 R16, RZ, RZ, R0 ;  /* 0x000000ffff107224 */ /* 0x002fe400078e0000 */
[----:B------:R-:W-:Y:S02]  /*5dcf0*/  IMAD.MOV.U32 R17, RZ, RZ, R3 ;  /* 0x000000ffff117224 */ /* 0x000fe400078e0003 */
[----:B------:R-:W-:Y:S01]  /*5dd00*/  IMAD.MOV.U32 R19, RZ, RZ, R29 ;  /* 0x000000ffff137224 */ /* 0x000fe200078e001d */
[----:B------:R-:W3:Y:S01]  /*5dd10*/  LDL.LU R0, [R1+0x3fd4] ;  /* 0x003fd40001007983 */ /* 0x000ee20000300800 */
[----:B------:R-:W3:Y:S02]  /*5dd20*/  LDL.LU R3, [R1+0x3fd0] ;  /* 0x003fd00001037983 */ /* 0x000ee40000300800 */
[----:B------:R-:W3:Y:S02]  /*5dd30*/  LDL.LU R28, [R1+0x3fcc] ;  /* 0x003fcc00011c7983 */ /* 0x000ee40000300800 */
[----:B------:R-:W3:Y:S01]  /*5dd40*/  LDL.LU R29, [R1+0x3fc8] ;  /* 0x003fc800011d7983 */ /* 0x000ee20000300800 */
[----:B--2---:R-:W-:Y:S01]  /*5dd50*/  HMMA.16816.F32.BF16 R16, R16, R20, R8 ;  /* 0x000000141010723c */ /* 0x004fe20000041808 */
[----:B------:R-:W2:Y:S01]  /*5dd60*/  LDL.LU.64 R10, [R1+0x3fc0] ;  /* 0x003fc000010a7983 */ /* 0x000ea20000300a00 */
[----:B------:R-:W2:Y:S02]  /*5dd70*/  LDL.LU.64 R8, [R1+0x3fb8] ;  /* 0x003fb80001087983 */ /* 0x000ea40000300a00 */
[----:B----4-:R-:W-:Y:S02]  /*5dd80*/  STL.64 [R1+0x3f80], R22 ;  /* 0x003f801601007387 */ /* 0x010fe40000100a00 */
[----:B------:R-:W-:Y:S11]  /*5dd90*/  STL.64 [R1+0x3f78], R20 ;  /* 0x003f781401007387 */ /* 0x000ff60000100a00 */
[----:B------:R-:W-:Y:S06]  /*5dda0*/  @!UPT UIADD3 URZ, URZ, URZ, URZ ;  /* 0x0000003f3f3ff290 */ /* 0x000fec000fffe03f */
[----:B------:R-:W-:Y:S01]  /*5ddb0*/  STL.64 [R1+0x2e0], R16 ;  /* 0x0002e01001007387 */ /* 0x000fe20000100a00 */
[----:B------:R0:W-:Y:S02]  /*5ddc0*/  STL.64 [R1+0x2e8], R18 ;  /* 0x0002e81201007387 */ /* 0x0001e40000100a00 */
[----:B0-----:R-:W-:Y:S02]  /*5ddd0*/  IMAD.MOV.U32 R19, RZ, RZ, R4 ;  /* 0x000000ffff137224 */ /* 0x001fe400078e0004 */
[----:B------:R-:W-:Y:S02]  /*5dde0*/  IMAD.MOV.U32 R18, RZ, RZ, R5 ;  /* 0x000000ffff127224 */ /* 0x000fe400078e0005 */
[----:B------:R-:W-:Y:S02]  /*5ddf0*/  IMAD.MOV.U32 R17, RZ, RZ, R6 ;  /* 0x000000ffff117224 */ /* 0x000fe400078e0006 */
[----:B------:R-:W-:Y:S01]  /*5de00*/  IMAD.MOV.U32 R16, RZ, RZ, R7 ;  /* 0x000000ffff107224 */ /* 0x000fe200078e0007 */
[----:B--2---:R-:W-:Y:S11]  /*5de10*/  HMMA.16816.F32.BF16 R20, R4, R8, R24 ;  /* 0x000000080414723c */ /* 0x004ff60000041818 */
[----:B------:R-:W-:Y:S11]  /*5de20*/  @!UPT UIADD3 URZ, URZ, URZ, URZ ;  /* 0x0000003f3f3ff290 */ /* 0x000ff6000fffe03f */
[----:B------:R-:W-:Y:S01]  /*5de30*/  @!UPT UIADD3 URZ, URZ, URZ, URZ ;  /* 0x0000003f3f3ff290 */ /* 0x000fe2000fffe03f */
[----:B------:R-:W-:Y:S01]  /*5de40*/  STL.64 [R1+0x320], R20 ;  /* 0x0003201401007387 */ /* 0x000fe20000100a00 */
[----:B------:R-:W-:Y:S02]  /*5de50*/  STL.64 [R1+0x328], R22 ;  /* 0x0003281601007387 */ /* 0x000fe40000100a00 */
[----:B------:R-:W-:Y:S02]  /*5de60*/  STL.64 [R1+0x3f60], R10 ;  /* 0x003f600a01007387 */ /* 0x000fe40000100a00 */
[----:B------:R-:W-:Y:S01]  /*5de70*/  STL.64 [R1+0x3f58], R8 ;  /* 0x003f580801007387 */ /* 0x000fe20000100a00 */
[----:B------:R-:W2:Y:S01]  /*5de80*/  LDL.LU R4, [R1+0x90] ;  /* 0x0000900001047983 */ /* 0x000ea20000300800 */
        /* <DEDUP_REMOVED lines=9> */
[----:B---3--:R-:W-:-:S02]  /*5df20*/  IMAD.MOV.U32 R24, RZ, RZ, R29 ;  /* 0x000000ffff187224 */ /* 0x008fc400078e001d */
[----:B------:R-:W-:Y:S01]  /*5df30*/  IMAD.MOV.U32 R26, RZ, RZ, R3 ;  /* 0x000000ffff1a7224 */ /* 0x000fe200078e0003 */
[----:B----4-:R-:W-:Y:S01]  /*5df40*/  STL.64 [R1+0x3e60], R6 ;  /* 0x003e600601007387 */ /* 0x010fe20000100a00 */
[----:B--2---:R0:W-:Y:S03]  /*5df50*/  STL.64 [R1+0x3e58], R4 ;  /* 0x003e580401007387 */ /* 0x0041e60000100a00 */
[----:B0-----:R-:W2:Y:S01]  /*5df60*/  LDL.LU R4, [R1+0x100] ;  /* 0x0001000001047983 */ /* 0x001ea20000300800 */
[----:B------:R-:W2:Y:S02]  /*5df70*/  LDL.LU R5, [R1+0x104] ;  /* 0x0001040001057983 */ /* 0x000ea40000300800 */
[----:B------:R-:W3:Y:S02]  /*5df80*/  LDL.LU R6, [R1+0x108] ;  /* 0x0001080001067983 */ /* 0x000ee40000300800 */
[----:B------:R-:W3:Y:S02]  /*5df90*/  LDL.LU R7, [R1+0x10c] ;  /* 0x00010c0001077983 */ /* 0x000ee40000300800 */
[----:B------:R-:W-:Y:S01]  /*5dfa0*/  IMAD.MOV.U32 R27, RZ, RZ, R0 ;  /* 0x000000ffff1b7224 */ /* 0x000fe200078e0000 */
[----:B------:R-:W4:Y:S01]  /*5dfb0*/  LDL.LU R29, [R1+0x3fb4] ;  /* 0x003fb400011d7983 */ /* 0x000f220000300800 */
[----:B------:R-:W-:-:S02]  /*5dfc0*/  IMAD.MOV.U32 R25, RZ, RZ, R28 ;  /* 0x000000ffff197224 */ /* 0x000fc400078e001c */
[----:B------:R-:W4:Y:S02]  /*5dfd0*/  LDL.LU R28, [R1+0x3fb0] ;  /* 0x003fb000011c7983 */ /* 0x000f240000300800 */
[----:B------:R-:W4:Y:S01]  /*5dfe0*/  LDL.LU R3, [R1+0x3fac] ;  /* 0x003fac0001037983 */ /* 0x000f220000300800 */
[----:B------:R-:W4:Y:S01]  /*5dff0*/  LDL.LU R0, [R1+0x3fa8] ;  /* 0x003fa80001007983 */ /* 0x000f220000300800 */
[----:B------:R-:W-:Y:S02]  /*5e000*/  STL.64 [R1+0x3f10], R26 ;  /* 0x003f101a01007387 */ /* 0x000fe40000100a00 */
[----:B------:R-:W-:Y:S01]  /*5e010*/  STL.64 [R1+0x3f08], R24 ;  /* 0x003f081801007387 */ /* 0x000fe20000100a00 */
        /* <DEDUP_REMOVED lines=12> */
[----:B----4-:R-:W-:-:S02]  /*5e0e0*/  IMAD.MOV.U32 R24, RZ, RZ, R0 ;  /* 0x000000ffff187224 */ /* 0x010fc400078e0000 */
[----:B------:R-:W-:Y:S01]  /*5e0f0*/  IMAD.MOV.U32 R26, RZ, RZ, R28 ;  /* 0x000000ffff1a7224 */ /* 0x000fe200078e001c */
[----:B---3--:R-:W-:Y:S01]  /*5e100*/  STL.64 [R1+0x3ea0], R6 ;  /* 0x003ea00601007387 */ /* 0x008fe20000100a00 */
        /* <DEDUP_REMOVED lines=37> */
[----:B------:R-:W2:Y:S01]  /*5e360*/  LDL.LU R24, [R1+0x5c0] ;  /* 0x0005c00001187983 */ /* 0x000ea20000300800 */
        /* <DEDUP_REMOVED lines=33> */
[C---:B----4-:R-:W-:Y:S01]  /*5e580*/  HMMA.16816.F32.BF16 R16, R8.reuse, R12, R16 ;  /* 0x0000000c0810723c */ /* 0x050fe20000041810 */
        /* <DEDUP_REMOVED lines=13> */
[----:B------:R0:W-:Y:S03]  /*5e660*/  STL.64 [R1+0x318], R18 ;  /* 0x0003181201007387 */ /* 0x0001e60000100a00 */
[----:B0-----:R-:W3:Y:S01]  /*5e670*/  LDL.LU.64 R18, [R1+0x3f90] ;  /* 0x003f900001127983 */ /* 0x001ee20000300a00 */
[----:B------:R-:W4:Y:S02]  /*5e680*/  LDL.LU.64 R16, [R1+0x3f88] ;  /* 0x003f880001107983 */ /* 0x000f240000300a00 */
[C---:B----4-:R-:W-:Y:S11]  /*5e690*/  HMMA.16816.F32.BF16 R20, R8.reuse, R16, R20 ;  /* 0x000000100814723c */ /* 0x050ff60000041814 */
[----:B------:R-:W-:Y:S11]  /*5e6a0*/  @!UPT UIADD3 URZ, URZ, URZ, URZ ;  /* 0x0000003f3f3ff290 */ /* 0x000ff6000fffe03f */
[----:B------:R-:W-:Y:S01]  /*5e6b0*/  @!UPT UIADD3 URZ, URZ, URZ, URZ ;  /* 0x0000003f3f3ff290 */ /* 0x000fe2000fffe03f */
[----:B------:R-:W-:Y:S01]  /*5e6c0*/  STL.64 [R1+0x300], R20 ;  /* 0x0003001401007387 */ /* 0x000fe20000100a00 */
[----:B------:R0:W-:Y:S03]  /*5e6d0*/  STL.64 [R1+0x308], R22 ;  /* 0x0003081601007387 */ /* 0x0001e60000100a00 */
[----:B0-----:R-:W4:Y:S01]  /*5e6e0*/  LDL.LU.64 R22, [R1+0x3f80] ;  /* 0x003f800001167983 */ /* 0x001f220000300a00 */
        /* <DEDUP_REMOVED lines=116> */
[C---:B--2---:R-:W-:Y:S08]  /*5ee30*/  HMMA.16816.F32.BF16 R4, R24.reuse, R20, R4 ;  /* 0x000000141804723c */ /* 0x044ff00000041804 */
[----:B---3--:R-:W-:Y:S11]  /*5ee40*/  HMMA.16816.F32.BF16 R12, R24, R16, R12 ;  /* 0x00000010180c723c */ /* 0x008ff6000004180c */
[----:B------:R-:W-:Y:S11]  /*5ee50*/  @!UPT UIADD3 URZ, URZ, URZ, URZ ;  /* 0x0000003f3f3ff290 */ /* 0x000ff6000fffe03f */
[----:B------:R-:W-:Y:S01]  /*5ee60*/  @!UPT UIADD3 URZ, URZ, URZ, URZ ;  /* 0x0000003f3f3ff290 */ /* 0x000fe2000fffe03f */
[----:B------:R0:W-:Y:S01]  /*5ee70*/  STL.64 [R1+0x1c0], R12 ;  /* 0x0001c00c01007387 */ /* 0x0001e20000100a00 */
[----:B------:R1:W-:Y:S03]  /*5ee80*/  STL.64 [R1+0x1c8], R14 ;  /* 0x0001c80e01007387 */ /* 0x0003e60000100a00 */
[----:B0-----:R-:W2:Y:S01]  /*5ee90*/  LDL.LU R12, [R1+0xd0] ;  /* 0x0000d000010c7983 */ /* 0x001ea20000300800 */
[----:B------:R-:W2:Y:S02]  /*5eea0*/  LDL.LU R13, [R1+0xd4] ;  /* 0x0000d400010d7983 */ /* 0x000ea40000300800 */
[----:B-1----:R-:W2:Y:S02]  /*5eeb0*/  LDL.LU R14, [R1+0xd8] ;  /* 0x0000d800010e7983 */ /* 0x002ea40000300800 */
[----:B------:R-:W2:Y:S01]  /*5eec0*/  LDL.LU R15, [R1+0xdc] ;  /* 0x0000dc00010f7983 */ /* 0x000ea20000300800 */
[----:B------:R-:W-:Y:S01]  /*5eed0*/  STL.64 [R1+0x3e10], R18 ;  /* 0x003e101201007387 */ /* 0x000fe20000100a00 */
[----:B------:R0:W-:Y:S03]  /*5eee0*/  STL.64 [R1+0x3e08], R16 ;  /* 0x003e081001007387 */ /* 0x0001e60000100a00 */
[----:B0-----:R-:W3:Y:S01]  /*5eef0*/  LDL.LU R16, [R1+0xc0] ;  /* 0x0000c00001107983 */ /* 0x001ee20000300800 */
[----:B------:R-:W3:Y:S02]  /*5ef00*/  LDL.LU R17, [R1+0xc4] ;  /* 0x0000c40001117983 */ /* 0x000ee40000300800 */
[----:B------:R-:W3:Y:S02]  /*5ef10*/  LDL.LU R18, [R1+0xc8] ;  /* 0x0000c80001127983 */ /* 0x000ee40000300800 */
[----:B------:R-:W3:Y:S01]  /*5ef20*/  LDL.LU R19, [R1+0xcc] ;  /* 0x0000cc0001137983 */ /* 0x000ee20000300800 */
[----:B----4-:R-:W-:Y:S01]  /*5ef30*/  STL.64 [R1+0x3e00], R22 ;  /* 0x003e001601007387 */ /* 0x010fe20000100a00 */
[----:B------:R0:W-:Y:S02]  /*5ef40*/  STL.64 [R1+0x3df8], R20 ;  /* 0x003df81401007387 */ /* 0x0001e40000100a00 */
[----:B------:R-:W-:Y:S02]  /*5ef50*/  STL.64 [R1+0x190], R4 ;  /* 0x0001900401007387 */ /* 0x000fe40000100a00 */
[----:B------:R-:W-:Y:S02]  /*5ef60*/  STL.64 [R1+0x198], R6 ;  /* 0x0001980601007387 */ /* 0x000fe40000100a00 */
[----:B------:R-:W-:-:S02]  /*5ef70*/  IMAD.MOV.U32 R25, RZ, RZ, R10 ;  /* 0x000000ffff197224 */ /* 0x000fc400078e000a */
[----:B------:R-:W-:Y:S01]  /*5ef80*/  IMAD.MOV.U32 R26, RZ, RZ, R11 ;  /* 0x000000ffff1a7224 */ /* 0x000fe200078e000b */
[----:B------:R-:W1:Y:S04]  /*5ef90*/  LDSM.16.MT88.4 R4, [R2+0x18380] ;  /* 0x018380000204783b */ /* 0x000e680000004200 */
[----:B0-----:R-:W4:Y:S01]  /*5efa0*/  LDL.LU R20, [R1+0xb0] ;  /* 0x0000b00001147983 */ /* 0x001f220000300800 */
[----:B------:R-:W4:Y:S02]  /*5efb0*/  LDL.LU R21, [R1+0xb4] ;  /* 0x0000b40001157983 */ /* 0x000f240000300800 */
[----:B------:R-:W4:Y:S02]  /*5efc0*/  LDL.LU R22, [R1+0xb8] ;  /* 0x0000b80001167983 */ /* 0x000f240000300800 */
[----:B------:R-:W4:Y:S01]  /*5efd0*/  LDL.LU R23, [R1+0xbc] ;  /* 0x0000bc0001177983 */ /* 0x000f220000300800 */
        /* <DEDUP_REMOVED lines=8> */
[----:B------:R-:W-:-:S02]  /*5f060*/  IMAD.MOV.U32 R26, RZ, RZ, R10 ;  /* 0x000000ffff1a7224 */ /* 0x000fc400078e000a */
[----:B------:R-:W-:Y:S01]  /*5f070*/  IMAD.MOV.U32 R27, RZ, RZ, R11 ;  /* 0x000000ffff1b7224 */ /* 0x000fe200078e000b */
[----:B------:R-:W3:Y:S01]  /*5f080*/  LDL.LU R10, [R1+0x3e3c] ;  /* 0x003e3c00010a7983 */ /* 0x000ee20000300800 */
[----:B------:R-:W3:Y:S03]  /*5f090*/  LDL.LU R11, [R1+0x3e38] ;  /* 0x003e3800010b7983 */ /* 0x000ee60000300800 */
[----:B------:R-:W-:Y:S04]  /*5f0a0*/  STL.64 [R1+0x3df0], R26 ;  /* 0x003df01a01007387 */ /* 0x000fe80000100a00 */
[----:B--2---:R0:W-:Y:S04]  /*5f0b0*/  STL.64 [R1+0x3de8], R24 ;  /* 0x003de81801007387 */ /* 0x0041e80000100a00 */
[----:B0-----:R-:W2:Y:S01]  /*5f0c0*/  LDL.LU R24, [R1+0x80] ;  /* 0x0000800001187983 */ /* 0x001ea20000300800 */
[----:B------:R-:W2:Y:S02]  /*5f0d0*/  LDL.LU R25, [R1+0x84] ;  /* 0x0000840001197983 */ /* 0x000ea40000300800 */
[----:B------:R-:W2:Y:S02]  /*5f0e0*/  LDL.LU R26, [R1+0x88] ;  /* 0x00008800011a7983 */ /* 0x000ea40000300800 */
[----:B------:R-:W2:Y:S01]  /*5f0f0*/  LDL.LU R27, [R1+0x8c] ;  /* 0x00008c00011b7983 */ /* 0x000ea20000300800 */
[----:B-1----:R-:W-:Y:S01]  /*5f100*/  STL.64 [R1+0x40], R4 ;  /* 0x0000400401007387 */ /* 0x002fe20000100a00 */
[----:B------:R0:W-:Y:S03]  /*5f110*/  STL.64 [R1+0x48], R6 ;  /* 0x0000480601007387 */ /* 0x0001e60000100a00 */
[----:B0-----:R-:W2:Y:S01]  /*5f120*/  LDL.LU.64 R6, [R1+0x3e30] ;  /* 0x003e300001067983 */ /* 0x001ea20000300a00 */
[----:B------:R-:W2:Y:S02]  /*5f130*/  LDL.LU.64 R4, [R1+0x3e28] ;  /* 0x003e280001047983 */ /* 0x000ea40000300a00 */
[C---:B--2---:R-:W-:Y:S11]  /*5f140*/  HMMA.16816.F32.BF16 R12, R4.reuse, R8, R12 ;  /* 0x00000008040c723c */ /* 0x044ff6000004180c */
[----:B------:R-:W-:Y:S11]  /*5f150*/  @!UPT UIADD3 URZ, URZ, URZ, URZ ;  /* 0x0000003f3f3ff290 */ /* 0x000ff6000fffe03f */
[----:B------:R-:W-:Y:S01]  /*5f160*/  @!UPT UIADD3 URZ, URZ, URZ, URZ ;  /* 0x0000003f3f3ff290 */ /* 0x000fe2000fffe03f */
[----:B------:R-:W-:Y:S01]  /*5f170*/  STL.64 [R1+0x180], R12 ;  /* 0x0001800c01007387 */ /* 0x000fe20000100a00 */
[----:B------:R0:W-:Y:S02]  /*5f180*/  STL [R1+0x188], R14 ;  /* 0x0001880e01007387 */ /* 0x0001e40000100800 */
[----:B------:R-:W-:Y:S02]  /*5f190*/  IMAD.MOV.U32 R2, RZ, RZ, R15 ;  /* 0x000000ffff027224 */ /* 0x000fe400078e000f */
[----:B0-----:R-:W2:Y:S01]  /*5f1a0*/  LDL.LU.64 R14, [R1+0x3e20] ;  /* 0x003e2000010e7983 */ /* 0x001ea20000300a00 */
[----:B------:R-:W3:Y:S02]  /*5f1b0*/  LDL.LU.64 R12, [R1+0x3e18] ;  /* 0x003e1800010c7983 */ /* 0x000ee40000300a00 */
[----:B------:R-:W-:Y:S01]  /*5f1c0*/  STL [R1+0x3a60], R2 ;  /* 0x003a600201007387 */ /* 0x000fe20000100800 */
[C---:B---3--:R-:W-:Y:S11]  /*5f1d0*/  HMMA.16816.F32.BF16 R16, R4.reuse, R12, R16 ;  /* 0x0000000c0410723c */ /* 0x048ff60000041810 */
[----:B------:R-:W-:Y:S11]  /*5f1e0*/  @!UPT UIADD3 URZ, URZ, URZ, URZ ;  /* 0x0000003f3f3ff290 */ /* 0x000ff6000fffe03f */
[----:B------:R-:W-:Y:S01]  /*5f1f0*/  @!UPT UIADD3 URZ, URZ, URZ, URZ ;  /* 0x0000003f3f3ff290 */ /* 0x000fe2000fffe03f */
        /* <DEDUP_REMOVED lines=8> */
[----:B------:R0:W-:Y:S02]  /*5f280*/  STL [R1+0x168], R22 ;  /* 0x0001681601007387 */ /* 0x0001e40000100800 */
[----:B------:R-:W-:Y:S02]  /*5f290*/  IMAD.MOV.U32 R2, RZ, RZ, R23 ;  /* 0x000000ffff027224 */ /* 0x000fe400078e0017 */
[----:B0-----:R-:W4:Y:S01]  /*5f2a0*/  LDL.LU.64 R22, [R1+0x3e00] ;  /* 0x003e000001167983 */ /* 0x001f220000300a00 */
[----:B------:R-:W2:Y:S02]  /*5f2b0*/  LDL.LU.64 R20, [R1+0x3df8] ;  /* 0x003df80001147983 */ /* 0x000ea40000300a00 */
[----:B------:R-:W-:Y:S01]  /*5f2c0*/  STL [R1+0x3a64], R2 ;  /* 0x003a640201007387 */ /* 0x000fe20000100800 */
[----:B--2---:R-:W-:Y:S01]  /*5f2d0*/  HMMA.16816.F32.BF16 R4, R4, R20, R24 ;  /* 0x000000140404723c */ /* 0x004fe20000041818 */
[----:B------:R-:W2:Y:S01]  /*5f2e0*/  LDL.LU.64 R26, [R1+0x3df0] ;  /* 0x003df000011a7983 */ /* 0x000ea20000300a00 */
[----:B------:R-:W2:Y:S11]  /*5f2f0*/  LDL.LU.64 R24, [R1+0x3de8] ;  /* 0x003de80001187983 */ /* 0x000eb60000300a00 */
[----:B------:R-:W-:Y:S10]  /*5f300*/  @!UPT UIADD3 URZ, URZ, URZ, URZ ;  /* 0x0000003f3f3ff290 */ /* 0x000ff4000fffe03f */
[----:B------:R4:W-:Y:S01]  /*5f310*/  STL.64 [R1+0x100], R4 ;  /* 0x0001000401007387 */ /* 0x0009e20000100a00 */
[----:B------:R0:W-:Y:S02]  /*5f320*/  STL.64 [R1+0x108], R6 ;  /* 0x0001080601007387 */ /* 0x0001e40000100a00 */
[----:B----4-:R-:W-:Y:S02]  /*5f330*/  IMAD.MOV.U32 R4, RZ, RZ, R22 ;  /* 0x000000ffff047224 */ /* 0x010fe400078e0016 */
[----:B---3--:R-:W-:Y:S02]  /*5f340*/  IMAD.MOV.U32 R5, RZ, RZ, R18 ;  /* 0x000000ffff057224 */ /* 0x008fe400078e0012 */
[----:B0-----:R-:W-:Y:S02]  /*5f350*/  IMAD.MOV.U32 R6, RZ, RZ, R15 ;  /* 0x000000ffff067224 */ /* 0x001fe400078e000f */
[----:B------:R-:W-:Y:S01]  /*5f360*/  IMAD.MOV.U32 R7, RZ, RZ, R14 ;  /* 0x000000ffff077224 */ /* 0x000fe200078e000e */
[----:B------:R-:W3:Y:S01]  /*5f370*/  LDL.LU R22, [R1+0x3de4] ;  /* 0x003de40001167983 */ /* 0x000ee20000300800 */
[----:B------:R-:W4:Y:S05]  /*5f380*/  LDL.LU R18, [R1+0x3de0] ;  /* 0x003de00001127983 */ /* 0x000f2a0000300800 */
[----:B--2---:R-:W-:Y:S11]  /*5f390*/  HMMA.16816.F32.BF16 R24, R4, R8, R24 ;  /* 0x000000080418723c */ /* 0x004ff60000041818 */
[----:B------:R-:W-:Y:S11]  /*5f3a0*/  @!UPT UIADD3 URZ, URZ, URZ, URZ ;  /* 0x0000003f3f3ff290 */ /* 0x000ff6000fffe03f */
[----:B------:R-:W-:Y:S01]  /*5f3b0*/  @!UPT UIADD3 URZ, URZ, URZ, URZ ;  /* 0x0000003f3f3ff290 */ /* 0x000fe2000fffe03f */
[----:B------:R-:W-:Y:S01]  /*5f3c0*/  STL.64 [R1+0xf0], R24 ;  /* 0x0000f01801007387 */ /* 0x000fe20000100a00 */
[----:B------:R-:W-:Y:S02]  /*5f3d0*/  STL [R1+0xf8], R26 ;  /* 0x0000f81a01007387 */ /* 0x000fe40000100800 */
[----:B------:R-:W-:Y:S02]  /*5f3e0*/  STL.64 [R1+0x3db8], R10 ;  /* 0x003db80a01007387 */ /* 0x000fe40000100a00 */
[----:B------:R0:W-:Y:S02]  /*5f3f0*/  STL.64 [R1+0x3db0], R8 ;  /* 0x003db00801007387 */ /* 0x0001e40000100a00 */
[----:B0-----:R-:W2:Y:S01]  /*5f400*/  LDL.LU R8, [R1+0xa0] ;  /* 0x0000a00001087983 */ /* 0x001ea20000300800 */
[----:B------:R-:W2:Y:S02]  /*5f410*/  LDL.LU R9, [R1+0xa4] ;  /* 0x0000a40001097983 */ /* 0x000ea40000300800 */
[----:B------:R-:W2:Y:S02]  /*5f420*/  LDL.LU R10, [R1+0xa8] ;  /* 0x0000a800010a7983 */ /* 0x000ea40000300800 */
[----:B------:R-:W-:-:S02]  /*5f430*/  IMAD.MOV.U32 R2, RZ, RZ, R27 ;  /* 0x000000ffff027224 */ /* 0x000fc400078e001b */
[----:B------:R0:W1:Y:S01]  /*5f440*/  LDSM.16.MT88.4 R24, [R19+0x1c000] ;  /* 0x01c000001318783b */ /* 0x0000620000004200 */
[----:B----4-:R-:W-:Y:S02]  /*5f450*/  IMAD.MOV.U32 R11, RZ, RZ, R18 ;  /* 0x000000ffff0b7224 */ /* 0x010fe400078e0012 */
[----:B------:R-:W4:Y:S02]  /*5f460*/  LDL.LU R18, [R1+0x3ddc] ;  /* 0x003ddc0001127983 */ /* 0x000f240000300800 */
[----:B------:R-:W-:Y:S01]  /*5f470*/  STL [R1+0x3a68], R2 ;  /* 0x003a680201007387 */ /* 0x000fe20000100800 */
[----:B0-----:R-:W4:Y:S04]  /*5f480*/  LDL.LU R19, [R1+0x3dd8] ;  /* 0x003dd80001137983 */ /* 0x001f280000300800 */
[----:B-1----:R-:W-:Y:S01]  /*5f490*/  STL.64 [R1+0x30], R24 ;  /* 0x0000301801007387 */ /* 0x002fe20000100a00 */
[----:B------:R0:W-:Y:S03]  /*5f4a0*/  STL.64 [R1+0x38], R26 ;  /* 0x0000381a01007387 */ /* 0x0001e60000100a00 */
[----:B0-----:R-:W3:Y:S01]  /*5f4b0*/  LDL.LU.64 R26, [R1+0x3dd0] ;  /* 0x003dd000011a7983 */ /* 0x001ee20000300a00 */
[----:B------:R-:W3:Y:S01]  /*5f4c0*/  LDL.LU.64 R24, [R1+0x3dc8] ;  /* 0x003dc80001187983 */ /* 0x000ee20000300a00 */
[C---:B--2---:R-:W-:Y:S11]  /*5f4d0*/  HMMA.16816.F32.BF16 R8, R4.reuse, R12, R8 ;  /* 0x0000000c0408723c */ /* 0x044ff60000041808 */
[----:B------:R-:W-:Y:S11]  /*5f4e0*/  @!UPT UIADD3 URZ, URZ, URZ, URZ ;  /* 0x0000003f3f3ff290 */ /* 0x000ff6000fffe03f */
[----:B------:R-:W-:Y:S02]  /*5f4f0*/  @!UPT UIADD3 URZ, URZ, URZ, URZ ;  /* 0x0000003f3f3ff290 */ /* 0x000fe4000fffe03f */
[----:B------:R-:W-:Y:S01]  /*5f500*/  IMAD.MOV.U32 R2, RZ, RZ, R10 ;  /* 0x000000ffff027224 */ /* 0x000fe200078e000a */
[----:B------:R-:W-:Y:S01]  /*5f510*/  STL.64 [R1+0xe0], R8 ;  /* 0x0000e00801007387 */ /* 0x000fe20000100a00 */
[----:B------:R-:W-:Y:S03]  /*5f520*/  STL [R1+0xec], R11 ;  /* 0x0000ec0b01007387 */ /* 0x000fe60000100800 */
[----:B------:R0:W-:Y:S04]  /*5f530*/  STL [R1+0x3a70], R2 ;  /* 0x003a700201007387 */ /* 0x0001e80000100800 */
[----:B0-----:R-:W2:Y:S01]  /*5f540*/  LDL R2, [R1+0x660] ;  /* 0x0006600001027983 */ /* 0x001ea20000100800 */
[----:B---3--:R-:W-:Y:S03]  /*5f550*/  HMMA.16816.F32.BF16 R24, R4, R16, R24 ;  /* 0x000000100418723c */ /* 0x008fe60000041818 */
[----:B--2---:R-:W0:Y:S04]  /*5f560*/  LDSM.16.MT88.4 R8, [R2+0x1c080] ;  /* 0x01c080000208783b */ /* 0x004e280000004200 */
[----:B0-----:R-:W-:Y:S01]  /*5f570*/  STL [R1+0x20], R8 ;  /* 0x0000200801007387 */ /* 0x001fe20000100800 */
[----:B------:R-:W-:-:S02]  /*5f580*/  IMAD.MOV.U32 R15, RZ, RZ, R9 ;  /* 0x000000ffff0f7224 */ /* 0x000fc400078e0009 */
[----:B------:R-:W-:Y:S02]  /*5f590*/  STL [R1+0x2c], R11 ;  /* 0x00002c0b01007387 */ /* 0x000fe40000100800 */
[----:B------:R-:W-:Y:S02]  /*5f5a0*/  IMAD.MOV.U32 R14, RZ, RZ, R10 ;  /* 0x000000ffff0e7224 */ /* 0x000fe400078e000a */
[----:B------:R-:W0:Y:S04]  /*5f5b0*/  LDSM.16.MT88.4 R8, [R2+0x1c100] ;  /* 0x01c100000208783b */ /* 0x000e280000004200 */
[----:B------:R-:W-:Y:S01]  /*5f5c0*/  STL [R1+0x3d5c], R14 ;  /* 0x003d5c0e01007387 */ /* 0x000fe20000100800 */
[----:B------:R-:W-:Y:S03]  /*5f5d0*/  STL [R1+0x3d58], R15 ;  /* 0x003d580f01007387 */ /* 0x000fe60000100800 */
[----:B0-----:R0:W-:Y:S01]  /*5f5e0*/  STL.64 [R1+0x10], R8 ;  /* 0x0000100801007387 */ /* 0x0011e20000100a00 */
[----:B------:R1:W-:Y:S03]  /*5f5f0*/  STL.64 [R1+0x18], R10 ;  /* 0x0000180a01007387 */ /* 0x0003e60000100a00 */
[----:B0-----:R-:W2:Y:S01]  /*5f600*/  LDL.LU R8, [R1+0x560] ;  /* 0x0005600001087983 */ /* 0x001ea20000300800 */
[----:B------:R-:W-:Y:S02]  /*5f610*/  STL.64 [R1+0xd0], R24 ;  /* 0x0000d01801007387 */ /* 0x000fe40000100a00 */
[----:B------:R-:W-:Y:S02]  /*5f620*/  STL.64 [R1+0xd8], R26 ;  /* 0x0000d81a01007387 */ /* 0x000fe40000100a00 */
[----:B------:R-:W0:Y:S04]  /*5f630*/  LDSM.16.MT88.4 R24, [R2+0x1c180] ;  /* 0x01c180000218783b */ /* 0x000e280000004200 */
[----:B------:R-:W2:Y:S01]  /*5f640*/  LDL.LU R9, [R1+0x564] ;  /* 0x0005640001097983 */ /* 0x000ea20000300800 */
[----:B-1----:R-:W2:Y:S02]  /*5f650*/  LDL.LU R10, [R1+0x568] ;  /* 0x00056800010a7983 */ /* 0x002ea40000300800 */
[----:B------:R-:W2:Y:S02]  /*5f660*/  LDL.LU R11, [R1+0x56c] ;  /* 0x00056c00010b7983 */ /* 0x000ea40000300800 */
[----:B----4-:R-:W-:Y:S01]  /*5f670*/  STL.64 [R1+0x3d98], R18 ;  /* 0x003d981201007387 */ /* 0x010fe20000100a00 */
[----:B------:R-:W-:Y:S01]  /*5f680*/  STL.64 [R1+0x3d90], R16 ;  /* 0x003d901001007387 */ /* 0x000fe20000100a00 */
[----:B0-----:R-:W-:-:S03]  /*5f690*/  IMAD.MOV.U32 R14, RZ, RZ, R26 ;  /* 0x000000ffff0e7224 */ /* 0x001fc600078e001a */
[----:B------:R-:W-:Y:S01]  /*5f6a0*/  STL.64 [R1], R24 ;  /* 0x0000001801007387 */ /* 0x000fe20000100a00 */
[----:B------:R-:W-:Y:S02]  /*5f6b0*/  IMAD.MOV.U32 R15, RZ, RZ, R27 ;  /* 0x000000ffff0f7224 */ /* 0x000fe400078e001b */
[----:B------:R-:W0:Y:S03]  /*5f6c0*/  LDSM.16.MT88.4 R24, [R2+0x1c200] ;  /* 0x01c200000218783b */ /* 0x000e260000004200 */
[----:B------:R-:W-:Y:S01]  /*5f6d0*/  STL.64 [R1+0x3da8], R14 ;  /* 0x003da80e01007387 */ /* 0x000fe20000100a00 */
[----:B------:R1:W-:Y:S03]  /*5f6e0*/  STL.64 [R1+0x3da0], R12 ;  /* 0x003da00c01007387 */ /* 0x0003e60000100a00 */
[----:B-1----:R-:W3:Y:S01]  /*5f6f0*/  LDL.LU R12, [R1+0x540] ;  /* 0x00054000010c7983 */ /* 0x002ee20000300800 */
[----:B------:R-:W3:Y:S02]  /*5f700*/  LDL.LU R13, [R1+0x544] ;  /* 0x00054400010d7983 */ /* 0x000ee40000300800 */
[----:B------:R-:W3:Y:S02]  /*5f710*/  LDL.LU R14, [R1+0x548] ;  /* 0x00054800010e7983 */ /* 0x000ee40000300800 */
[----:B------:R-:W3:Y:S01]  /*5f720*/  LDL.LU R15, [R1+0x54c] ;  /* 0x00054c00010f7983 */ /* 0x000ee20000300800 */
[----:B------:R-:W4:Y:S01]  /*5f730*/  LDL.LU R16, [R1+0x4e0] ;  /* 0x0004e00001107983 */ /* 0x000f220000300800 */
[----:B------:R-:W4:Y:S02]  /*5f740*/  LDL.LU R17, [R1+0x4e4] ;  /* 0x0004e40001117983 */ /* 0x000f240000300800 */
[----:B------:R-:W4:Y:S02]  /*5f750*/  LDL.LU R18, [R1+0x4e8] ;  /* 0x0004e80001127983 */ /* 0x000f240000300800 */
[----:B------:R-:W4:Y:S01]  /*5f760*/  LDL.LU R19, [R1+0x4ec] ;  /* 0x0004ec0001137983 */ /* 0x000f220000300800 */
[----:B0-----:R-:W-:Y:S01]  /*5f770*/  STL.64 [R1+0x3c18], R26 ;  /* 0x003c181a01007387 */ /* 0x001fe20000100a00 */
[----:B------:R0:W-:Y:S03]  /*5f780*/  STL.64 [R1+0x3c10], R24 ;  /* 0x003c101801007387 */ /* 0x0001e60000100a00 */
[----:B0-----:R-:W2:Y:S01]  /*5f790*/  LDL.LU.64 R24, [R1+0x30] ;  /* 0x0000300001187983 */ /* 0x001ea20000300a00 */
[----:B------:R-:W2:Y:S03]  /*5f7a0*/  LDL.LU.64 R26, [R1+0x38] ;  /* 0x00003800011a7983 */ /* 0x000ea60000300a00 */
[----:B--2---:R-:W-:Y:S01]  /*5f7b0*/  STL.64 [R1+0x3d68], R26 ;  /* 0x003d681a01007387 */ /* 0x004fe20000100a00 */
[----:B------:R0:W-:Y:S03]  /*5f7c0*/  STL.64 [R1+0x3d60], R24 ;  /* 0x003d601801007387 */ /* 0x0001e60000100a00 */
[----:B0-----:R-:W2:Y:S01]  /*5f7d0*/  LDL.LU R24, [R1+0x470] ;  /* 0x0004700001187983 */ /* 0x001ea20000300800 */
[----:B------:R-:W2:Y:S02]  /*5f7e0*/  LDL.LU R25, [R1+0x474] ;  /* 0x0004740001197983 */ /* 0x000ea40000300800 */
[----:B------:R-:W-:-:S02]  /*5f7f0*/  IMAD.MOV.U32 R26, RZ, RZ, R22 ;  /* 0x000000ffff1a7224 */ /* 0x000fc400078e0016 */
[----:B------:R-:W-:Y:S01]  /*5f800*/  IMAD.MOV.U32 R27, RZ, RZ, R23 ;  /* 0x000000ffff1b7224 */ /* 0x000fe200078e0017 */
[----:B------:R-:W3:Y:S01]  /*5f810*/  LDL.LU R22, [R1+0x3dc4] ;  /* 0x003dc40001167983 */ /* 0x000ee20000300800 */
[----:B------:R-:W3:Y:S01]  /*5f820*/  LDL.LU R23, [R1+0x3dc0] ;  /* 0x003dc00001177983 */ /* 0x000ee20000300800 */
[----:B------:R-:W-:Y:S02]  /*5f830*/  HMMA.16816.F32.BF16 R4, R4, R20, R8 ;  /* 0x000000140404723c */ /* 0x000fe40000041808 */
[----:B------:R-:W-:Y:S04]  /*5f840*/  STL.64 [R1+0x3d78], R26 ;  /* 0x003d781a01007387 */ /* 0x000fe80000100a00 */
[----:B--2---:R0:W-:Y:S04]  /*5f850*/  STL.64 [R1+0x3d70], R24 ;  /* 0x003d701801007387 */ /* 0x0041e80000100a00 */
[----:B0-----:R-:W2:Y:S01]  /*5f860*/  LDL.LU R24, [R1+0x490] ;  /* 0x0004900001187983 */ /* 0x001ea20000300800 */
[----:B------:R-:W2:Y:S02]  /*5f870*/  LDL.LU R25, [R1+0x494] ;  /* 0x0004940001197983 */ /* 0x000ea40000300800 */
[----:B------:R-:W2:Y:S02]  /*5f880*/  LDL.LU R26, [R1+0x498] ;  /* 0x00049800011a7983 */ /* 0x000ea40000300800 */
[----:B------:R-:W2:Y:S01]  /*5f890*/  LDL.LU R27, [R1+0x49c] ;  /* 0x00049c00011b7983 */ /* 0x000ea20000300800 */
[----:B------:R-:W2:Y:S01]  /*5f8a0*/  LDL.LU.64 R10, [R1+0x3db8] ;  /* 0x003db800010a7983 */ /* 0x000ea20000300a00 */
[----:B------:R-:W2:Y:S02]  /*5f8b0*/  LDL.LU.64 R8, [R1+0x3db0] ;  /* 0x003db00001087983 */ /* 0x000ea40000300a00 */
[----:B---3--:R-:W-:Y:S02]  /*5f8c0*/  STL.64 [R1+0x3d88], R22 ;  /* 0x003d881601007387 */ /* 0x008fe40000100a00 */
[----:B------:R0:W-:Y:S02]  /*5f8d0*/  STL.64 [R1+0x3d80], R20 ;  /* 0x003d801401007387 */ /* 0x0001e40000100a00 */
[----:B------:R-:W-:Y:S01]  /*5f8e0*/  STL.64 [R1+0xc0], R4 ;  /* 0x0000c00401007387 */ /* 0x000fe20000100a00 */
[----:B------:R-:W-:Y:S02]  /*5f8f0*/  STL.64 [R1+0xc8], R6 ;  /* 0x0000c80601007387 */ /* 0x000fe40000100a00 */
[----:B------:R-:W1:Y:S01]  /*5f900*/  LDSM.16.MT88.4 R4, [R2+0x1c280] ;  /* 0x01c280000204783b */ /* 0x000e620000004200 */
[----:B0-----:R-:W2:Y:S03]  /*5f910*/  LDL.LU.64 R20, [R1+0x40] ;  /* 0x0000400001147983 */ /* 0x001ea60000300a00 */
[----:B------:R-:W2:Y:S01]  /*5f920*/  LDL.LU.64 R22, [R1+0x48] ;  /* 0x0000480001167983 */ /* 0x000ea20000300a00 */
[----:B-1----:R-:W-:Y:S01]  /*5f930*/  STL.64 [R1+0x3bd8], R6 ;  /* 0x003bd80601007387 */ /* 0x002fe20000100a00 */
[----:B------:R-:W-:Y:S01]  /*5f940*/  STL.64 [R1+0x3bd0], R4 ;  /* 0x003bd00401007387 */ /* 0x000fe20000100a00 */
[C---:B--2---:R-:W-:Y:S11]  /*5f950*/  HMMA.16816.F32.BF16 R12, R20.reuse, R8, R12 ;  /* 0x00000008140c723c */ /* 0x044ff6000004180c */
[----:B------:R-:W-:Y:S11]  /*5f960*/  @!UPT UIADD3 URZ, URZ, URZ, URZ ;  /* 0x0000003f3f3ff290 */ /* 0x000ff6000fffe03f */
[----:B------:R-:W-:Y:S01]  /*5f970*/  @!UPT UIADD3 URZ, URZ, URZ, URZ ;  /* 0x0000003f3f3ff290 */ /* 0x000fe2000fffe03f */
[----:B------:R-:W-:Y:S01]  /*5f980*/  STL.64 [R1+0xb0], R12 ;  /* 0x0000b00c01007387 */ /* 0x000fe20000100a00 */
[----:B------:R0:W-:Y:S03]  /*5f990*/  STL.64 [R1+0xb8], R14 ;  /* 0x0000b80e01007387 */ /* 0x0001e60000100a00 */
[----:B0-----:R-:W2:Y:S01]  /*5f9a0*/  LDL.LU.64 R14, [R1+0x3da8] ;  /* 0x003da800010e7983 */ /* 0x001ea20000300a00 */
[----:B------:R-:W4:Y:S02]  /*5f9b0*/  LDL.LU.64 R12, [R1+0x3da0] ;  /* 0x003da000010c7983 */ /* 0x000f240000300a00 */
[----:B----4-:R-:W-:Y:S11]  /*5f9c0*/  HMMA.16816.F32.BF16 R16, R20, R12, R16 ;  /* 0x0000000c1410723c */ /* 0x010ff60000041810 */
[----:B------:R-:W-:Y:S11]  /*5f9d0*/  @!UPT UIADD3 URZ, URZ, URZ, URZ ;  /* 0x0000003f3f3ff290 */ /* 0x000ff6000fffe03f */
[----:B------:R-:W-:Y:S01]  /*5f9e0*/  @!UPT UIADD3 URZ, URZ, URZ, URZ ;  /* 0x0000003f3f3ff290 */ /* 0x000fe2000fffe03f */
[----:B------:R-:W-:Y:S01]  /*5f9f0*/  STL.64 [R1+0xa0], R16 ;  /* 0x0000a01001007387 */ /* 0x000fe20000100a00 */
[----:B------:R0:W-:Y:S03]  /*5fa00*/  STL.64 [R1+0xa8], R18 ;  /* 0x0000a81201007387 */ /* 0x0001e60000100a00 */
[----:B0-----:R-:W3:Y:S01]  /*5fa10*/  LDL.LU.64 R18, [R1+0x3d98] ;  /* 0x003d980001127983 */ /* 0x001ee20000300a00 */
[----:B------:R-:W4:Y:S02]  /*5fa20*/  LDL.LU.64 R16, [R1+0x3d90] ;  /* 0x003d900001107983 */ /* 0x000f240000300a00 */
[----:B------:R-:W-:Y:S02]  /*5fa30*/  IMAD.MOV.U32 R6, RZ, RZ, R3 ;  /* 0x000000ffff067224 */ /* 0x000fe400078e0003 */
[----:B------:R-:W-:Y:S02]  /*5fa40*/  IMAD.MOV.U32 R7, RZ, RZ, R0 ;  /* 0x000000ffff077224 */ /* 0x000fe400078e0000 */
[----:B------:R-:W-:-:S02]  /*5fa50*/  IMAD.MOV.U32 R13, RZ, RZ, R22 ;  /* 0x000000ffff0d7224 */ /* 0x000fc400078e0016 */
[----:B------:R-:W-:Y:S01]  /*5fa60*/  IMAD.MOV.U32 R12, RZ, RZ, R23 ;  /* 0x000000ffff0c7224 */ /* 0x000fe200078e0017 */
[----:B----4-:R-:W-:Y:S01]  /*5fa70*/  HMMA.16816.F32.BF16 R24, R20, R16, R24 ;  /* 0x000000101418723c */ /* 0x010fe20000041818 */
[----:B------:R-:W4:Y:S11]  /*5fa80*/  LDL.LU.64 R22, [R1+0x3d88] ;  /* 0x003d880001167983 */ /* 0x000f360000300a00 */
[----:B------:R-:W-:Y:S11]  /*5fa90*/  @!UPT UIADD3 URZ, URZ, URZ, URZ ;  /* 0x0000003f3f3ff290 */ /* 0x000ff6000fffe03f */
[----:B------:R-:W-:Y:S01]  /*5faa0*/  @!UPT UIADD3 URZ, URZ, URZ, URZ ;  /* 0x0000003f3f3ff290 */ /* 0x000fe2000fffe03f */
[----:B------:R-:W-:Y:S02]  /*5fab0*/  IMAD.MOV.U32 R0, RZ, RZ, R24 ;  /* 0x000000ffff007224 */ /* 0x000fe400078e0018 */
[----:B------:R-:W-:Y:S02]  /*5fac0*/  IMAD.MOV.U32 R3, RZ, RZ, R25 ;  /* 0x000000ffff037224 */ /* 0x000fe400078e0019 */
[----:B------:R-:W-:Y:S02]  /*5fad0*/  IMAD.MOV.U32 R9, RZ, RZ, R26 ;  /* 0x000000ffff097224 */ /* 0x000fe400078e001a */
[----:B------:R-:W-:Y:S02]  /*5fae0*/  IMAD.MOV.U32 R8, RZ, RZ, R27 ;  /* 0x000000ffff087224 */ /* 0x000fe400078e001b */
[----:B------:R-:W0:Y:S01]  /*5faf0*/  LDSM.16.MT88.4 R24, [R2+0x1c300] ;  /* 0x01c300000218783b */ /* 0x000e220000004200 */
[----:B------:R-:W-:Y:S02]  /*5fb00*/  IMAD.MOV.U32 R16, RZ, RZ, R20 ;  /* 0x000000ffff107224 */ /* 0x000fe400078e0014 */
[----:B------:R-:W-:-:S02]  /*5fb10*/  IMAD.MOV.U32 R17, RZ, RZ, R21 ;  /* 0x000000ffff117224 */ /* 0x000fc400078e0015 */
[----:B------:R-:W2:Y:S01]  /*5fb20*/  LDL.LU.64 R20, [R1+0x3d80] ;  /* 0x003d800001147983 */ /* 0x000ea20000300a00 */
[----:B---3--:R-:W-:Y:S02]  /*5fb30*/  STL.64 [R1+0x3d20], R18 ;  /* 0x003d201201007387 */ /* 0x008fe40000100a00 */
[----:B------:R-:W-:Y:S02]  /*5fb40*/  STL [R1+0x3b84], R8 ;  /* 0x003b840801007387 */ /* 0x000fe40000100800 */
[----:B------:R-:W-:Y:S01]  /*5fb50*/  STL [R1+0x3b80], R9 ;  /* 0x003b800901007387 */ /* 0x000fe20000100800 */
[----:B------:R-:W-:Y:S01]  /*5fb60*/  STL [R1+0x3a74], R3 ;  /* 0x003a740301007387 */ /* 0x000fe20000100800 */
[----:B------:R-:W-:Y:S03]  /*5fb70*/  STL [R1+0x3a6c], R0 ;  /* 0x003a6c0001007387 */ /* 0x000fe60000100800 */
[----:B0-----:R-:W-:Y:S01]  /*5fb80*/  STL.64 [R1+0x70], R24 ;  /* 0x0000701801007387 */ /* 0x001fe20000100a00 */
[----:B------:R0:W-:Y:S03]  /*5fb90*/  STL.64 [R1+0x78], R26 ;  /* 0x0000781a01007387 */ /* 0x0001e60000100a00 */
[----:B0-----:R-:W2:Y:S01]  /*5fba0*/  LDL.LU.64 R26, [R1+0x3d78] ;  /* 0x003d7800011a7983 */ /* 0x001ea20000300a00 */
[----:B------:R-:W2:Y:S02]  /*5fbb0*/  LDL.LU.64 R24, [R1+0x3d70] ;  /* 0x003d700001187983 */ /* 0x000ea40000300a00 */
[----:B------:R-:W-:-:S02]  /*5fbc0*/  IMAD.MOV.U32 R18, RZ, RZ, R13 ;  /* 0x000000ffff127224 */ /* 0x000fc400078e000d */
[----:B------:R-:W-:Y:S02]  /*5fbd0*/  IMAD.MOV.U32 R19, RZ, RZ, R12 ;  /* 0x000000ffff137224 */ /* 0x000fe400078e000c */
[----:B------:R-:W-:Y:S02]  /*5fbe0*/  IMAD.MOV.U32 R4, RZ, RZ, R29 ;  /* 0x000000ffff047224 */ /* 0x000fe400078e001d */
[----:B------:R-:W-:-:S03]  /*5fbf0*/  IMAD.MOV.U32 R5, RZ, RZ, R28 ;  /* 0x000000ffff057224 */ /* 0x000fc600078e001c */
[----:B--2---:R-:W-:Y:S01]  /*5fc00*/  HMMA.16816.F32.BF16 R16, R16, R20, R24 ;  /* 0x000000141010723c */ /* 0x004fe20000041818 */
[----:B------:R-:W2:Y:S01]  /*5fc10*/  LDL.LU.64 R26, [R1+0x3d68] ;  /* 0x003d6800011a7983 */ /* 0x000ea20000300a00 */
[----:B------:R-:W2:Y:S02]  /*5fc20*/  LDL.LU.64 R24, [R1+0x3d60] ;  /* 0x003d600001187983 */ /* 0x000ea40000300a00 */
[----:B----4-:R-:W-:Y:S11]  /*5fc30*/  STL.64 [R1+0x3d18], R22 ;  /* 0x003d181601007387 */ /* 0x010ff60000100a00 */
[----:B------:R-:W-:Y:S08]  /*5fc40*/  @!UPT UIADD3 URZ, URZ, URZ, URZ ;  /* 0x0000003f3f3ff290 */ /* 0x000ff0000fffe03f */
[----:B------:R-:W-:Y:S01]  /*5fc50*/  STL.64 [R1+0x80], R16 ;  /* 0x0000801001007387 */ /* 0x000fe20000100a00 */
[----:B------:R-:W-:Y:S01]  /*5fc60*/  STL.64 [R1+0x88], R18 ;  /* 0x0000881201007387 */ /* 0x000fe20000100a00 */
[----:B--2---:R-:W-:Y:S01]  /*5fc70*/  HMMA.16816.F32.BF16 R4, R24, R10, R4 ;  /* 0x0000000a1804723c */ /* 0x004fe20000041804 */
[----:B------:R-:W-:Y:S02]  /*5fc80*/  IMAD.MOV.U32 R8, RZ, RZ, R24 ;  /* 0x000000ffff087224 */ /* 0x000fe400078e0018 */
[----:B------:R-:W-:Y:S11]  /*5fc90*/  IMAD.MOV.U32 R9, RZ, RZ, R25 ;  /* 0x000000ffff097224 */ /* 0x000ff600078e0019 */
[----:B------:R-:W-:Y:S09]  /*5fca0*/  @!UPT UIADD3 URZ, URZ, URZ, URZ ;  /* 0x0000003f3f3ff290 */ /* 0x000ff2000fffe03f */
[----:B------:R0:W-:Y:S01]  /*5fcb0*/  STL.64 [R1+0x890], R4 ;  /* 0x0008900401007387 */ /* 0x0001e20000100a00 */
[----:B------:R1:W-:Y:S02]  /*5fcc0*/  STL.64 [R1+0x898], R6 ;  /* 0x0008980601007387 */ /* 0x0003e40000100a00 */
[----:B------:R-:W-:Y:S02]  /*5fcd0*/  IMAD.MOV.U32 R28, RZ, RZ, R4 ;  /* 0x000000ffff1c7224 */ /* 0x000fe400078e0004 */
[----:B------:R-:W-:Y:S02]  /*5fce0*/  STL.64 [R1+0x3d00], R10 ;  /* 0x003d000a01007387 */ /* 0x000fe40000100a00 */
[----:B------:R-:W-:Y:S01]  /*5fcf0*/  IMAD.MOV.U32 R29, RZ, RZ, R5 ;  /* 0x000000ffff1d7224 */ /* 0x000fe200078e0005 */
[----:B0-----:R-:W2:Y:S01]  /*5fd00*/  LDL.LU R4, [R1+0x140] ;  /* 0x0001400001047983 */ /* 0x001ea20000300800 */
[----:B------:R-:W2:Y:S02]  /*5fd10*/  LDL.LU R5, [R1+0x144] ;  /* 0x0001440001057983 */ /* 0x000ea40000300800 */
[----:B-1----:R-:W3:Y:S02]  /*5fd20*/  LDL.LU R6, [R1+0x148] ;  /* 0x0001480001067983 */ /* 0x002ee40000300800 */
[----:B------:R-:W3:Y:S01]  /*5fd30*/  LDL.LU R7, [R1+0x14c] ;  /* 0x00014c0001077983 */ /* 0x000ee20000300800 */
[----:B------:R-:W4:Y:S01]  /*5fd40*/  LDL.LU R24, [R1] ;  /* 0x0000000001187983 */ /* 0x000f220000300800 */
[----:B------:R-:W4:Y:S02]  /*5fd50*/  LDL.LU R25, [R1+0x4] ;  /* 0x0000040001197983 */ /* 0x000f240000300800 */
[----:B------:R-:W-:-:S02]  /*5fd60*/  IMAD.MOV.U32 R3, RZ, RZ, R26 ;  /* 0x000000ffff037224 */ /* 0x000fc400078e001a */
[----:B------:R-:W-:Y:S02]  /*5fd70*/  IMAD.MOV.U32 R0, RZ, RZ, R27 ;  /* 0x000000ffff007224 */ /* 0x000fe400078e001b */
[----:B------:R-:W-:Y:S02]  /*5fd80*/  IMAD.MOV.U32 R26, RZ, RZ, R14 ;  /* 0x000000ffff1a7224 */ /* 0x000fe400078e000e */
[----:B------:R-:W-:Y:S01]  /*5fd90*/  IMAD.MOV.U32 R27, RZ, RZ, R15 ;  /* 0x000000ffff1b7224 */ /* 0x000fe200078e000f */
[----:B------:R-:W2:Y:S01]  /*5fda0*/  LDL.LU R14, [R1+0x3d5c] ;  /* 0x003d5c00010e7983 */ /* 0x000ea20000300800 */
[----:B------:R-:W2:Y:S03]  /*5fdb0*/  LDL.LU R15, [R1+0x3d58] ;  /* 0x003d5800010f7983 */ /* 0x000ea60000300800 */
[----:B------:R-:W-:Y:S04]  /*5fdc0*/  STL.64 [R1+0x3c68], R26 ;  /* 0x003c681a01007387 */ /* 0x000fe80000100a00 */
[----:B----4-:R-:W-:Y:S01]  /*5fdd0*/  STL.64 [R1+0x3c60], R24 ;  /* 0x003c601801007387 */ /* 0x010fe20000100a00 */
[----:B---3--:R-:W-:Y:S02]  /*5fde0*/  STL.64 [R1+0x3be8], R6 ;  /* 0x003be80601007387 */ /* 0x008fe40000100a00 */
[----:B--2---:R0:W-:Y:S02]  /*5fdf0*/  STL.64 [R1+0x3be0], R4 ;  /* 0x003be00401007387 */ /* 0x0041e40000100a00 */
        /* <DEDUP_REMOVED lines=21> */
[----:B----4-:R-:W-:Y:S02]  /*5ff50*/  STL.64 [R1+0x3cb0], R24 ;  /* 0x003cb01801007387 */ /* 0x010fe40000100a00 */
[----:B---3--:R-:W-:Y:S02]  /*5ff60*/  STL.64 [R1+0x3c28], R6 ;  /* 0x003c280601007387 */ /* 0x008fe40000100a00 */
[----:B------:R0:W-:Y:S02]  /*5ff70*/  STL.64 [R1+0x3c20], R4 ;  /* 0x003c200401007387 */ /* 0x0001e40000100a00 */
        /* <DEDUP_REMOVED lines=12> */
[----:B---3--:R-:W-:Y:S01]  /*60040*/  STL.64 [R1+0x3c48], R6 ;  /* 0x003c480601007387 */ /* 0x008fe20000100a00 */
[----:B--2---:R0:W-:Y:S03]  /*60050*/  STL.64 [R1+0x3c40], R4 ;  /* 0x003c400401007387 */ /* 0x0041e60000100a00 */
[----:B0-----:R-:W2:Y:S01]  /*60060*/  LDL.LU R4, [R1+0x390] ;  /* 0x0003900001047983 */ /* 0x001ea20000300800 */
[----:B------:R-:W2:Y:S02]  /*60070*/  LDL.LU R5, [R1+0x394] ;  /* 0x0003940001057983 */ /* 0x000ea40000300800 */
[----:B------:R-:W3:Y:S02]  /*60080*/  LDL.LU R6, [R1+0x398] ;  /* 0x0003980001067983 */ /* 0x000ee40000300800 */
[----:B------:R-:W3:Y:S01]  /*60090*/  LDL.LU R7, [R1+0x39c] ;  /* 0x00039c0001077983 */ /* 0x000ee20000300800 */
[----:B------:R-:W4:Y:S01]  /*600a0*/  LDL.LU R24, [R1+0x20] ;  /* 0x0000200001187983 */ /* 0x000f220000300800 */
[----:B------:R-:W2:Y:S02]  /*600b0*/  LDL.LU R15, [R1+0x3d54] ;  /* 0x003d5400010f7983 */ /* 0x000ea40000300800 */
[----:B------:R-:W2:Y:S02]  /*600c0*/  LDL.LU R14, [R1+0x3d50] ;  /* 0x003d5000010e7983 */ /* 0x000ea40000300800 */
[----:B------:R-:W2:Y:S02]  /*600d0*/  LDL.LU R27, [R1+0x2c] ;  /* 0x00002c00011b7983 */ /* 0x000ea40000300800 */
[----:B--2---:R-:W-:Y:S01]  /*600e0*/  STL.64 [R1+0x3d10], R26 ;  /* 0x003d101a01007387 */ /* 0x004fe20000100a00 */
[----:B----4-:R-:W-:Y:S02]  /*600f0*/  STL.64 [R1+0x3d08], R24 ;  /* 0x003d081801007387 */ /* 0x010fe40000100a00 */
[----:B---3--:R0:W-:Y:S02]  /*60100*/  STL.64 [R1+0x3c58], R6 ;  /* 0x003c580601007387 */ /* 0x0081e40000100a00 */
[----:B------:R1:W-:Y:S02]  /*60110*/  STL.64 [R1+0x3c50], R4 ;  /* 0x003c500401007387 */ /* 0x0003e40000100a00 */
[----:B0-----:R-:W-:Y:S01]  /*60120*/  IMAD.MOV.U32 R6, RZ, RZ, R14 ;  /* 0x000000ffff067224 */ /* 0x001fe200078e000e */
[----:B-1----:R-:W2:Y:S01]  /*60130*/  LDL.LU R4, [R1+0x3a0] ;  /* 0x0003a00001047983 */ /* 0x002ea20000300800 */
[----:B------:R-:W-:-:S02]  /*60140*/  IMAD.MOV.U32 R5, RZ, RZ, R15 ;  /* 0x000000ffff057224 */ /* 0x000fc400078e000f */
[----:B------:R-:W3:Y:S02]  /*60150*/  LDL.LU R15, [R1+0x3d4c] ;  /* 0x003d4c00010f7983 */ /* 0x000ee40000300800 */
[----:B------:R-:W4:Y:S01]  /*60160*/  LDL.LU R14, [R1+0x3d48] ;  /* 0x003d4800010e7983 */ /* 0x000f220000300800 */
[----:B------:R-:W2:Y:S04]  /*60170*/  LDL.LU R7, [R1+0x3ac] ;  /* 0x0003ac0001077983 */ /* 0x000ea80000300800 */
[----:B--2---:R-:W-:Y:S01]  /*60180*/  STL.64 [R1+0x3c78], R6 ;  /* 0x003c780601007387 */ /* 0x004fe20000100a00 */
[----:B------:R0:W-:Y:S03]  /*60190*/  STL.64 [R1+0x3c70], R4 ;  /* 0x003c700401007387 */ /* 0x0001e60000100a00 */
[----:B0-----:R-:W2:Y:S01]  /*601a0*/  LDL.LU R4, [R1+0x3b0] ;  /* 0x0003b00001047983 */ /* 0x001ea20000300800 */
[----:B------:R-:W2:Y:S02]  /*601b0*/  LDL.LU R5, [R1+0x3b4] ;  /* 0x0003b40001057983 */ /* 0x000ea40000300800 */
[----:B---3--:R-:W-:-:S02]  /*601c0*/  IMAD.MOV.U32 R6, RZ, RZ, R15 ;  /* 0x000000ffff067224 */ /* 0x008fc400078e000f */
[----:B----4-:R-:W-:Y:S01]  /*601d0*/  IMAD.MOV.U32 R7, RZ, RZ, R14 ;  /* 0x000000ffff077224 */ /* 0x010fe200078e000e */
[----:B------:R-:W3:Y:S01]  /*601e0*/  LDL.LU R15, [R1+0x3d44] ;  /* 0x003d4400010f7983 */ /* 0x000ee20000300800 */
[----:B------:R-:W4:Y:S03]  /*601f0*/  LDL.LU R14, [R1+0x3d40] ;  /* 0x003d4000010e7983 */ /* 0x000f260000300800 */
[----:B------:R-:W-:Y:S04]  /*60200*/  STL.64 [R1+0x3c88], R6 ;  /* 0x003c880601007387 */ /* 0x000fe80000100a00 */
[----:B--2---:R0:W-:Y:S04]  /*60210*/  STL.64 [R1+0x3c80], R4 ;  /* 0x003c800401007387 */ /* 0x0041e80000100a00 */
        /* <DEDUP_REMOVED lines=8> */
[----:B----4-:R-:W-:-:S02]  /*602a0*/  IMAD.MOV.U32 R6, RZ, RZ, R14 ;  /* 0x000000ffff067224 */ /* 0x010fc400078e000e */
[----:B---3--:R-:W-:Y:S01]  /*602b0*/  IMAD.MOV.U32 R7, RZ, RZ, R15 ;  /* 0x000000ffff077224 */ /* 0x008fe200078e000f */
[----:B------:R-:W3:Y:S01]  /*602c0*/  LDL.LU R14, [R1+0x3d3c] ;  /* 0x003d3c00010e7983 */ /* 0x000ee20000300800 */
[----:B------:R-:W4:Y:S02]  /*602d0*/  LDL.LU R15, [R1+0x3d38] ;  /* 0x003d3800010f7983 */ /* 0x000f240000300800 */
        /* <DEDUP_REMOVED lines=12> */
[----:B------:R-:W-:Y:S01]  /*603a0*/  STL.64 [R1+0x3ca8], R6 ;  /* 0x003ca80601007387 */ /* 0x000fe20000100a00 */
        /* <DEDUP_REMOVED lines=19> */
[----:B------:R-:W-:-:S02]  /*604e0*/  IMAD.MOV.U32 R10, RZ, RZ, R3 ;  /* 0x000000ffff0a7224 */ /* 0x000fc400078e0003 */
[----:B------:R-:W-:Y:S01]  /*604f0*/  IMAD.MOV.U32 R11, RZ, RZ, R0 ;  /* 0x000000ffff0b7224 */ /* 0x000fe200078e0000 */
[----:B--2---:R4:W-:Y:S01]  /*60500*/  STL.64 [R1+0x3ce8], R6 ;  /* 0x003ce80601007387 */ /* 0x0049e20000100a00 */
[----:B------:R0:W-:Y:S02]  /*60510*/  STL.64 [R1+0x3ce0], R4 ;  /* 0x003ce00401007387 */ /* 0x0001e40000100a00 */
[----:B----4-:R-:W-:Y:S01]  /*60520*/  IMAD.MOV.U32 R6, RZ, RZ, R14 ;  /* 0x000000ffff067224 */ /* 0x010fe200078e000e */
[----:B0-----:R-:W2:Y:S01]  /*60530*/  LDL.LU R4, [R1+0x410] ;  /* 0x0004100001047983 */ /* 0x001ea20000300800 */
[----:B------:R-:W2:Y:S02]  /*60540*/  LDL.LU R5, [R1+0x414] ;  /* 0x0004140001057983 */ /* 0x000ea40000300800 */
[----:B------:R-:W4:Y:S02]  /*60550*/  LDL.LU R14, [R1+0x3d2c] ;  /* 0x003d2c00010e7983 */ /* 0x000f240000300800 */
[----:B---3--:R-:W-:-:S02]  /*60560*/  IMAD.MOV.U32 R7, RZ, RZ, R15 ;  /* 0x000000ffff077224 */ /* 0x008fc400078e000f */
[----:B------:R-:W4:Y:S03]  /*60570*/  LDL.LU R15, [R1+0x3d28] ;  /* 0x003d2800010f7983 */ /* 0x000f260000300800 */
[----:B------:R-:W-:Y:S01]  /*60580*/  STL.64 [R1+0x3cf8], R6 ;  /* 0x003cf80601007387 */ /* 0x000fe20000100a00 */
[C---:B----4-:R-:W-:Y:S01]  /*60590*/  HMMA.16816.F32.BF16 R16, R8.reuse, R14, R16 ;  /* 0x0000000e0810723c */ /* 0x050fe20000041810 */
[----:B--2---:R0:W-:Y:S04]  /*605a0*/  STL.64 [R1+0x3cf0], R4 ;  /* 0x003cf00401007387 */ /* 0x0041e80000100a00 */
[----:B0-----:R-:W2:Y:S01]  /*605b0*/  LDL.LU R4, [R1+0x420] ;  /* 0x0004200001047983 */ /* 0x001ea20000300800 */
[----:B------:R-:W2:Y:S02]  /*605c0*/  LDL.LU R5, [R1+0x424] ;  /* 0x0004240001057983 */ /* 0x000ea40000300800 */
[----:B------:R-:W2:Y:S02]  /*605d0*/  LDL.LU R6, [R1+0x428] ;  /* 0x0004280001067983 */ /* 0x000ea40000300800 */
[----:B------:R-:W2:Y:S01]  /*605e0*/  LDL.LU R7, [R1+0x42c] ;  /* 0x00042c0001077983 */ /* 0x000ea20000300800 */
[----:B------:R-:W-:Y:S01]  /*605f0*/  STL [R1+0x3680], R28 ;  /* 0x0036801c01007387 */ /* 0x000fe20000100800 */
[----:B------:R-:W-:Y:S11]  /*60600*/  STL [R1+0x367c], R29 ;  /* 0x00367c1d01007387 */ /* 0x000ff60000100800 */
[----:B------:R-:W-:Y:S01]  /*60610*/  STL.64 [R1+0x880], R16 ;  /* 0x0008801001007387 */ /* 0x000fe20000100a00 */
[----:B------:R0:W-:Y:S03]  /*60620*/  STL.64 [R1+0x888], R18 ;  /* 0x0008881201007387 */ /* 0x0001e60000100a00 */
[----:B0-----:R-:W3:Y:S02]  /*60630*/  LDL.LU.64 R18, [R1+0x3d20] ;  /* 0x003d200001127983 */ /* 0x001ee40000300a00 */
[C---:B---3--:R-:W-:Y:S11]  /*60640*/  HMMA.16816.F32.BF16 R20, R8.reuse, R18, R20 ;  /* 0x000000120814723c */ /* 0x048ff60000041814 */
[----:B------:R-:W-:Y:S11]  /*60650*/  @!UPT UIADD3 URZ, URZ, URZ, URZ ;  /* 0x0000003f3f3ff290 */ /* 0x000ff6000fffe03f */
[----:B------:R-:W-:Y:S01]  /*60660*/  @!UPT UIADD3 URZ, URZ, URZ, URZ ;  /* 0x0000003f3f3ff290 */ /* 0x000fe2000fffe03f */
[----:B------:R-:W-:Y:S01]  /*60670*/  STL.64 [R1+0x870], R20 ;  /* 0x0008701401007387 */ /* 0x000fe20000100a00 */
[----:B------:R0:W-:Y:S03]  /*60680*/  STL.64 [R1+0x878], R22 ;  /* 0x0008781601007387 */ /* 0x0001e60000100a00 */
[----:B0-----:R-:W3:Y:S02]  /*60690*/  LDL.LU.64 R22, [R1+0x3d18] ;  /* 0x003d180001167983 */ /* 0x001ee40000300a00 */
[----:B---3--:R-:W-:Y:S02]  /*606a0*/  HMMA.16816.F32.BF16 R8, R8, R22, R24 ;  /* 0x000000160808723c */ /* 0x008fe40000041818 */
[----:B------:R-:W2:Y:S01]  /*606b0*/  LDL.LU.64 R26, [R1+0x3d10] ;  /* 0x003d1000011a7983 */ /* 0x000ea20000300a00 */
[----:B------:R-:W2:Y:S11]  /*606c0*/  LDL.LU.64 R24, [R1+0x3d08] ;  /* 0x003d080001187983 */ /* 0x000eb60000300a00 */
[----:B------:R-:W-:Y:S09]  /*606d0*/  @!UPT UIADD3 URZ, URZ, URZ, URZ ;  /* 0x0000003f3f3ff290 */ /* 0x000ff2000fffe03f */
[----:B------:R-:W-:Y:S01]  /*606e0*/  STL.64 [R1+0x860], R8 ;  /* 0x0008600801007387 */ /* 0x000fe20000100a00 */
[----:B------:R0:W-:Y:S03]  /*606f0*/  STL.64 [R1+0x868], R10 ;  /* 0x0008680a01007387 */ /* 0x0001e60000100a00 */
        /* <DEDUP_REMOVED lines=135> */
[C---:B----4-:R-:W-:Y:S11]  /*60f70*/  HMMA.16816.F32.BF16 R16, R4.reuse, R14, R16 ;  /* 0x0000000e0410723c */ /* 0x050ff60000041810 */
[----:B------:R-:W-:Y:S11]  /*60f80*/  @!UPT UIADD3 URZ, URZ, URZ, URZ ;  /* 0x0000003f3f3ff290 */ /* 0x000ff6000fffe03f */
[----:B------:R-:W-:Y:S01]  /*60f90*/  @!UPT UIADD3 URZ, URZ, URZ, URZ ;  /* 0x0000003f3f3ff290 */ /* 0x000fe2000fffe03f */
[----:B------:R-:W-:Y:S01]  /*60fa0*/  STL.64 [R1+0x5b0], R16 ;  /* 0x0005b01001007387 */ /* 0x000fe20000100a00 */
[----:B------:R0:W-:Y:S03]  /*60fb0*/  STL.64 [R1+0x5b8], R18 ;  /* 0x0005b81201007387 */ /* 0x0001e60000100a00 */
[----:B0-----:R-:W3:Y:S01]  /*60fc0*/  LDL.LU.64 R18, [R1+0x3bc0] ;  /* 0x003bc00001127983 */ /* 0x001ee20000300a00 */
[----:B------:R0:W-:Y:S02]  /*60fd0*/  STL.64 [R1+0x3ba8], R14 ;  /* 0x003ba80e01007387 */ /* 0x0001e40000100a00 */
[----:B------:R-:W4:Y:S02]  /*60fe0*/  LDL.LU R12, [R1+0x150] ;  /* 0x00015000010c7983 */ /* 0x000f240000300800 */
[----:B------:R-:W4:Y:S01]  /*60ff0*/  LDL.LU R13, [R1+0x154] ;  /* 0x00015400010d7983 */ /* 0x000f220000300800 */
        /* <DEDUP_REMOVED lines=8> */
[----:B---3--:R0:W-:Y:S01]  /*61080*/  STL.64 [R1+0x3ba0], R18 ;  /* 0x003ba01201007387 */ /* 0x0081e20000100a00 */
[----:B------:R-:W3:Y:S01]  /*61090*/  LDL.LU R16, [R1+0x200] ;  /* 0x0002000001107983 */ /* 0x000ee20000300800 */
[C---:B--2---:R-:W-:Y:S08]  /*610a0*/  HMMA.16816.F32.BF16 R12, R4.reuse, R18, R12 ;  /* 0x00000012040c723c */ /* 0x044ff0000004180c */
[----:B------:R-:W-:Y:S11]  /*610b0*/  HMMA.16816.F32.BF16 R4, R4, R22, R24 ;  /* 0x000000160404723c */ /* 0x000ff60000041818 */
[----:B------:R-:W-:Y:S04]  /*610c0*/  @!UPT UIADD3 URZ, URZ, URZ, URZ ;  /* 0x0000003f3f3ff290 */ /* 0x000fe8000fffe03f */
[----:B------:R-:W-:Y:S01]  /*610d0*/  STL.64 [R1+0x5a0], R12 ;  /* 0x0005a00c01007387 */ /* 0x000fe20000100a00 */
[----:B------:R-:W-:Y:S02]  /*610e0*/  STL.64 [R1+0x5a8], R14 ;  /* 0x0005a80e01007387 */ /* 0x000fe40000100a00 */
[----:B------:R-:W3:Y:S02]  /*610f0*/  LDL.LU R17, [R1+0x204] ;  /* 0x0002040001117983 */ /* 0x000ee40000300800 */
[----:B0-----:R-:W3:Y:S01]  /*61100*/  LDL.LU R18, [R1+0x208] ;  /* 0x0002080001127983 */ /* 0x001ee20000300800 */
[----:B------:R-:W3:Y:S01]  /*61110*/  LDL.LU R19, [R1+0x20c] ;  /* 0x00020c0001137983 */ /* 0x000ee20000300800 */
[----:B------:R-:W2:Y:S02]  /*61120*/  LDL.LU R24, [R1+0x290] ;  /* 0x0002900001187983 */ /* 0x000ea40000300800 */
[----:B------:R-:W-:Y:S02]  /*61130*/  STL.64 [R1+0x590], R4 ;  /* 0x0005900401007387 */ /* 0x000fe40000100a00 */
[----:B------:R-:W-:Y:S01]  /*61140*/  STL.64 [R1+0x598], R6 ;  /* 0x0005980601007387 */ /* 0x000fe20000100a00 */
[----:B------:R-:W2:Y:S01]  /*61150*/  LDL.LU R25, [R1+0x294] ;  /* 0x0002940001197983 */ /* 0x000ea20000300800 */
[----:B------:R-:W4:Y:S02]  /*61160*/  LDL.LU R26, [R1+0x298] ;  /* 0x00029800011a7983 */ /* 0x000f240000300800 */
[----:B------:R-:W4:Y:S01]  /*61170*/  LDL.LU R27, [R1+0x29c] ;  /* 0x00029c00011b7983 */ /* 0x000f220000300800 */
[----:B------:R-:W0:Y:S04]  /*61180*/  LDSM.16.MT88.4 R12, [R2+0x1c380] ;  /* 0x01c38000020c783b */ /* 0x000e280000004200 */
[----:B----4-:R-:W-:Y:S01]  /*61190*/  STL.64 [R1+0x3b98], R26 ;  /* 0x003b981a01007387 */ /* 0x010fe20000100a00 */
[----:B--2---:R1:W-:Y:S03]  /*611a0*/  STL.64 [R1+0x3b90], R24 ;  /* 0x003b901801007387 */ /* 0x0043e60000100a00 */
[----:B-1----:R-:W2:Y:S01]  /*611b0*/  LDL.LU.64 R24, [R1+0x70] ;  /* 0x0000700001187983 */ /* 0x002ea20000300a00 */
[----:B------:R-:W2:Y:S02]  /*611c0*/  LDL.LU.64 R26, [R1+0x78] ;  /* 0x00007800011a7983 */ /* 0x000ea40000300a00 */
[----:B------:R-:W4:Y:S02]  /*611d0*/  LDL R7, [R1+0x664] ;  /* 0x0006640001077983 */ /* 0x000f240000100800 */
[----:B0-----:R-:W-:Y:S01]  /*611e0*/  IMAD.MOV.U32 R8, RZ, RZ, R14 ;  /* 0x000000ffff087224 */ /* 0x001fe200078e000e */
[----:B------:R-:W-:Y:S01]  /*611f0*/  STL.64 [R1+0x60], R12 ;  /* 0x0000600c01007387 */ /* 0x000fe20000100a00 */
[----:B------:R-:W-:-:S03]  /*61200*/  IMAD.MOV.U32 R9, RZ, RZ, R15 ;  /* 0x000000ffff097224 */ /* 0x000fc600078e000f */
[----:B------:R-:W-:Y:S04]  /*61210*/  STL [R1+0x3b88], R8 ;  /* 0x003b880801007387 */ /* 0x000fe80000100800 */
[----:B----4-:R-:W0:Y:S04]  /*61220*/  LDSM.16.MT88.4 R12, [R7+0x1c000] ;  /* 0x01c00000070c783b */ /* 0x010e280000004200 */
[----:B0-----:R-:W-:Y:S01]  /*61230*/  STL.64 [R1+0x50], R12 ;  /* 0x0000500c01007387 */ /* 0x001fe20000100a00 */
[----:B------:R0:W-:Y:S03]  /*61240*/  STL.64 [R1+0x58], R14 ;  /* 0x0000580e01007387 */ /* 0x0001e60000100a00 */
[----:B0-----:R-:W2:Y:S01]  /*61250*/  LDL.LU.64 R14, [R1+0x3bb8] ;  /* 0x003bb800010e7983 */ /* 0x001ea20000300a00 */
[----:B------:R-:W2:Y:S02]  /*61260*/  LDL.LU.64 R12, [R1+0x3bb0] ;  /* 0x003bb000010c7983 */ /* 0x000ea40000300a00 */
[----:B--2---:R-:W-:Y:S11]  /*61270*/  HMMA.16816.F32.BF16 R12, R24, R10, R12 ;  /* 0x0000000a180c723c */ /* 0x004ff6000004180c */
        /* <DEDUP_REMOVED lines=9> */
[----:B------:R-:W0:Y:S04]  /*61310*/  LDSM.16.MT88.4 R12, [R7+0x1c100] ;  /* 0x01c10000070c783b */ /* 0x000e280000004200 */
[----:B0-----:R-:W-:Y:S01]  /*61320*/  STL.64 [R1+0x30], R12 ;  /* 0x0000300c01007387 */ /* 0x001fe20000100a00 */
[----:B------:R0:W-:Y:S03]  /*61330*/  STL.64 [R1+0x38], R14 ;  /* 0x0000380e01007387 */ /* 0x0001e60000100a00 */
[----:B0-----:R-:W3:Y:S01]  /*61340*/  LDL.LU.64 R14, [R1+0x3ba8] ;  /* 0x003ba800010e7983 */ /* 0x001ee20000300a00 */
[----:B------:R-:W-:-:S02]  /*61350*/  IMAD.MOV.U32 R20, RZ, RZ, R24 ;  /* 0x000000ffff147224 */ /* 0x000fc400078e0018 */
[----:B------:R-:W-:Y:S02]  /*61360*/  IMAD.MOV.U32 R3, RZ, RZ, R25 ;  /* 0x000000ffff037224 */ /* 0x000fe400078e0019 */
[----:B------:R-:W-:Y:S02]  /*61370*/  IMAD.MOV.U32 R2, RZ, RZ, R26 ;  /* 0x000000ffff027224 */ /* 0x000fe400078e001a */
[----:B------:R-:W-:Y:S01]  /*61380*/  IMAD.MOV.U32 R0, RZ, RZ, R27 ;  /* 0x000000ffff007224 */ /* 0x000fe200078e001b */
[----:B---3--:R-:W-:Y:S01]  /*61390*/  HMMA.16816.F32.BF16 R16, R24, R14, R16 ;  /* 0x0000000e1810723c */ /* 0x008fe20000041810 */
[----:B------:R-:W0:Y:S11]  /*613a0*/  LDSM.16.MT88.4 R24, [R7+0x1c180] ;  /* 0x01c180000718783b */ /* 0x000e360000004200 */
[----:B------:R-:W-:Y:S11]  /*613b0*/  @!UPT UIADD3 URZ, URZ, URZ, URZ ;  /* 0x0000003f3f3ff290 */ /* 0x000ff6000fffe03f */
[----:B------:R0:W-:Y:S02]  /*613c0*/  STL.64 [R1+0x530], R16 ;  /* 0x0005301001007387 */ /* 0x0001e40000100a00 */
[----:B0-----:R-:W-:Y:S02]  /*613d0*/  IMAD.MOV.U32 R17, RZ, RZ, R24 ;  /* 0x000000ffff117224 */ /* 0x001fe400078e0018 */
[----:B------:R-:W-:Y:S02]  /*613e0*/  IMAD.MOV.U32 R16, RZ, RZ, R25 ;  /* 0x000000ffff107224 */ /* 0x000fe400078e0019 */
[----:B------:R-:W-:Y:S02]  /*613f0*/  IMAD.MOV.U32 R13, RZ, RZ, R26 ;  /* 0x000000ffff0d7224 */ /* 0x000fe400078e001a */
[----:B------:R-:W-:Y:S02]  /*61400*/  IMAD.MOV.U32 R12, RZ, RZ, R27 ;  /* 0x000000ffff0c7224 */ /* 0x000fe400078e001b */
[----:B------:R-:W0:Y:S04]  /*61410*/  LDSM.16.MT88.4 R24, [R7+0x1c200] ;  /* 0x01c200000718783b */ /* 0x000e280000004200 */
[----:B------:R1:W-:Y:S04]  /*61420*/  STL.64 [R1+0x538], R18 ;  /* 0x0005381201007387 */ /* 0x0003e80000100a00 */
[----:B-1----:R-:W2:Y:S01]  /*61430*/  LDL.LU.64 R18, [R1+0x3ba0] ;  /* 0x003ba00001127983 */ /* 0x002ea20000300a00 */
[----:B------:R-:W-:Y:S02]  /*61440*/  STL.64 [R1+0x3b78], R14 ;  /* 0x003b780e01007387 */ /* 0x000fe40000100a00 */
[----:B------:R1:W-:Y:S02]  /*61450*/  STL.64 [R1+0x3b70], R12 ;  /* 0x003b700c01007387 */ /* 0x0003e40000100a00 */
[----:B------:R-:W-:Y:S02]  /*61460*/  STL [R1+0x3a78], R17 ;  /* 0x003a781101007387 */ /* 0x000fe40000100800 */
[----:B-1----:R-:W-:-:S02]  /*61470*/  IMAD.MOV.U32 R12, RZ, RZ, R20 ;  /* 0x000000ffff0c7224 */ /* 0x002fc400078e0014 */
[----:B0-----:R-:W-:Y:S02]  /*61480*/  IMAD.MOV.U32 R21, RZ, RZ, R26 ;  /* 0x000000ffff157224 */ /* 0x001fe400078e001a */
[----:B------:R-:W-:Y:S02]  /*61490*/  IMAD.MOV.U32 R20, RZ, RZ, R27 ;  /* 0x000000ffff147224 */ /* 0x000fe400078e001b */
[----:B------:R-:W-:Y:S02]  /*614a0*/  IMAD.MOV.U32 R29, RZ, RZ, R24 ;  /* 0x000000ffff1d7224 */ /* 0x000fe400078e0018 */
[----:B------:R-:W-:Y:S01]  /*614b0*/  IMAD.MOV.U32 R28, RZ, RZ, R25 ;  /* 0x000000ffff1c7224 */ /* 0x000fe200078e0019 */
[----:B------:R-:W2:Y:S01]  /*614c0*/  LDL.LU.64 R26, [R1+0x3b98] ;  /* 0x003b9800011a7983 */ /* 0x000ea20000300a00 */
[----:B------:R-:W2:Y:S02]  /*614d0*/  LDL.LU.64 R24, [R1+0x3b90] ;  /* 0x003b900001187983 */ /* 0x000ea40000300a00 */
[----:B------:R-:W-:-:S02]  /*614e0*/  IMAD.MOV.U32 R13, RZ, RZ, R3 ;  /* 0x000000ffff0d7224 */ /* 0x000fc400078e0003 */
[----:B------:R-:W-:Y:S02]  /*614f0*/  IMAD.MOV.U32 R14, RZ, RZ, R2 ;  /* 0x000000ffff0e7224 */ /* 0x000fe400078e0002 */
[----:B------:R-:W-:-:S07]  /*61500*/  IMAD.MOV.U32 R15, RZ, RZ, R0 ;  /* 0x000000ffff0f7224 */ /* 0x000fce00078e0000 */
[----:B--2---:R-:W-:Y:S11]  /*61510*/  HMMA.16816.F32.BF16 R24, R12, R18, R24 ;  /* 0x000000120c18723c */ /* 0x004ff60000041818 */
[----:B------:R-:W-:Y:S11]  /*61520*/  @!UPT UIADD3 URZ, URZ, URZ, URZ ;  /* 0x0000003f3f3ff290 */ /* 0x000ff6000fffe03f */
[----:B------:R-:W-:Y:S01]  /*61530*/  @!UPT UIADD3 URZ, URZ, URZ, URZ ;  /* 0x0000003f3f3ff290 */ /* 0x000fe2000fffe03f */
[----:B------:R-:W-:Y:S01]  /*61540*/  STL.64 [R1+0x520], R24 ;  /* 0x0005201801007387 */ /* 0x000fe20000100a00 */
[----:B------:R-:W-:Y:S02]  /*61550*/  STL.64 [R1+0x528], R26 ;  /* 0x0005281a01007387 */ /* 0x000fe40000100a00 */
[----:B------:R-:W0:Y:S04]  /*61560*/  LDSM.16.MT88.4 R24, [R7+0x1c280] ;  /* 0x01c280000718783b */ /* 0x000e280000004200 */
[----:B------:R-:W-:Y:S02]  /*61570*/  STL.64 [R1+0x3b68], R18 ;  /* 0x003b681201007387 */ /* 0x000fe40000100a00 */
[----:B0-----:R-:W-:Y:S02]  /*61580*/  IMAD.MOV.U32 R17, RZ, RZ, R24 ;  /* 0x000000ffff117224 */ /* 0x001fe400078e0018 */
[----:B------:R-:W-:-:S02]  /*61590*/  IMAD.MOV.U32 R3, RZ, RZ, R25 ;  /* 0x000000ffff037224 */ /* 0x000fc400078e0019 */
[----:B------:R-:W-:Y:S02]  /*615a0*/  IMAD.MOV.U32 R2, RZ, RZ, R26 ;  /* 0x000000ffff027224 */ /* 0x000fe400078e001a */
[----:B------:R-:W-:Y:S02]  /*615b0*/  IMAD.MOV.U32 R0, RZ, RZ, R27 ;  /* 0x000000ffff007224 */ /* 0x000fe400078e001b */
[----:B------:R-:W0:Y:S04]  /*615c0*/  LDSM.16.MT88.4 R24, [R7+0x1c300] ;  /* 0x01c300000718783b */ /* 0x000e280000004200 */
[----:B------:R1:W-:Y:S04]  /*615d0*/  STL.64 [R1+0x3b60], R16 ;  /* 0x003b601001007387 */ /* 0x0003e80000100a00 */
[----:B-1----:R-:W2:Y:S01]  /*615e0*/  LDL.LU R16, [R1+0x2f0] ;  /* 0x0002f00001107983 */ /* 0x002ea20000300800 */
[----:B------:R-:W2:Y:S02]  /*615f0*/  LDL.LU R17, [R1+0x2f4] ;  /* 0x0002f40001117983 */ /* 0x000ea40000300800 */
[----:B------:R-:W2:Y:S02]  /*61600*/  LDL.LU R18, [R1+0x2f8] ;  /* 0x0002f80001127983 */ /* 0x000ea40000300800 */
[----:B------:R-:W2:Y:S01]  /*61610*/  LDL.LU R19, [R1+0x2fc] ;  /* 0x0002fc0001137983 */ /* 0x000ea20000300800 */
[----:B0-----:R-:W-:Y:S01]  /*61620*/  STL.64 [R1+0x3958], R26 ;  /* 0x0039581a01007387 */ /* 0x001fe20000100a00 */
[----:B------:R0:W-:Y:S03]  /*61630*/  STL.64 [R1+0x3950], R24 ;  /* 0x0039501801007387 */ /* 0x0001e60000100a00 */
[----:B0-----:R-:W3:Y:S01]  /*61640*/  LDL.LU R24, [R1+0x260] ;  /* 0x0002600001187983 */ /* 0x001ee20000300800 */
[----:B------:R-:W3:Y:S02]  /*61650*/  LDL.LU R25, [R1+0x264] ;  /* 0x0002640001197983 */ /* 0x000ee40000300800 */
[----:B------:R-:W4:Y:S02]  /*61660*/  LDL.LU R26, [R1+0x268] ;  /* 0x00026800011a7983 */ /* 0x000f240000300800 */
[----:B------:R-:W4:Y:S02]  /*61670*/  LDL.LU R27, [R1+0x26c] ;  /* 0x00026c00011b7983 */ /* 0x000f240000300800 */
[----:B----4-:R-:W-:Y:S01]  /*61680*/  STL.64 [R1+0x3a88], R26 ;  /* 0x003a881a01007387 */ /* 0x010fe20000100a00 */
[----:B---3--:R0:W-:Y:S03]  /*61690*/  STL.64 [R1+0x3a80], R24 ;  /* 0x003a801801007387 */ /* 0x0081e60000100a00 */
[----:B0-----:R-:W3:Y:S01]  /*616a0*/  LDL.LU.64 R24, [R1+0x30] ;  /* 0x0000300001187983 */ /* 0x001ee20000300a00 */
[----:B------:R-:W4:Y:S01]  /*616b0*/  LDL.LU.64 R26, [R1+0x38] ;  /* 0x00003800011a7983 */ /* 0x000f220000300a00 */
[----:B--2---:R-:W-:Y:S02]  /*616c0*/  HMMA.16816.F32.BF16 R12, R12, R22, R16 ;  /* 0x000000160c0c723c */ /* 0x004fe40000041810 */
[----:B----4-:R0:W-:Y:S01]  /*616d0*/  STL.64 [R1+0x3a98], R26 ;  /* 0x003a981a01007387 */ /* 0x0101e20000100a00 */
[----:B---3--:R1:W-:Y:S02]  /*616e0*/  STL.64 [R1+0x3a90], R24 ;  /* 0x003a901801007387 */ /* 0x0083e40000100a00 */
[----:B0-----:R-:W-:-:S02]  /*616f0*/  IMAD.MOV.U32 R26, RZ, RZ, R5 ;  /* 0x000000ffff1a7224 */ /* 0x001fc400078e0005 */
[----:B------:R-:W-:Y:S02]  /*61700*/  IMAD.MOV.U32 R27, RZ, RZ, R4 ;  /* 0x000000ffff1b7224 */ /* 0x000fe400078e0004 */
[----:B-1----:R-:W-:Y:S02]  /*61710*/  IMAD.MOV.U32 R24, RZ, RZ, R8 ;  /* 0x000000ffff187224 */ /* 0x002fe400078e0008 */
[----:B------:R-:W-:Y:S01]  /*61720*/  IMAD.MOV.U32 R25, RZ, RZ, R6 ;  /* 0x000000ffff197224 */ /* 0x000fe200078e0006 */
[----:B------:R-:W2:Y:S01]  /*61730*/  LDL.LU R8, [R1+0x3b88] ;  /* 0x003b880001087983 */ /* 0x000ea20000300800 */
[----:B------:R-:W-:Y:S03]  /*61740*/  STL.64 [R1+0x3ae8], R26 ;  /* 0x003ae81a01007387 */ /* 0x000fe60000100a00 */
[----:B------:R-:W0:Y:S04]  /*61750*/  LDSM.16.MT88.4 R4, [R7+0x1c380] ;  /* 0x01c380000704783b */ /* 0x000e280000004200 */
[----:B------:R1:W-:Y:S01]  /*61760*/  STL.64 [R1+0x3ae0], R24 ;  /* 0x003ae01801007387 */ /* 0x0003e20000100a00 */
[----:B------:R-:W-:Y:S02]  /*61770*/  STL.64 [R1+0x3b58], R22 ;  /* 0x003b581601007387 */ /* 0x000fe40000100a00 */
[----:B------:R-:W-:Y:S02]  /*61780*/  STL.64 [R1+0x3b50], R20 ;  /* 0x003b501401007387 */ /* 0x000fe40000100a00 */
[----:B------:R-:W-:Y:S01]  /*61790*/  STL.64 [R1+0x510], R12 ;  /* 0x0005100c01007387 */ /* 0x000fe20000100a00 */
[----:B------:R-:W-:Y:S04]  /*617a0*/  STL.64 [R1+0x518], R14 ;  /* 0x0005180e01007387 */ /* 0x000fe80000100a00 */
[----:B-1----:R-:W3:Y:S01]  /*617b0*/  LDL.LU R24, [R1+0x50] ;  /* 0x0000500001187983 */ /* 0x002ee20000300800 */
[----:B------:R-:W3:Y:S02]  /*617c0*/  LDL.LU R25, [R1+0x54] ;  /* 0x0000540001197983 */ /* 0x000ee40000300800 */
[----:B------:R-:W4:Y:S02]  /*617d0*/  LDL.LU R26, [R1+0x58] ;  /* 0x00005800011a7983 */ /* 0x000f240000300800 */
[----:B------:R-:W4:Y:S02]  /*617e0*/  LDL.LU R27, [R1+0x5c] ;  /* 0x00005c00011b7983 */ /* 0x000f240000300800 */
[----:B----4-:R-:W-:Y:S01]  /*617f0*/  STL.64 [R1+0x3b38], R26 ;  /* 0x003b381a01007387 */ /* 0x010fe20000100a00 */
[----:B---3--:R-:W-:Y:S02]  /*61800*/  STL.64 [R1+0x3b30], R24 ;  /* 0x003b301801007387 */ /* 0x008fe40000100a00 */
[----:B0-----:R-:W-:Y:S02]  /*61810*/  STL.64 [R1+0x3918], R6 ;  /* 0x0039180601007387 */ /* 0x001fe40000100a00 */
[----:B------:R0:W-:Y:S02]  /*61820*/  STL.64 [R1+0x3910], R4 ;  /* 0x0039100401007387 */ /* 0x0001e40000100a00 */
[----:B0-----:R-:W3:Y:S01]  /*61830*/  LDL.LU R4, [R1+0x270] ;  /* 0x0002700001047983 */ /* 0x001ee20000300800 */
[----:B------:R-:W3:Y:S02]  /*61840*/  LDL.LU R5, [R1+0x274] ;  /* 0x0002740001057983 */ /* 0x000ee40000300800 */
[----:B------:R-:W4:Y:S02]  /*61850*/  LDL.LU R6, [R1+0x278] ;  /* 0x0002780001067983 */ /* 0x000f240000300800 */
[----:B------:R-:W4:Y:S02]  /*61860*/  LDL.LU R7, [R1+0x27c] ;  /* 0x00027c0001077983 */ /* 0x000f240000300800 */
[----:B----4-:R-:W-:Y:S01]  /*61870*/  STL.64 [R1+0x3aa8], R6 ;  /* 0x003aa80601007387 */ /* 0x010fe20000100a00 */
[----:B---3--:R0:W-:Y:S03]  /*61880*/  STL.64 [R1+0x3aa0], R4 ;  /* 0x003aa00401007387 */ /* 0x0081e60000100a00 */
        /* <DEDUP_REMOVED lines=15> */
[----:B------:R-:W4:Y:S01]  /*61980*/  LDL.LU R7, [R1+0x2bc] ;  /* 0x0002bc0001077983 */ /* 0x000f220000300800 */
[----:B------:R-:W3:Y:S01]  /*61990*/  LDL.LU R24, [R1+0x60] ;  /* 0x0000600001187983 */ /* 0x000ee20000300800 */
[----:B------:R-:W3:Y:S02]  /*619a0*/  LDL.LU R25, [R1+0x64] ;  /* 0x0000640001197983 */ /* 0x000ee40000300800 */
[----:B--2---:R-:W-:-:S02]  /*619b0*/  IMAD.MOV.U32 R26, RZ, RZ, R8 ;  /* 0x000000ffff1a7224 */ /* 0x004fc400078e0008 */
[----:B------:R-:W-:Y:S01]  /*619c0*/  IMAD.MOV.U32 R27, RZ, RZ, R9 ;  /* 0x000000ffff1b7224 */ /* 0x000fe200078e0009 */
[----:B------:R-:W2:Y:S01]  /*619d0*/  LDL.LU R8, [R1+0x3b84] ;  /* 0x003b840001087983 */ /* 0x000ea20000300800 */
[----:B------:R-:W2:Y:S03]  /*619e0*/  LDL.LU R9, [R1+0x3b80] ;  /* 0x003b800001097983 */ /* 0x000ea60000300800 */
[----:B----4-:R-:W-:Y:S01]  /*619f0*/  STL.64 [R1+0x3ad8], R6 ;  /* 0x003ad80601007387 */ /* 0x010fe20000100a00 */
[----:B---3--:R0:W-:Y:S03]  /*61a00*/  STL.64 [R1+0x3ad0], R4 ;  /* 0x003ad00401007387 */ /* 0x0081e60000100a00 */
[----:B0-----:R-:W3:Y:S01]  /*61a10*/  LDL.LU R4, [R1+0x2c0] ;  /* 0x0002c00001047983 */ /* 0x001ee20000300800 */
[----:B------:R-:W3:Y:S02]  /*61a20*/  LDL.LU R5, [R1+0x2c4] ;  /* 0x0002c40001057983 */ /* 0x000ee40000300800 */
[----:B------:R-:W4:Y:S02]  /*61a30*/  LDL.LU R6, [R1+0x2c8] ;  /* 0x0002c80001067983 */ /* 0x000f240000300800 */
        /* <DEDUP_REMOVED lines=31> */
[C---:B--2---:R-:W-:Y:S01]  /*61c30*/  HMMA.16816.F32.BF16 R12, R24.reuse, R10, R12 ;  /* 0x0000000a180c723c */ /* 0x044fe2000004180c */
[----:B----4-:R-:W-:Y:S01]  /*61c40*/  STL.64 [R1+0x3b28], R6 ;  /* 0x003b280601007387 */ /* 0x010fe20000100a00 */
        /* <DEDUP_REMOVED lines=27> */
[----:B0-----:R-:W2:Y:S01]  /*61e00*/  LDL.LU.64 R22, [R1+0x3b58] ;  /* 0x003b580001167983 */ /* 0x001ea20000300a00 */
[----:B------:R-:W3:Y:S01]  /*61e10*/  LDL.LU.64 R20, [R1+0x3b50] ;  /* 0x003b500001147983 */ /* 0x000ee20000300a00 */
[----:B--2---:R-:W-:Y:S02]  /*61e20*/  HMMA.16816.F32.BF16 R24, R24, R22, R4 ;  /* 0x000000161818723c */ /* 0x004fe40000041804 */
        /* <DEDUP_REMOVED lines=65> */
[----:B------:R-:W-:Y:S01]  /*62240*/  STL.64 [R1+0x3a58], R22 ;  /* 0x003a581601007387 */ /* 0x000fe20000100a00 */
[----:B--2---:R-:W-:Y:S11]  /*62250*/  HMMA.16816.F32.BF16 R4, R24, R10, R4 ;  /* 0x0000000a1804723c */ /* 0x004ff60000041804 */
[----:B------:R-:W-:Y:S11]  /*62260*/  @!UPT UIADD3 URZ, URZ, URZ, URZ ;  /* 0x0000003f3f3ff290 */ /* 0x000ff6000fffe03f */
[----:B------:R-:W-:Y:S01]  /*62270*/  @!UPT UIADD3 URZ, URZ, URZ, URZ ;  /* 0x0000003f3f3ff290 */ /* 0x000fe2000fffe03f */
[----:B------:R0:W-:Y:S01]  /*62280*/  STL.64 [R1+0x750], R4 ;  /* 0x0007500401007387 */ /* 0x0001e20000100a00 */
[----:B------:R1:W-:Y:S02]  /*62290*/  STL.64 [R1+0x758], R6 ;  /* 0x0007580601007387 */ /* 0x0003e40000100a00 */
[----:B0-----:R-:W-:Y:S02]  /*622a0*/  IMAD.MOV.U32 R5, RZ, RZ, R26 ;  /* 0x000000ffff057224 */ /* 0x001fe400078e001a */
[----:B------:R-:W-:Y:S02]  /*622b0*/  IMAD.MOV.U32 R4, RZ, RZ, R27 ;  /* 0x000000ffff047224 */ /* 0x000fe400078e001b */
[----:B-1----:R-:W-:Y:S02]  /*622c0*/  IMAD.MOV.U32 R7, RZ, RZ, R24 ;  /* 0x000000ffff077224 */ /* 0x002fe400078e0018 */
[----:B------:R-:W-:Y:S01]  /*622d0*/  IMAD.MOV.U32 R6, RZ, RZ, R25 ;  /* 0x000000ffff067224 */ /* 0x000fe200078e0019 */
[----:B------:R-:W2:Y:S01]  /*622e0*/  LDL.LU.64 R26, [R1+0x3a88] ;  /* 0x003a8800011a7983 */ /* 0x000ea20000300a00 */
[----:B------:R-:W2:Y:S02]  /*622f0*/  LDL.LU.64 R24, [R1+0x3a80] ;  /* 0x003a800001187983 */ /* 0x000ea40000300a00 */
[----:B------:R0:W-:Y:S02]  /*62300*/  STL.64 [R1+0x3a40], R10 ;  /* 0x003a400a01007387 */ /* 0x0001e40000100a00 */
[----:B------:R1:W-:Y:S02]  /*62310*/  STL.64 [R1+0x3a38], R8 ;  /* 0x003a380801007387 */ /* 0x0003e40000100a00 */
[----:B0-----:R-:W-:-:S02]  /*62320*/  IMAD.MOV.U32 R10, RZ, RZ, R5 ;  /* 0x000000ffff0a7224 */ /* 0x001fc400078e0005 */
[----:B-1----:R-:W-:Y:S02]  /*62330*/  IMAD.MOV.U32 R8, RZ, RZ, R7 ;  /* 0x000000ffff087224 */ /* 0x002fe400078e0007 */
[----:B------:R-:W-:Y:S02]  /*62340*/  IMAD.MOV.U32 R9, RZ, RZ, R6 ;  /* 0x000000ffff097224 */ /* 0x000fe400078e0006 */
[----:B------:R-:W-:Y:S01]  /*62350*/  IMAD.MOV.U32 R11, RZ, RZ, R4 ;  /* 0x000000ffff0b7224 */ /* 0x000fe200078e0004 */
[----:B------:R-:W-:Y:S01]  /*62360*/  STL.64 [R1+0x3a30], R14 ;  /* 0x003a300e01007387 */ /* 0x000fe20000100a00 */
[----:B------:R-:W3:Y:S05]  /*62370*/  LDL.LU R4, [R1+0xc0] ;  /* 0x0000c00001047983 */ /* 0x000eea0000300800 */
[----:B--2---:R-:W-:Y:S11]  /*62380*/  HMMA.16816.F32.BF16 R24, R8, R14, R24 ;  /* 0x0000000e0818723c */ /* 0x004ff60000041818 */
[----:B------:R-:W-:Y:S11]  /*62390*/  @!UPT UIADD3 URZ, URZ, URZ, URZ ;  /* 0x0000003f3f3ff290 */ /* 0x000ff6000fffe03f */
[----:B------:R-:W-:Y:S01]  /*623a0*/  @!UPT UIADD3 URZ, URZ, URZ, URZ ;  /* 0x0000003f3f3ff290 */ /* 0x000fe2000fffe03f */
[----:B------:R0:W-:Y:S01]  /*623b0*/  STL.64 [R1+0x740], R24 ;  /* 0x0007401801007387 */ /* 0x0001e20000100a00 */
[----:B------:R1:W-:Y:S02]  /*623c0*/  STL.64 [R1+0x748], R26 ;  /* 0x0007481a01007387 */ /* 0x0003e40000100a00 */
[----:B------:R-:W3:Y:S02]  /*623d0*/  LDL.LU R5, [R1+0xc4] ;  /* 0x0000c40001057983 */ /* 0x000ee40000300800 */
[----:B------:R-:W2:Y:S01]  /*623e0*/  LDL.LU R6, [R1+0xc8] ;  /* 0x0000c80001067983 */ /* 0x000ea20000300800 */
[----:B------:R-:W2:Y:S01]  /*623f0*/  LDL.LU R7, [R1+0xcc] ;  /* 0x0000cc0001077983 */ /* 0x000ea20000300800 */
[----:B0-----:R-:W-:Y:S02]  /*62400*/  IMAD.MOV.U32 R24, RZ, RZ, R17 ;  /* 0x000000ffff187224 */ /* 0x001fe400078e0011 */
[----:B------:R-:W-:Y:S02]  /*62410*/  IMAD.MOV.U32 R25, RZ, RZ, R3 ;  /* 0x000000ffff197224 */ /* 0x000fe400078e0003 */
[----:B-1----:R-:W-:Y:S01]  /*62420*/  IMAD.MOV.U32 R26, RZ, RZ, R2 ;  /* 0x000000ffff1a7224 */ /* 0x002fe200078e0002 */
[----:B--2---:R-:W-:Y:S01]  /*62430*/  STL.64 [R1+0x3928], R6 ;  /* 0x0039280601007387 */ /* 0x004fe20000100a00 */
[----:B---3--:R0:W-:Y:S03]  /*62440*/  STL.64 [R1+0x3920], R4 ;  /* 0x0039200401007387 */ /* 0x0081e60000100a00 */
[----:B0-----:R-:W2:Y:S01]  /*62450*/  LDL.LU R4, [R1+0xd0] ;  /* 0x0000d00001047983 */ /* 0x001ea20000300800 */
[----:B------:R-:W2:Y:S02]  /*62460*/  LDL.LU R5, [R1+0xd4] ;  /* 0x0000d40001057983 */ /* 0x000ea40000300800 */
[----:B------:R-:W3:Y:S02]  /*62470*/  LDL.LU R6, [R1+0xd8] ;  /* 0x0000d80001067983 */ /* 0x000ee40000300800 */
[----:B------:R-:W3:Y:S01]  /*62480*/  LDL.LU R7, [R1+0xdc] ;  /* 0x0000dc0001077983 */ /* 0x000ee20000300800 */
[----:B------:R-:W2:Y:S01]  /*62490*/  LDL.LU R17, [R1+0x3a78] ;  /* 0x003a780001117983 */ /* 0x000ea20000300800 */
[----:B------:R-:W4:Y:S02]  /*624a0*/  LDL.LU R3, [R1+0x3a74] ;  /* 0x003a740001037983 */ /* 0x000f240000300800 */
[----:B------:R-:W4:Y:S02]  /*624b0*/  LDL.LU R2, [R1+0x3a70] ;  /* 0x003a700001027983 */ /* 0x000f240000300800 */
[----:B------:R-:W-:-:S02]  /*624c0*/  IMAD.MOV.U32 R27, RZ, RZ, R0 ;  /* 0x000000ffff1b7224 */ /* 0x000fc400078e0000 */
[----:B------:R-:W4:Y:S03]  /*624d0*/  LDL.LU R0, [R1+0x3a6c] ;  /* 0x003a6c0001007983 */ /* 0x000f260000300800 */
[----:B------:R-:W-:Y:S02]  /*624e0*/  STL.64 [R1+0x39a8], R26 ;  /* 0x0039a81a01007387 */ /* 0x000fe40000100a00 */
[----:B------:R-:W-:Y:S01]  /*624f0*/  STL.64 [R1+0x39a0], R24 ;  /* 0x0039a01801007387 */ /* 0x000fe20000100a00 */
[----:B---3--:R4:W-:Y:S01]  /*62500*/  STL.64 [R1+0x3938], R6 ;  /* 0x0039380601007387 */ /* 0x0089e20000100a00 */
[----:B--2---:R0:W-:Y:S02]  /*62510*/  STL.64 [R1+0x3930], R4 ;  /* 0x0039300401007387 */ /* 0x0041e40000100a00 */
[----:B----4-:R-:W-:Y:S01]  /*62520*/  IMAD.MOV.U32 R6, RZ, RZ, R2 ;  /* 0x000000ffff067224 */ /* 0x010fe200078e0002 */
[----:B0-----:R-:W2:Y:S01]  /*62530*/  LDL.LU R4, [R1+0xe0] ;  /* 0x0000e00001047983 */ /* 0x001ea20000300800 */
[----:B------:R-:W2:Y:S02]  /*62540*/  LDL.LU R5, [R1+0xe4] ;  /* 0x0000e40001057983 */ /* 0x000ea40000300800 */
[----:B------:R-:W3:Y:S02]  /*62550*/  LDL.LU R2, [R1+0x3a68] ;  /* 0x003a680001027983 */ /* 0x000ee40000300800 */
[----:B------:R-:W4:Y:S02]  /*62560*/  LDL.LU R7, [R1+0xec] ;  /* 0x0000ec0001077983 */ /* 0x000f240000300800 */
[----:B----4-:R-:W-:Y:S01]  /*62570*/  STL.64 [R1+0x3948], R6 ;  /* 0x0039480601007387 */ /* 0x010fe20000100a00 */
[----:B--2---:R0:W-:Y:S03]  /*62580*/  STL.64 [R1+0x3940], R4 ;  /* 0x0039400401007387 */ /* 0x0041e60000100a00 */
[----:B0-----:R-:W2:Y:S01]  /*62590*/  LDL.LU R4, [R1+0xf0] ;  /* 0x0000f00001047983 */ /* 0x001ea20000300800 */
[----:B------:R-:W2:Y:S02]  /*625a0*/  LDL.LU R5, [R1+0xf4] ;  /* 0x0000f40001057983 */ /* 0x000ea40000300800 */
[----:B------:R-:W4:Y:S02]  /*625b0*/  LDL.LU R6, [R1+0xf8] ;  /* 0x0000f80001067983 */ /* 0x000f240000300800 */
[----:B---3--:R-:W-:-:S02]  /*625c0*/  IMAD.MOV.U32 R7, RZ, RZ, R2 ;  /* 0x000000ffff077224 */ /* 0x008fc400078e0002 */
[----:B------:R-:W3:Y:S04]  /*625d0*/  LDL.LU R2, [R1+0x3a64] ;  /* 0x003a640001027983 */ /* 0x000ee80000300800 */
[----:B----4-:R-:W-:Y:S01]  /*625e0*/  STL.64 [R1+0x3968], R6 ;  /* 0x0039680601007387 */ /* 0x010fe20000100a00 */
[----:B--2---:R0:W-:Y:S03]  /*625f0*/  STL.64 [R1+0x3960], R4 ;  /* 0x0039600401007387 */ /* 0x0041e60000100a00 */
[----:B0-----:R-:W2:Y:S01]  /*62600*/  LDL.LU R4, [R1+0x100] ;  /* 0x0001000001047983 */ /* 0x001ea20000300800 */
[----:B------:R-:W2:Y:S02]  /*62610*/  LDL.LU R5, [R1+0x104] ;  /* 0x0001040001057983 */ /* 0x000ea40000300800 */
[----:B------:R-:W4:Y:S02]  /*62620*/  LDL.LU R6, [R1+0x108] ;  /* 0x0001080001067983 */ /* 0x000f240000300800 */
[----:B------:R-:W4:Y:S02]  /*62630*/  LDL.LU R7, [R1+0x10c] ;  /* 0x00010c0001077983 */ /* 0x000f240000300800 */
[----:B------:R-:W-:-:S02]  /*62640*/  IMAD.MOV.U32 R26, RZ, RZ, R21 ;  /* 0x000000ffff1a7224 */ /* 0x000fc400078e0015 */
[----:B------:R-:W-:Y:S02]  /*62650*/  IMAD.MOV.U32 R27, RZ, RZ, R20 ;  /* 0x000000ffff1b7224 */ /* 0x000fe400078e0014 */
[----:B------:R-:W-:Y:S02]  /*62660*/  IMAD.MOV.U32 R24, RZ, RZ, R29 ;  /* 0x000000ffff187224 */ /* 0x000fe400078e001d */
[----:B------:R-:W-:Y:S01]  /*62670*/  IMAD.MOV.U32 R25, RZ, RZ, R28 ;  /* 0x000000ffff197224 */ /* 0x000fe200078e001c */
[----:B------:R-:W-:Y:S04]  /*62680*/  STL.64 [R1+0x39f8], R26 ;  /* 0x0039f81a01007387 */ /* 0x000fe80000100a00 */
[----:B------:R-:W-:Y:S01]  /*62690*/  STL.64 [R1+0x39f0], R24 ;  /* 0x0039f01801007387 */ /* 0x000fe20000100a00 */
        /* <DEDUP_REMOVED lines=37> */
[----:B------:R-:W4:Y:S01]  /*628f0*/  LDL.LU R7, [R1+0x1cc] ;  /* 0x0001cc0001077983 */ /* 0x000f220000300800 */
[----:B------:R-:W2:Y:S01]  /*62900*/  LDL.LU R12, [R1+0x230] ;  /* 0x00023000010c7983 */ /* 0x000ea20000300800 */
        /* <DEDUP_REMOVED lines=29> */
[C---:B---3--:R-:W-:Y:S01]  /*62ae0*/  HMMA.16816.F32.BF16 R20, R8.reuse, R18, R20 ;  /* 0x000000120814723c */ /* 0x048fe20000041814 */
        /* <DEDUP_REMOVED lines=16> */
[----:B---3--:R-:W-:Y:S02]  /*62bf0*/  HMMA.16816.F32.BF16 R8, R8, R22, R24 ;  /* 0x000000160808723c */ /* 0x008fe40000041818 */
[----:B----4-:R-:W-:Y:S01]  /*62c00*/  STL.64 [R1+0x38e8], R20 ;  /* 0x0038e81401007387 */ /* 0x010fe20000100a00 */
[----:B------:R-:W3:Y:S02]  /*62c10*/  LDL.LU.64 R26, [R1+0x3a50] ;  /* 0x003a5000011a7983 */ /* 0x000ee40000300a00 */
[----:B------:R-:W3:Y:S11]  /*62c20*/  LDL.LU.64 R24, [R1+0x3a48] ;  /* 0x003a480001187983 */ /* 0x000ef60000300a00 */
[----:B------:R-:W-:Y:S07]  /*62c30*/  @!UPT UIADD3 URZ, URZ, URZ, URZ ;  /* 0x0000003f3f3ff290 */ /* 0x000fee000fffe03f */
        /* <DEDUP_REMOVED lines=9> */
[----:B0-----:R-:W2:Y:S01]  /*62cd0*/  LDL.LU.64 R14, [R1+0x3a30] ;  /* 0x003a3000010e7983 */ /* 0x001ea20000300a00 */
[----:B------:R-:W3:Y:S01]  /*62ce0*/  LDL.LU.64 R16, [R1+0x6b0] ;  /* 0x0006b00001107983 */ /* 0x000ee20000300a00 */
[C---:B--2---:R-:W-:Y:S11]  /*62cf0*/  HMMA.16816.F32.BF16 R4, R24.reuse, R14, R4 ;  /* 0x0000000e1804723c */ /* 0x044ff60000041804 */
[----:B------:R-:W-:Y:S11]  /*62d00*/  @!UPT UIADD3 URZ, URZ, URZ, URZ ;  /* 0x0000003f3f3ff290 */ /* 0x000ff6000fffe03f */
[----:B------:R-:W-:Y:S01]  /*62d10*/  @!UPT UIADD3 URZ, URZ, URZ, URZ ;  /* 0x0000003f3f3ff290 */ /* 0x000fe2000fffe03f */
[----:B------:R-:W-:Y:S01]  /*62d20*/  STL.64 [R1+0x6c0], R4 ;  /* 0x0006c00401007387 */ /* 0x000fe20000100a00 */
[----:B------:R0:W-:Y:S03]  /*62d30*/  STL.64 [R1+0x6c8], R6 ;  /* 0x0006c80601007387 */ /* 0x0001e60000100a00 */
[----:B0-----:R-:W2:Y:S01]  /*62d40*/  LDL.LU.64 R6, [R1+0x3a28] ;  /* 0x003a280001067983 */ /* 0x001ea20000300a00 */
[----:B------:R-:W2:Y:S02]  /*62d50*/  LDL.LU.64 R4, [R1+0x3a20] ;  /* 0x003a200001047983 */ /* 0x000ea40000300a00 */
        /* <DEDUP_REMOVED lines=9> */
[----:B--2---:R-:W-:Y:S01]  /*62df0*/  HMMA.16816.F32.BF16 R24, R24, R22, R4 ;  /* 0x000000161818723c */ /* 0x004fe20000041804 */
[----:B---3--:R0:W-:Y:S04]  /*62e00*/  STL.64 [R1+0x38e0], R28 ;  /* 0x0038e01c01007387 */ /* 0x0081e80000100a00 */
[----:B0-----:R-:W2:Y:S01]  /*62e10*/  LDL.LU.64 R28, [R1+0x698] ;  /* 0x00069800011c7983 */ /* 0x001ea20000300a00 */
[----:B------:R-:W3:Y:S02]  /*62e20*/  LDL.LU.64 R6, [R1+0x3a08] ;  /* 0x003a080001067983 */ /* 0x000ee40000300a00 */
[----:B------:R-:W3:Y:S11]  /*62e30*/  LDL.LU.64 R4, [R1+0x3a00] ;  /* 0x003a000001047983 */ /* 0x000ef60000300a00 */
[----:B------:R-:W-:Y:S04]  /*62e40*/  @!UPT UIADD3 URZ, URZ, URZ, URZ ;  /* 0x0000003f3f3ff290 */ /* 0x000fe8000fffe03f */
        /* <DEDUP_REMOVED lines=77> */
[----:B------:R-:W2:Y:S01]  /*63320*/  LDL.LU R12, [R1+0xb0] ;  /* 0x0000b000010c7983 */ /* 0x000ea20000300800 */
[----:B------:R-:W2:Y:S04]  /*63330*/  LDL.LU R13, [R1+0xb4] ;  /* 0x0000b400010d7983 */ /* 0x000ea80000300800 */
[----:B0-----:R-:W2:Y:S01]  /*63340*/  LDL.LU R14, [R1+0xb8] ;  /* 0x0000b800010e7983 */ /* 0x001ea20000300800 */
        /* <DEDUP_REMOVED lines=10> */
[----:B------:R-:W2:Y:S02]  /*633f0*/  LDL.LU.64 R4, [R1+0x3910] ;  /* 0x0039100001047983 */ /* 0x000ea40000300a00 */
[----:B------:R-:W-:Y:S02]  /*63400*/  STL.64 [R1+0x38f8], R22 ;  /* 0x0038f81601007387 */ /* 0x000fe40000100a00 */
[----:B------:R0:W-:Y:S11]  /*63410*/  STL.64 [R1+0x38f0], R20 ;  /* 0x0038f01401007387 */ /* 0x0001f60000100a00 */
[----:B------:R-:W-:Y:S06]  /*63420*/  @!UPT UIADD3 URZ, URZ, URZ, URZ ;  /* 0x0000003f3f3ff290 */ /* 0x000fec000fffe03f */
[----:B------:R1:W-:Y:S01]  /*63430*/  STL.64 [R1+0x4d0], R24 ;  /* 0x0004d01801007387 */ /* 0x0003e20000100a00 */
[----:B------:R3:W-:Y:S02]  /*63440*/  STL.64 [R1+0x4d8], R26 ;  /* 0x0004d81a01007387 */ /* 0x0007e40000100a00 */
[----:B0-----:R-:W2:Y:S02]  /*63450*/  LDL.LU R20, [R1+0xa0] ;  /* 0x0000a00001147983 */ /* 0x001ea40000300800 */
[----:B------:R-:W2:Y:S01]  /*63460*/  LDL.LU R21, [R1+0xa4] ;  /* 0x0000a40001157983 */ /* 0x000ea20000300800 */
[----:B------:R-:W2:Y:S01]  /*63470*/  LDL.LU R22, [R1+0xa8] ;  /* 0x0000a80001167983 */ /* 0x000ea20000300800 */
[----:B------:R-:W2:Y:S03]  /*63480*/  LDL.LU R23, [R1+0xac] ;  /* 0x0000ac0001177983 */ /* 0x000ea60000300800 */
[----:B-1----:R-:W2:Y:S01]  /*63490*/  LDL.LU.64 R24, [R1+0x688] ;  /* 0x0006880001187983 */ /* 0x002ea20000300a00 */
[----:B---3--:R-:W3:Y:S03]  /*634a0*/  LDL.LU.64 R26, [R1+0x680] ;  /* 0x00068000011a7983 */ /* 0x008ee60000300a00 */
[----:B---3--:R4:W-:Y:S01]  /*634b0*/  STL.64 [R1+0x38d8], R26 ;  /* 0x0038d81a01007387 */ /* 0x0089e20000100a00 */
[----:B--2---:R0:W-:Y:S02]  /*634c0*/  STL.64 [R1+0x38d0], R24 ;  /* 0x0038d01801007387 */ /* 0x0041e40000100a00 */
[----:B----4-:R-:W-:-:S02]  /*634d0*/  IMAD.MOV.U32 R26, RZ, RZ, R9 ;  /* 0x000000ffff1a7224 */ /* 0x010fc400078e0009 */
[----:B0-----:R-:W-:Y:S02]  /*634e0*/  IMAD.MOV.U32 R24, RZ, RZ, R0 ;  /* 0x000000ffff187224 */ /* 0x001fe400078e0000 */
[----:B------:R-:W-:Y:S01]  /*634f0*/  IMAD.MOV.U32 R27, RZ, RZ, R8 ;  /* 0x000000ffff1b7224 */ /* 0x000fe200078e0008 */
[----:B------:R-:W2:Y:S01]  /*63500*/  LDL.LU R0, [R1+0x3908] ;  /* 0x0039080001007983 */ /* 0x000ea20000300800 */
[C---:B------:R-:W-:Y:S01]  /*63510*/  HMMA.16816.F32.BF16 R8, R4.reuse, R10, R12 ;  /* 0x0000000a0408723c */ /* 0x040fe2000004180c */
[----:B------:R-:W3:Y:S11]  /*63520*/  LDL.LU.64 R14, [R1+0x3900] ;  /* 0x00390000010e7983 */ /* 0x000ef60000300a00 */
[----:B------:R-:W-:Y:S11]  /*63530*/  @!UPT UIADD3 URZ, URZ, URZ, URZ ;  /* 0x0000003f3f3ff290 */ /* 0x000ff6000fffe03f */
[----:B------:R-:W-:Y:S01]  /*63540*/  STL.64 [R1+0x480], R8 ;  /* 0x0004800801007387 */ /* 0x000fe20000100a00 */
[----:B------:R0:W-:Y:S03]  /*63550*/  STL.64 [R1+0x488], R10 ;  /* 0x0004880a01007387 */ /* 0x0001e60000100a00 */
[----:B0-----:R-:W4:Y:S01]  /*63560*/  LDL.LU.64 R10, [R1+0x6a8] ;  /* 0x0006a800010a7983 */ /* 0x001f220000300a00 */
[----:B---3--:R-:W-:Y:S03]  /*63570*/  HMMA.16816.F32.BF16 R12, R4, R14, R20 ;  /* 0x0000000e040c723c */ /* 0x008fe60000041814 */
[----:B------:R-:W3:Y:S01]  /*63580*/  LDL.LU.64 R22, [R1+0x38f8] ;  /* 0x0038f80001167983 */ /* 0x000ee20000300a00 */
[----:B------:R-:W3:Y:S02]  /*63590*/  LDL.LU.64 R20, [R1+0x38f0] ;  /* 0x0038f00001147983 */ /* 0x000ee40000300a00 */
[----:B------:R-:W-:-:S02]  /*635a0*/  IMAD.MOV.U32 R25, RZ, RZ, R3 ;  /* 0x000000ffff197224 */ /* 0x000fc400078e0003 */
[----:B------:R-:W-:-:S04]  /*635b0*/  IMAD.MOV.U32 R3, RZ, RZ, c[0x0][0x188] ;  /* 0x00006200ff037624 */ /* 0x000fc800078e00ff */
[----:B------:R-:W-:Y:S01]  /*635c0*/  IMAD.SHL.U32 R3, R3, 0x80, RZ ;  /* 0x0000008003037824 */ /* 0x000fe200078e00ff */
[----:B------:R-:W-:Y:S03]  /*635d0*/  HMMA.16816.F32.BF16 R24, R4, R18, R24 ;  /* 0x000000120418723c */ /* 0x000fe60000041818 */
[----:B------:R-:W-:-:S05]  /*635e0*/  IMAD.SHL.U32 R3, R3, 0x2, RZ ;  /* 0x0000000203037824 */ /* 0x000fca00078e00ff */
[-C--:B------:R-:W-:Y:S02]  /*635f0*/  IADD3 R8, P0, R16, R3.reuse, RZ ;  /* 0x0000000310087210 */ /* 0x080fe40007f1e0ff */
[----:B------:R4:W-:Y:S01]  /*63600*/  STL.64 [R1+0x470], R12 ;  /* 0x0004700c01007387 */ /* 0x0009e20000100a00 */
[----:B------:R3:W-:Y:S01]  /*63610*/  STL.64 [R1+0x478], R14 ;  /* 0x0004780e01007387 */ /* 0x0007e20000100a00 */
[-C--:B----4-:R-:W-:Y:S01]  /*63620*/  IADD3 R13, P1, R10, R3.reuse, RZ ;  /* 0x000000030a0d7210 */ /* 0x090fe20007f3e0ff */
[----:B--2---:R-:W-:Y:S01]  /*63630*/  IMAD.X R12, R17, 0x1, R0, P0 ;  /* 0x00000001110c7824 */ /* 0x004fe200000e0600 */
[----:B------:R-:W-:-:S03]  /*63640*/  IADD3 R16, P0, R28, R3, RZ ;  /* 0x000000031c107210 */ /* 0x000fc60007f1e0ff */
[--C-:B------:R-:W-:Y:S02]  /*63650*/  IMAD.X R10, R11, 0x1, R0.reuse, P1 ;  /* 0x000000010b0a7824 */ /* 0x100fe400008e0600 */
[----:B------:R-:W-:Y:S01]  /*63660*/  IMAD.X R9, R29, 0x1, R0, P0 ;  /* 0x000000011d097824 */ /* 0x000fe200000e0600 */
[----:B---3--:R-:W-:-:S05]  /*63670*/  IADD3 R14, P2, R20, R3, RZ ;  /* 0x00000003140e7210 */ /* 0x008fca0007f5e0ff */
[----:B------:R-:W-:Y:S02]  /*63680*/  IMAD.X R11, R21, 0x1, R0, P2 ;  /* 0x00000001150b7824 */ /* 0x000fe400010e0600 */
[----:B------:R-:W2:Y:S01]  /*63690*/  LDL.LU.64 R20, [R1+0x38e8] ;  /* 0x0038e80001147983 */ /* 0x000ea20000300a00 */
[----:B------:R-:W3:Y:S02]  /*636a0*/  LDL.LU.64 R28, [R1+0x38e0] ;  /* 0x0038e000011c7983 */ /* 0x000ee40000300a00 */
[----:B------:R-:W-:Y:S02]  /*636b0*/  STL.64 [R1+0x450], R24 ;  /* 0x0004501801007387 */ /* 0x000fe40000100a00 */
[----:B------:R0:W-:Y:S02]  /*636c0*/  STL.64 [R1+0x458], R26 ;  /* 0x0004581a01007387 */ /* 0x0001e40000100a00 */
[----:B0-----:R-:W4:Y:S01]  /*636d0*/  LDL.LU.64 R26, [R1+0x38d8] ;  /* 0x0038d800011a7983 */ /* 0x001f220000300a00 */
[----:B------:R-:W4:Y:S01]  /*636e0*/  LDL.LU.64 R24, [R1+0x38d0] ;  /* 0x0038d00001187983 */ /* 0x000f220000300a00 */
[----:B------:R-:W-:-:S02]  /*636f0*/  IADD3 R2, R2, 0x1, RZ ;  /* 0x0000000102027810 */ /* 0x000fc40007ffe0ff */
[-C--:B--2---:R-:W-:Y:S01]  /*63700*/  IADD3 R15, P1, R20, R3.reuse, RZ ;  /* 0x00000003140f7210 */ /* 0x084fe20007f3e0ff */
[----:B---3--:R-:W-:-:S04]  /*63710*/  IADD3 R20, P2, R28, R3, RZ ;  /* 0x000000031c147210 */ /* 0x008fc80007f5e0ff */
[----:B------:R-:W-:Y:S01]  /*63720*/  IMAD.X R18, R21, 0x1, R0, P1 ;  /* 0x0000000115127824 */ /* 0x000fe200008e0600 */
[-C--:B----4-:R-:W-:Y:S02]  /*63730*/  IADD3 R19, P1, R26, R3.reuse, RZ ;  /* 0x000000031a137210 */ /* 0x090fe40007f3e0ff */
[----:B------:R-:W-:-:S03]  /*63740*/  IADD3 R17, P0, R24, R3, RZ ;  /* 0x0000000318117210 */ /* 0x000fc60007f1e0ff */
[--C-:B------:R-:W-:Y:S02]  /*63750*/  IMAD.X R24, R27, 0x1, R0.reuse, P1 ;  /* 0x000000011b187824 */ /* 0x100fe400008e0600 */
[--C-:B------:R-:W-:Y:S02]  /*63760*/  IMAD.X R21, R25, 0x1, R0.reuse, P0 ;  /* 0x0000000119157824 */ /* 0x100fe400000e0600 */
[----:B------:R-:W-:Y:S01]  /*63770*/  IMAD.X R25, R29, 0x1, R0, P2 ;  /* 0x000000011d197824 */ /* 0x000fe200010e0600 */
[----:B------:R-:W-:Y:S01]  /*63780*/  STL [R1+0x3684], R19 ;  /* 0x0036841301007387 */ /* 0x000fe20000100800 */
[----:B------:R-:W-:Y:S02]  /*63790*/  STL [R1+0x3688], R20 ;  /* 0x0036881401007387 */ /* 0x000fe40000100800 */
[----:B------:R0:W-:Y:S02]  /*637a0*/  STL [R1+0x368c], R24 ;  /* 0x00368c1801007387 */ /* 0x0001e40000100800 */
[----:B------:R-:W-:Y:S01]  /*637b0*/  STL [R1+0x140c], R2 ;  /* 0x00140c0201007387 */ /* 0x000fe20000100800 */
[----:B------:R1:W-:Y:S04]  /*637c0*/  STL [R1+0x3690], R25 ;  /* 0x0036901901007387 */ /* 0x0003e80000100800 */
[----:B0-----:R-:W2:Y:S01]  /*637d0*/  LDL.LU R24, [R1+0x80] ;  /* 0x0000800001187983 */ /* 0x001ea20000300800 */
[----:B-1----:R-:W2:Y:S02]  /*637e0*/  LDL.LU R25, [R1+0x84] ;  /* 0x0000840001197983 */ /* 0x002ea40000300800 */
[----:B------:R-:W2:Y:S01]  /*637f0*/  LDL.LU R26, [R1+0x88] ;  /* 0x00008800011a7983 */ /* 0x000ea20000300800 */
[----:B------:R-:W2:Y:S02]  /*63800*/  LDL.LU R27, [R1+0x8c] ;  /* 0x00008c00011b7983 */ /* 0x000ea40000300800 */
[----:B--2---:R-:W-:Y:S11]  /*63810*/  HMMA.16816.F32.BF16 R24, R4, R22, R24 ;  /* 0x000000160418723c */ /* 0x004ff60000041818 */
[----:B------:R-:W-:Y:S11]  /*63820*/  @!UPT UIADD3 URZ, URZ, URZ, URZ ;  /* 0x0000003f3f3ff290 */ /* 0x000ff6000fffe03f */
[----:B------:R-:W-:Y:S01]  /*63830*/  @!UPT UIADD3 URZ, URZ, URZ, URZ ;  /* 0x0000003f3f3ff290 */ /* 0x000fe2000fffe03f */
[----:B------:R0:W-:Y:S01]  /*63840*/  STL.64 [R1+0x460], R24 ;  /* 0x0004601801007387 */ /* 0x0001e20000100a00 */
[----:B------:R1:W-:Y:S02]  /*63850*/  STL.64 [R1+0x468], R26 ;  /* 0x0004681a01007387 */ /* 0x0003e40000100a00 */
[----:B------:R-:W2:Y:S02]  /*63860*/  LDL.LU R6, [R1+0x2db0] ;  /* 0x002db00001067983 */ /* 0x000ea40000300800 */
[----:B------:R-:W2:Y:S02]  /*63870*/  LDL.LU R7, [R1+0x2dd4] ;  /* 0x002dd40001077983 */ /* 0x000ea40000300800 */
[----:B------:R-:W-:Y:S02]  /*63880*/  IMAD.MOV.U32 R5, RZ, RZ, R26 ;  /* 0x000000ffff057224 */ /* 0x000fe400078e001a */
[----:B------:R-:W-:Y:S01]  /*63890*/  IMAD.MOV.U32 R4, RZ, RZ, R27 ;  /* 0x000000ffff047224 */ /* 0x000fe200078e001b */
[----:B--2---:R2:W-:Y:S01]  /*638a0*/  STL.64 [R1+0x38c8], R6 ;  /* 0x0038c80601007387 */ /* 0x0045e20000100a00 */
[----:B------:R-:W3:Y:S02]  /*638b0*/  LDL.LU R22, [R1+0x2da8] ;  /* 0x002da80001167983 */ /* 0x000ee40000300800 */
[----:B------:R-:W4:Y:S02]  /*638c0*/  LDL.LU R23, [R1+0x2dcc] ;  /* 0x002dcc0001177983 */ /* 0x000f240000300800 */
[----:B0-----:R-:W3:Y:S01]  /*638d0*/  LDL.LU R25, [R1+0x2da0] ;  /* 0x002da00001197983 */ /* 0x001ee20000300800 */
[----:B------:R-:W3:Y:S01]  /*638e0*/  LDL.LU R24, [R1+0x2dc4] ;  /* 0x002dc40001187983 */ /* 0x000ee20000300800 */
[----:B------:R-:W3:Y:S02]  /*638f0*/  LDL.LU R20, [R1+0x2d98] ;  /* 0x002d980001147983 */ /* 0x000ee40000300800 */
[----:B------:R-:W3:Y:S02]  /*63900*/  LDL.LU R19, [R1+0x2dbc] ;  /* 0x002dbc0001137983 */ /* 0x000ee40000300800 */
[----:B-1----:R-:W3:Y:S01]  /*63910*/  LDL.LU R26, [R1+0x2d90] ;  /* 0x002d9000011a7983 */ /* 0x002ee20000300800 */
[----:B------:R-:W3:Y:S01]  /*63920*/  LDL.LU R27, [R1+0x2db4] ;  /* 0x002db400011b7983 */ /* 0x000ee20000300800 */
[----:B------:R-:W3:Y:S02]  /*63930*/  LDL.LU R29, [R1+0x2d88] ;  /* 0x002d8800011d7983 */ /* 0x000ee40000300800 */
[----:B------:R-:W3:Y:S02]  /*63940*/  LDL.LU R28, [R1+0x2dac] ;  /* 0x002dac00011c7983 */ /* 0x000ee40000300800 */
[----:B--2---:R-:W-:-:S02]  /*63950*/  IMAD.MOV.U32 R7, RZ, RZ, R2 ;  /* 0x000000ffff077224 */ /* 0x004fc400078e0002 */
[----:B------:R-:W-:-:S05]  /*63960*/  IMAD.MOV.U32 R2, RZ, RZ, 0x7f ;  /* 0x0000007fff027424 */ /* 0x000fca00078e00ff */
[----:B------:R-:W-:-:S04]  /*63970*/  IADD3 R2, R2, c[0x0][0x180], RZ ;  /* 0x0000600002027a10 */ /* 0x000fc80007ffe0ff */
[----:B------:R-:W-:Y:S02]  /*63980*/  SHF.R.S32.HI R6, RZ, 0x1f, R2 ;  /* 0x0000001fff067819 */ /* 0x000fe40000011402 */
[----:B------:R-:W2:Y:S01]  /*63990*/  LDL.LU R2, [R1+0x2d80] ;  /* 0x002d800001027983 */ /* 0x000ea20000300800 */
[----:B------:R0:W-:Y:S02]  /*639a0*/  STL [R1+0x3698], R4 ;  /* 0x0036980401007387 */ /* 0x0001e40000100800 */
[----:B0-----:R-:W-:-:S05]  /*639b0*/  IMAD.MOV.U32 R4, RZ, RZ, 0x7f ;  /* 0x0000007fff047424 */ /* 0x001fca00078e00ff */
[----:B------:R-:W-:-:S04]  /*639c0*/  IADD3 R4, R4, c[0x0][0x180], RZ ;  /* 0x0000600004047a10 */ /* 0x000fc80007ffe0ff */
[----:B------:R-:W-:Y:S02]  /*639d0*/  LEA.HI R6, R6, R4, RZ, 0x7 ;  /* 0x0000000406067211 */ /* 0x000fe400078f38ff */
[----:B------:R-:W2:Y:S02]  /*639e0*/  LDL.LU R4, [R1+0x2ddc] ;  /* 0x002ddc0001047983 */ /* 0x000ea40000300800 */
[----:B------:R-:W-:Y:S01]  /*639f0*/  SHF.R.S32.HI R6, RZ, 0x7, R6 ;  /* 0x00000007ff067819 */ /* 0x000fe20000011406 */
[----:B------:R0:W-:Y:S03]  /*63a00*/  STL [R1+0x3694], R5 ;  /* 0x0036940501007387 */ /* 0x0001e60000100800 */
[----:B------:R-:W-:Y:S01]  /*63a10*/  ISETP.NE.U32.AND P0, PT, R7, R6, PT ;  /* 0x000000060700720c */ /* 0x000fe20003f05070 */
[----:B------:R-:W-:Y:S02]  /*63a20*/  IMAD.MOV.U32 R6, RZ, RZ, R8 ;  /* 0x000000ffff067224 */ /* 0x000fe400078e0008 */
[----:B------:R-:W-:Y:S01]  /*63a30*/  IMAD.MOV.U32 R7, RZ, RZ, R12 ;  /* 0x000000ffff077224 */ /* 0x000fe200078e000c */
[----:B0-----:R-:W2:Y:S01]  /*63a40*/  LDL.LU R5, [R1+0x2db8] ;  /* 0x002db80001057983 */ /* 0x001ea20000300800 */
[----:B------:R-:W2:Y:S02]  /*63a50*/  LDL.LU R8, [R1+0x2dc0] ;  /* 0x002dc00001087983 */ /* 0x000ea40000300800 */
[----:B------:R-:W3:Y:S02]  /*63a60*/  LDL.LU R12, [R1+0x2de4] ;  /* 0x002de400010c7983 */ /* 0x000ee40000300800 */
[----:B------:R0:W-:Y:S02]  /*63a70*/  STL.64 [R1+0x6b0], R6 ;  /* 0x0006b00601007387 */ /* 0x0001e40000100a00 */
[----:B0-----:R-:W-:-:S02]  /*63a80*/  IMAD.MOV.U32 R6, RZ, RZ, R13 ;  /* 0x000000ffff067224 */ /* 0x001fc400078e000d */
[----:B------:R-:W-:Y:S01]  /*63a90*/  IMAD.MOV.U32 R7, RZ, RZ, R10 ;  /* 0x000000ffff077224 */ /* 0x000fe200078e000a */
[----:B------:R-:W3:Y:S01]  /*63aa0*/  LDL.LU R13, [R1+0x2dd0] ;  /* 0x002dd000010d7983 */ /* 0x000ee20000300800 */
[----:B------:R-:W4:Y:S03]  /*63ab0*/  LDL.LU R10, [R1+0x2dc8] ;  /* 0x002dc800010a7983 */ /* 0x000f260000300800 */
[----:B------:R0:W-:Y:S02]  /*63ac0*/  STL.64 [R1+0x6a8], R6 ;  /* 0x0006a80601007387 */ /* 0x0001e40000100a00 */
[----:B0-----:R-:W-:Y:S02]  /*63ad0*/  IMAD.MOV.U32 R6, RZ, RZ, R14 ;  /* 0x000000ffff067224 */ /* 0x001fe400078e000e */
[----:B------:R-:W-:Y:S01]  /*63ae0*/  IMAD.MOV.U32 R7, RZ, RZ, R11 ;  /* 0x000000ffff077224 */ /* 0x000fe200078e000b */
[----:B------:R-:W4:Y:S01]  /*63af0*/  LDL.LU R14, [R1+0x2de0] ;  /* 0x002de000010e7983 */ /* 0x000f220000300800 */
[----:B------:R-:W4:Y:S03]  /*63b00*/  LDL.LU R11, [R1+0x2dd8] ;  /* 0x002dd800010b7983 */ /* 0x000f260000300800 */
[----:B------:R0:W-:Y:S02]  /*63b10*/  STL.64 [R1+0x6a0], R6 ;  /* 0x0006a00601007387 */ /* 0x0001e40000100a00 */
[----:B0-----:R-:W-:-:S02]  /*63b20*/  IMAD.MOV.U32 R6, RZ, RZ, R16 ;  /* 0x000000ffff067224 */ /* 0x001fc400078e0010 */
[----:B------:R-:W-:Y:S02]  /*63b30*/  IMAD.MOV.U32 R7, RZ, RZ, R9 ;  /* 0x000000ffff077224 */ /* 0x000fe400078e0009 */
[----:B------:R-:W4:Y:S03]  /*63b40*/  LDL.LU R9, [R1+0x2de8] ;  /* 0x002de80001097983 */ /* 0x000f260000300800 */
[----:B------:R0:W-:Y:S02]  /*63b50*/  STL.64 [R1+0x698], R6 ;  /* 0x0006980601007387 */ /* 0x0001e40000100a00 */
[----:B0-----:R-:W-:Y:S02]  /*63b60*/  IMAD.MOV.U32 R6, RZ, RZ, R15 ;  /* 0x000000ffff067224 */ /* 0x001fe400078e000f */
[----:B------:R-:W-:-:S05]  /*63b70*/  IMAD.MOV.U32 R7, RZ, RZ, R18 ;  /* 0x000000ffff077224 */ /* 0x000fca00078e0012 */
[----:B------:R0:W-:Y:S04]  /*63b80*/  STL.64 [R1+0x690], R6 ;  /* 0x0006900601007387 */ /* 0x0001e80000100a00 */
[----:B0-----:R-:W4:Y:S01]  /*63b90*/  LDL.LU.64 R6, [R1+0x38c8] ;  /* 0x0038c80001067983 */ /* 0x001f220000300a00 */
[----:B------:R-:W-:Y:S02]  /*63ba0*/  IMAD.MOV.U32 R16, RZ, RZ, R17 ;  /* 0x000000ffff107224 */ /* 0x000fe400078e0011 */
[----:B------:R-:W-:-:S05]  /*63bb0*/  IMAD.MOV.U32 R17, RZ, RZ, R21 ;  /* 0x000000ffff117224 */ /* 0x000fca00078e0015 */
[----:B------:R0:W-:Y:S01]  /*63bc0*/  STL.64 [R1+0x688], R16 ;  /* 0x0006881001007387 */ /* 0x0001e20000100a00 */
[-C--:B--2---:R-:W-:Y:S02]  /*63bd0*/  IADD3 R8, P3, R8, R3.reuse, RZ ;  /* 0x0000000308087210 */ /* 0x084fe40007f7e0ff */
[-C--:B---3--:R-:W-:Y:S02]  /*63be0*/  IADD3 R13, P1, R13, R3.reuse, RZ ;  /* 0x000000030d0d7210 */ /* 0x088fe40007f3e0ff */
[----:B----4-:R-:W-:-:S03]  /*63bf0*/  IADD3 R10, P2, R10, R3, RZ ;  /* 0x000000030a0a7210 */ /* 0x010fc60007f5e0ff */
[----:B------:R-:W-:Y:S01]  /*63c00*/  IMAD.X R23, R23, 0x1, R0, P1 ;  /* 0x0000000117177824 */ /* 0x000fe200008e0600 */
[-C--:B------:R-:W-:Y:S02]  /*63c10*/  IADD3 R25, P1, R25, R3.reuse, RZ ;  /* 0x0000000319197210 */ /* 0x080fe40007f3e0ff */
[-C--:B------:R-:W-:Y:S02]  /*63c20*/  IADD3 R14, P5, R14, R3.reuse, RZ ;  /* 0x000000030e0e7210 */ /* 0x080fe40007fbe0ff */
[----:B------:R-:W-:-:S03]  /*63c30*/  IADD3 R11, P6, R11, R3, RZ ;  /* 0x000000030b0b7210 */ /* 0x000fc60007fde0ff */
[----:B------:R-:W-:Y:S01]  /*63c40*/  IMAD.X R4, R4, 0x1, R0, P5 ;  /* 0x0000000104047824 */ /* 0x000fe200028e0600 */
[----:B------:R-:W-:-:S05]  /*63c50*/  IADD3 R9, P4, R9, R3, RZ ;  /* 0x0000000309097210 */ /* 0x000fca0007f9e0ff */
[----:B------:R-:W-:Y:S01]  /*63c60*/  STL [R1+0x2de8], R9 ;  /* 0x002de80901007387 */ /* 0x000fe20000100800 */
[----:B------:R-:W-:Y:S02]  /*63c70*/  STL [R1+0x2de0], R14 ;  /* 0x002de00e01007387 */ /* 0x000fe40000100800 */
[--C-:B------:R-:W-:Y:S02]  /*63c80*/  IMAD.X R12, R12, 0x1, R0.reuse, P4 ;  /* 0x000000010c0c7824 */ /* 0x100fe400020e0600 */
[----:B------:R-:W-:Y:S01]  /*63c90*/  STL [R1+0x2dd8], R11 ;  /* 0x002dd80b01007387 */ /* 0x000fe20000100800 */
[-C--:B------:R-:W-:Y:S01]  /*63ca0*/  IADD3 R5, P4, R5, R3.reuse, RZ ;  /* 0x0000000305057210 */ /* 0x080fe20007f9e0ff */
[----:B------:R-:W-:Y:S01]  /*63cb0*/  STL [R1+0x2dd0], R13 ;  /* 0x002dd00d01007387 */ /* 0x000fe20000100800 */
[----:B------:R-:W-:Y:S02]  /*63cc0*/  STL [R1+0x2dc8], R10 ;  /* 0x002dc80a01007387 */ /* 0x000fe40000100800 */
[----:B------:R-:W-:Y:S02]  /*63cd0*/  STL [R1+0x2dc0], R8 ;  /* 0x002dc00801007387 */ /* 0x000fe40000100800 */
[----:B------:R-:W-:Y:S01]  /*63ce0*/  STL [R1+0x2de4], R12 ;  /* 0x002de40c01007387 */ /* 0x000fe20000100800 */
[----:B------:R-:W-:Y:S01]  /*63cf0*/  STL [R1+0x2db8], R5 ;  /* 0x002db80501007387 */ /* 0x000fe20000100800 */
[----:B------:R-:W-:Y:S02]  /*63d00*/  STL [R1+0x2ddc], R4 ;  /* 0x002ddc0401007387 */ /* 0x000fe40000100800 */
[--C-:B------:R-:W-:Y:S01]  /*63d10*/  IMAD.X R24, R24, 0x1, R0.reuse, P2 ;  /* 0x0000000118187824 */ /* 0x100fe200010e0600 */
[-C--:B------:R-:W-:Y:S01]  /*63d20*/  IADD3 R20, P2, R20, R3.reuse, RZ ;  /* 0x0000000314147210 */ /* 0x080fe20007f5e0ff */
[--C-:B------:R-:W-:Y:S01]  /*63d30*/  IMAD.X R19, R19, 0x1, R0.reuse, P3 ;  /* 0x0000000113137824 */ /* 0x100fe200018e0600 */
[-C--:B------:R-:W-:Y:S01]  /*63d40*/  IADD3 R26, P3, R26, R3.reuse, RZ ;  /* 0x000000031a1a7210 */ /* 0x080fe20007f7e0ff */
[--C-:B------:R-:W-:Y:S01]  /*63d50*/  IMAD.X R27, R27, 0x1, R0.reuse, P4 ;  /* 0x000000011b1b7824 */ /* 0x100fe200020e0600 */
[-C--:B------:R-:W-:Y:S01]  /*63d60*/  IADD3 R6, P5, R6, R3.reuse, RZ ;  /* 0x0000000306067210 */ /* 0x080fe20007fbe0ff */
[----:B------:R-:W-:Y:S01]  /*63d70*/  IMAD.X R7, R7, 0x1, R0, P6 ;  /* 0x0000000107077824 */ /* 0x000fe200030e0600 */
[----:B------:R-:W-:-:S03]  /*63d80*/  IADD3 R22, P6, R22, R3, RZ ;  /* 0x0000000316167210 */ /* 0x000fc60007fde0ff */
[----:B------:R-:W-:Y:S01]  /*63d90*/  STL [R1+0x2db0], R6 ;  /* 0x002db00601007387 */ /* 0x000fe20000100800 */
[----:B------:R-:W-:Y:S02]  /*63da0*/  STL [R1+0x2dd4], R7 ;  /* 0x002dd40701007387 */ /* 0x000fe40000100800 */
[----:B------:R-:W-:Y:S02]  /*63db0*/  STL [R1+0x2da8], R22 ;  /* 0x002da81601007387 */ /* 0x000fe40000100800 */
[----:B------:R-:W-:Y:S01]  /*63dc0*/  STL [R1+0x2dcc], R23 ;  /* 0x002dcc1701007387 */ /* 0x000fe20000100800 */
[----:B------:R-:W-:Y:S01]  /*63dd0*/  STL [R1+0x2da0], R25 ;  /* 0x002da01901007387 */ /* 0x000fe20000100800 */
[----:B------:R-:W-:Y:S02]  /*63de0*/  STL [R1+0x2dc4], R24 ;  /* 0x002dc41801007387 */ /* 0x000fe40000100800 */
[----:B------:R-:W-:Y:S01]  /*63df0*/  STL [R1+0x2d98], R20 ;  /* 0x002d981401007387 */ /* 0x000fe20000100800 */
[----:B------:R-:W-:Y:S01]  /*63e00*/  IADD3 R29, P4, R29, R3, RZ ;  /* 0x000000031d1d7210 */ /* 0x000fe20007f9e0ff */
[----:B------:R-:W-:Y:S01]  /*63e10*/  STL [R1+0x2dbc], R19 ;  /* 0x002dbc1301007387 */ /* 0x000fe20000100800 */
[----:B------:R-:W-:-:S02]  /*63e20*/  IMAD.X R28, R28, 0x1, R0, P5 ;  /* 0x000000011c1c7824 */ /* 0x000fc400028e0600 */
[----:B------:R-:W-:Y:S01]  /*63e30*/  STL [R1+0x2d90], R26 ;  /* 0x002d901a01007387 */ /* 0x000fe20000100800 */
[----:B------:R-:W-:Y:S01]  /*63e40*/  IADD3 R2, P5, R2, R3, RZ ;  /* 0x0000000302027210 */ /* 0x000fe20007fbe0ff */
[----:B------:R-:W-:Y:S01]  /*63e50*/  STL [R1+0x2db4], R27 ;  /* 0x002db41b01007387 */ /* 0x000fe20000100800 */
[----:B------:R-:W2:Y:S02]  /*63e60*/  LDL.LU R3, [R1+0x2da4] ;  /* 0x002da40001037983 */ /* 0x000ea40000300800 */
[----:B------:R-:W-:Y:S02]  /*63e70*/  STL [R1+0x2d88], R29 ;  /* 0x002d881d01007387 */ /* 0x000fe40000100800 */
[----:B0-----:R-:W3:Y:S01]  /*63e80*/  LDL.LU R17, [R1+0x2d94] ;  /* 0x002d940001117983 */ /* 0x001ee20000300800 */
[----:B------:R-:W-:Y:S04]  /*63e90*/  STL [R1+0x2dac], R28 ;  /* 0x002dac1c01007387 */ /* 0x000fe80000100800 */
[----:B---3--:R0:W-:Y:S01]  /*63ea0*/  STL [R1+0x38bc], R17 ;  /* 0x0038bc1101007387 */ /* 0x0081e20000100800 */
[----:B------:R-:W-:Y:S03]  /*63eb0*/  STL [R1+0x2d80], R2 ;  /* 0x002d800201007387 */ /* 0x000fe60000100800 */
[----:B0-----:R-:W3:Y:S01]  /*63ec0*/  LDL.LU R17, [R1+0x2d70] ;  /* 0x002d700001117983 */ /* 0x001ee20000300800 */
[----:B--2---:R-:W-:-:S03]  /*63ed0*/  IMAD.X R3, R3, 0x1, R0, P6 ;  /* 0x0000000103037824 */ /* 0x004fc600030e0600 */
[----:B---3--:R0:W-:Y:S04]  /*63ee0*/  STL [R1+0x38c0], R17 ;  /* 0x0038c01101007387 */ /* 0x0081e80000100800 */
        /* <DEDUP_REMOVED lines=27> */
[----:B------:R0:W-:Y:S02]  /*640a0*/  STL [R1+0x2da4], R3 ;  /* 0x002da40301007387 */ /* 0x0001e40000100800 */
[----:B0-----:R-:W-:-:S04]  /*640b0*/  IMAD.MOV.U32 R3, RZ, RZ, c[0x0][0x188] ;  /* 0x00006200ff037624 */ /* 0x001fc800078e00ff */
[----:B------:R-:W-:-:S04]  /*640c0*/  IMAD.SHL.U32 R3, R3, 0x80, RZ ;  /* 0x0000008003037824 */ /* 0x000fc800078e00ff */
[----:B------:R-:W-:-:S05]  /*640d0*/  IMAD.SHL.U32 R3, R3, 0x2, RZ ;  /* 0x0000000203037824 */ /* 0x000fca00078e00ff */
[----:B--2---:R-:W-:-:S05]  /*640e0*/  IADD3 R17, P6, R17, R3, RZ ;  /* 0x0000000311117210 */ /* 0x004fca0007fde0ff */
[----:B------:R0:W-:Y:S04]  /*640f0*/  STL [R1+0x2d78], R17 ;  /* 0x002d781101007387 */ /* 0x0001e80000100800 */
[----:B0-----:R-:W2:Y:S01]  /*64100*/  LDL.LU R17, [R1+0x38c0] ;  /* 0x0038c00001117983 */ /* 0x001ea20000300800 */
[----:B------:R-:W2:Y:S02]  /*64110*/  LDL.LU R3, [R1+0x2d9c] ;  /* 0x002d9c0001037983 */ /* 0x000ea40000300800 */
[----:B--2---:R-:W-:-:S05]  /*64120*/  IMAD.X R3, R3, 0x1, R0, P1 ;  /* 0x0000000103037824 */ /* 0x004fca00008e0600 */
[----:B------:R0:W-:Y:S02]  /*64130*/  STL [R1+0x2d9c], R3 ;  /* 0x002d9c0301007387 */ /* 0x0001e40000100800 */
[----:B0-----:R-:W-:-:S04]  /*64140*/  IMAD.MOV.U32 R3, RZ, RZ, c[0x0][0x188] ;  /* 0x00006200ff037624 */ /* 0x001fc800078e00ff */
[----:B------:R-:W-:-:S04]  /*64150*/  IMAD.SHL.U32 R3, R3, 0x80, RZ ;  /* 0x0000008003037824 */ /* 0x000fc800078e00ff */
[----:B------:R-:W-:-:S05]  /*64160*/  IMAD.SHL.U32 R3, R3, 0x2, RZ ;  /* 0x0000000203037824 */ /* 0x000fca00078e00ff */
[----:B------:R-:W-:-:S05]  /*64170*/  IADD3 R17, P1, R17, R3, RZ ;  /* 0x0000000311117210 */ /* 0x000fca0007f3e0ff */
[----:B------:R0:W-:Y:S04]  /*64180*/  STL [R1+0x2d70], R17 ;  /* 0x002d701101007387 */ /* 0x0001e80000100800 */
[----:B0-----:R-:W2:Y:S01]  /*64190*/  LDL.LU R17, [R1+0x38bc] ;  /* 0x0038bc0001117983 */ /* 0x001ea20000300800 */
[--C-:B----4-:R-:W-:Y:S01]  /*641a0*/  IMAD.X R15, R15, 0x1, R0.reuse, P3 ;  /* 0x000000010f0f7824 */ /* 0x110fe200018e0600 */
[-C--:B---3--:R-:W-:Y:S01]  /*641b0*/  IADD3 R18, P3, R18, R3.reuse, RZ ;  /* 0x0000000312127210 */ /* 0x088fe20007f7e0ff */
[--C-:B------:R-:W-:Y:S01]  /*641c0*/  IMAD.X R16, R16, 0x1, R0.reuse, P4 ;  /* 0x0000000110107824 */ /* 0x100fe200020e0600 */
[-C--:B------:R-:W-:Y:S01]  /*641d0*/  IADD3 R9, P4, R9, R3.reuse, RZ ;  /* 0x0000000309097210 */ /* 0x080fe20007f9e0ff */
        /* <DEDUP_REMOVED lines=15> */
[----:B------:R-:W-:Y:S01]  /*642d0*/  IADD3 R27, P1, R27, R3, RZ ;  /* 0x000000031b1b7210 */ /* 0x000fe20007f3e0ff */
[----:B------:R-:W-:-:S02]  /*642e0*/  IMAD.X R2, R2, 0x1, R0, P3 ;  /* 0x0000000102027824 */ /* 0x000fc400018e0600 */
[----:B--2---:R-:W-:Y:S01]  /*642f0*/  IMAD.X R17, R17, 0x1, R0, P2 ;  /* 0x0000000111117824 */ /* 0x004fe200010e0600 */
[----:B------:R-:W-:-:S04]  /*64300*/  IADD3 R21, P2, R21, R3, RZ ;  /* 0x0000000315157210 */ /* 0x000fc80007f5e0ff */
[----:B------:R-:W-:Y:S01]  /*64310*/  STL [R1+0x2d94], R17 ;  /* 0x002d941101007387 */ /* 0x000fe20000100800 */
[----:B------:R-:W-:Y:S02]  /*64320*/  STL [R1+0x2d68], R21 ;  /* 0x002d681501007387 */ /* 0x000fe40000100800 */
[----:B------:R-:W-:Y:S02]  /*64330*/  STL [R1+0x2d8c], R15 ;  /* 0x002d8c0f01007387 */ /* 0x000fe40000100800 */
[----:B------:R-:W-:Y:S01]  /*64340*/  STL [R1+0x2d60], R18 ;  /* 0x002d601201007387 */ /* 0x000fe20000100800 */
[----:B------:R-:W-:Y:S01]  /*64350*/  STL [R1+0x2d84], R16 ;  /* 0x002d841001007387 */ /* 0x000fe20000100800 */
[----:B------:R-:W-:Y:S02]  /*64360*/  STL [R1+0x2d58], R9 ;  /* 0x002d580901007387 */ /* 0x000fe40000100800 */
[----:B------:R-:W-:Y:S02]  /*64370*/  STL [R1+0x2d7c], R14 ;  /* 0x002d7c0e01007387 */ /* 0x000fe40000100800 */
[----:B------:R-:W-:Y:S02]  /*64380*/  STL [R1+0x2d50], R11 ;  /* 0x002d500b01007387 */ /* 0x000fe40000100800 */
[--C-:B------:R-:W-:Y:S01]  /*64390*/  IMAD.X R5, R5, 0x1, R0.reuse, P2 ;  /* 0x0000000105057824 */ /* 0x100fe200010e0600 */
[----:B------:R-:W-:Y:S01]  /*643a0*/  STL [R1+0x2d74], R13 ;  /* 0x002d740d01007387 */ /* 0x000fe20000100800 */
[----:B------:R-:W-:Y:S01]  /*643b0*/  IADD3 R4, P2, R4, R3, RZ ;  /* 0x0000000304047210 */ /* 0x000fe20007f5e0ff */
[----:B------:R-:W-:Y:S02]  /*643c0*/  STL [R1+0x2d48], R10 ;  /* 0x002d480a01007387 */ /* 0x000fe40000100800 */
[----:B------:R-:W-:Y:S01]  /*643d0*/  STL [R1+0x2d6c], R8 ;  /* 0x002d6c0801007387 */ /* 0x000fe20000100800 */
[----:B------:R-:W-:Y:S01]  /*643e0*/  STL [R1+0x2d40], R12 ;  /* 0x002d400c01007387 */ /* 0x000fe20000100800 */
[----:B------:R-:W-:Y:S02]  /*643f0*/  STL [R1+0x2d64], R5 ;  /* 0x002d640501007387 */ /* 0x000fe40000100800 */
        /* <DEDUP_REMOVED lines=8> */
[----:B------:R-:W-:-:S02]  /*64480*/  IMAD.X R29, R29, 0x1, R0, P2 ;  /* 0x000000011d1d7824 */ /* 0x000fc400010e0600 */
[----:B------:R-:W-:Y:S01]  /*64490*/  STL [R1+0x2d18], R19 ;  /* 0x002d181301007387 */ /* 0x000fe20000100800 */
[-C--:B------:R-:W-:Y:S01]  /*644a0*/  IADD3 R28, P2, R28, R3.reuse, RZ ;  /* 0x000000031c1c7210 */ /* 0x080fe20007f5e0ff */
[----:B------:R-:W-:Y:S01]  /*644b0*/  STL [R1+0x2d3c], R26 ;  /* 0x002d3c1a01007387 */ /* 0x000fe20000100800 */
[----:B------:R-:W-:Y:S02]  /*644c0*/  STL [R1+0x2d10], R27 ;  /* 0x002d101b01007387 */ /* 0x000fe40000100800 */
[----:B------:R0:W-:Y:S02]  /*644d0*/  STL [R1+0x38b8], R0 ;  /* 0x0038b80001007387 */ /* 0x0001e40000100800 */
[----:B------:R-:W-:Y:S01]  /*644e0*/  STL [R1+0x2d34], R29 ;  /* 0x002d341d01007387 */ /* 0x000fe20000100800 */
[----:B0-----:R-:W2:Y:S01]  /*644f0*/  LDL.LU R0, [R1+0x2d00] ;  /* 0x002d000001007983 */ /* 0x001ea20000300800 */
[----:B------:R-:W-:Y:S02]  /*64500*/  STL [R1+0x2d08], R28 ;  /* 0x002d081c01007387 */ /* 0x000fe40000100800 */
[----:B------:R-:W3:Y:S02]  /*64510*/  LDL.LU R17, [R1+0x2cf0] ;  /* 0x002cf00001117983 */ /* 0x000ee40000300800 */
[----:B------:R-:W-:Y:S01]  /*64520*/  STL [R1+0x2d2c], R2 ;  /* 0x002d2c0201007387 */ /* 0x000fe20000100800 */
[----:B---3--:R0:W-:Y:S04]  /*64530*/  STL [R1+0x38b4], R17 ;  /* 0x0038b41101007387 */ /* 0x0081e80000100800 */
[----:B0-----:R-:W3:Y:S01]  /*64540*/  LDL.LU R17, [R1+0x2cf8] ;  /* 0x002cf80001117983 */ /* 0x001ee20000300800 */
        /* <DEDUP_REMOVED lines=22> */
[----:B--2---:R-:W-:Y:S01]  /*646b0*/  IADD3 R0, P3, R0, R3, RZ ;  /* 0x0000000300007210 */ /* 0x004fe20007f7e0ff */
[----:B------:R-:W2:Y:S01]  /*646c0*/  LDL.LU R27, [R1+0x2cbc] ;  /* 0x002cbc00011b7983 */ /* 0x000ea20000300800 */
[----:B------:R-:W2:Y:S02]  /*646d0*/  LDL.LU R29, [R1+0x2c90] ;  /* 0x002c9000011d7983 */ /* 0x000ea40000300800 */
[----:B------:R-:W2:Y:S02]  /*646e0*/  LDL.LU R28, [R1+0x2cb4] ;  /* 0x002cb400011c7983 */ /* 0x000ea40000300800 */
[----:B------:R-:W2:Y:S01]  /*646f0*/  LDL.LU R2, [R1+0x2c88] ;  /* 0x002c880001027983 */ /* 0x000ea20000300800 */
        /* <DEDUP_REMOVED lines=8> */
[----:B---3--:R-:W-:-:S05]  /*64780*/  IADD3 R17, P4, R17, R3, RZ ;  /* 0x0000000311117210 */ /* 0x008fca0007f9e0ff */
[----:B------:R0:W-:Y:S04]  /*64790*/  STL [R1+0x2cf8], R17 ;  /* 0x002cf81101007387 */ /* 0x0001e80000100800 */
[----:B0-----:R-:W2:Y:S01]  /*647a0*/  LDL.LU R17, [R1+0x38b4] ;  /* 0x0038b40001117983 */ /* 0x001ea20000300800 */
[----:B------:R-:W3:Y:S02]  /*647b0*/  LDL.LU R3, [R1+0x2d1c] ;  /* 0x002d1c0001037983 */ /* 0x000ee40000300800 */
[--C-:B----4-:R-:W-:Y:S02]  /*647c0*/  IMAD.X R21, R21, 0x1, R0.reuse, P6 ;  /* 0x0000000115157824 */ /* 0x110fe400030e0600 */
[--C-:B------:R-:W-:Y:S02]  /*647d0*/  IMAD.X R18, R18, 0x1, R0.reuse, P1 ;  /* 0x0000000112127824 */ /* 0x100fe400008e0600 */
[----:B------:R-:W-:-:S02]  /*647e0*/  IMAD.X R9, R9, 0x1, R0, P2 ;  /* 0x0000000109097824 */ /* 0x000fc400010e0600 */
[--C-:B------:R-:W-:Y:S02]  /*647f0*/  IMAD.X R11, R11, 0x1, R0.reuse, P3 ;  /* 0x000000010b0b7824 */ /* 0x100fe400018e0600 */
[--C-:B------:R-:W-:Y:S02]  /*64800*/  IMAD.X R10, R10, 0x1, R0.reuse, P4 ;  /* 0x000000010a0a7824 */ /* 0x100fe400020e0600 */
[----:B---3--:R-:W-:-:S05]  /*64810*/  IMAD.X R3, R3, 0x1, R0, P5 ;  /* 0x0000000103037824 */ /* 0x008fca00028e0600 */
[----:B------:R0:W-:Y:S02]  /*64820*/  STL [R1+0x2d1c], R3 ;  /* 0x002d1c0301007387 */ /* 0x0001e40000100800 */
[----:B0-----:R-:W-:-:S04]  /*64830*/  IMAD.MOV.U32 R3, RZ, RZ, c[0x0][0x188] ;  /* 0x00006200ff037624 */ /* 0x001fc800078e00ff */
[----:B------:R-:W-:-:S04]  /*64840*/  IMAD.SHL.U32 R3, R3, 0x80, RZ ;  /* 0x0000008003037824 */ /* 0x000fc800078e00ff */
[----:B------:R-:W-:-:S05]  /*64850*/  IMAD.SHL.U32 R3, R3, 0x2, RZ ;  /* 0x0000000203037824 */ /* 0x000fca00078e00ff */
[-C--:B--2---:R-:W-:Y:S02]  /*64860*/  IADD3 R17, P5, R17, R3.reuse, RZ ;  /* 0x0000000311117210 */ /* 0x084fe40007fbe0ff */
[-C--:B------:R-:W-:Y:S02]  /*64870*/  IADD3 R15, P6, R15, R3.reuse, RZ ;  /* 0x000000030f0f7210 */ /* 0x080fe40007fde0ff */
[-C--:B------:R-:W-:Y:S02]  /*64880*/  IADD3 R16, P1, R16, R3.reuse, RZ ;  /* 0x0000000310107210 */ /* 0x080fe40007f3e0ff */
[-C--:B------:R-:W-:Y:S01]  /*64890*/  IADD3 R14, P2, R14, R3.reuse, RZ ;  /* 0x000000030e0e7210 */ /* 0x080fe20007f5e0ff */
[----:B------:R0:W-:Y:S01]  /*648a0*/  STL [R1+0x2cf0], R17 ;  /* 0x002cf01101007387 */ /* 0x0001e20000100800 */
[----:B------:R-:W-:Y:S02]  /*648b0*/  STL [R1+0x2d14], R21 ;  /* 0x002d141501007387 */ /* 0x000fe40000100800 */
[----:B------:R-:W-:Y:S02]  /*648c0*/  STL [R1+0x2ce8], R15 ;  /* 0x002ce80f01007387 */ /* 0x000fe40000100800 */
[----:B------:R-:W-:Y:S01]  /*648d0*/  STL [R1+0x2d0c], R18 ;  /* 0x002d0c1201007387 */ /* 0x000fe20000100800 */
[-C--:B------:R-:W-:Y:S01]  /*648e0*/  IADD3 R13, P3, R13, R3.reuse, RZ ;  /* 0x000000030d0d7210 */ /* 0x080fe20007f7e0ff */
[----:B------:R-:W-:Y:S01]  /*648f0*/  STL [R1+0x2ce0], R16 ;  /* 0x002ce01001007387 */ /* 0x000fe20000100800 */
[----:B------:R-:W-:Y:S01]  /*64900*/  STL [R1+0x2d04], R9 ;  /* 0x002d040901007387 */ /* 0x000fe20000100800 */
[-C--:B------:R-:W-:Y:S01]  /*64910*/  IADD3 R8, P4, R8, R3.reuse, RZ ;  /* 0x0000000308087210 */ /* 0x080fe20007f9e0ff */
[----:B------:R-:W-:Y:S02]  /*64920*/  STL [R1+0x2cd8], R14 ;  /* 0x002cd80e01007387 */ /* 0x000fe40000100800 */
[--C-:B------:R-:W-:Y:S01]  /*64930*/  IMAD.X R12, R12, 0x1, R0.reuse, P5 ;  /* 0x000000010c0c7824 */ /* 0x100fe200028e0600 */
        /* <DEDUP_REMOVED lines=25> */
[----:B------:R-:W-:Y:S01]  /*64ad0*/  STL [R1+0x2ca0], R20 ;  /* 0x002ca01401007387 */ /* 0x000fe20000100800 */
[-C--:B------:R-:W-:Y:S01]  /*64ae0*/  IADD3 R29, P5, R29, R3.reuse, RZ ;  /* 0x000000031d1d7210 */ /* 0x080fe20007fbe0ff */
[----:B------:R-:W-:Y:S02]  /*64af0*/  STL [R1+0x2cc4], R19 ;  /* 0x002cc41301007387 */ /* 0x000fe40000100800 */
[--C-:B------:R-:W-:Y:S01]  /*64b00*/  IMAD.X R28, R28, 0x1, R0.reuse, P6 ;  /* 0x000000011c1c7824 */ /* 0x100fe200030e0600 */
[----:B------:R-:W-:Y:S01]  /*64b10*/  STL [R1+0x2c98], R26 ;  /* 0x002c981a01007387 */ /* 0x000fe20000100800 */
[----:B------:R-:W-:Y:S01]  /*64b20*/  IADD3 R2, P6, R2, R3, RZ ;  /* 0x0000000302027210 */ /* 0x000fe20007fde0ff */
[----:B------:R-:W-:Y:S02]  /*64b30*/  STL [R1+0x2cbc], R27 ;  /* 0x002cbc1b01007387 */ /* 0x000fe40000100800 */
[----:B------:R-:W2:Y:S01]  /*64b40*/  LDL.LU R3, [R1+0x2cac] ;  /* 0x002cac0001037983 */ /* 0x000ea20000300800 */
[----:B------:R-:W-:Y:S01]  /*64b50*/  STL [R1+0x2c90], R29 ;  /* 0x002c901d01007387 */ /* 0x000fe20000100800 */
[----:B0-----:R-:W3:Y:S02]  /*64b60*/  LDL.LU R17, [R1+0x2c9c] ;  /* 0x002c9c0001117983 */ /* 0x001ee40000300800 */
[----:B------:R-:W-:Y:S01]  /*64b70*/  STL [R1+0x2cb4], R28 ;  /* 0x002cb41c01007387 */ /* 0x000fe20000100800 */
        /* <DEDUP_REMOVED lines=6447> */
[----:B------:R-:W-:Y:S01]  /*7de70*/  IADD3 R23, P6, R23, UR8, RZ ;  /* 0x0000000817177c10 */ /* 0x000fe2000ffde0ff */
[--C-:B------:R-:W-:Y:S01]  /*7de80*/  IMAD.X R25, R25, 0x1, R0.reuse, P1 ;  /* 0x0000000119197824 */ /* 0x100fe200008e0600 */
[----:B------:R-:W-:Y:S01]  /*7de90*/  IADD3 R24, P1, R24, UR8, RZ ;  /* 0x0000000818187c10 */ /* 0x000fe2000ff3e0ff */
[--C-:B------:R-:W-:Y:S01]  /*7dea0*/  IMAD.X R20, R20, 0x1, R0.reuse, P2 ;  /* 0x0000000114147824 */ /* 0x100fe200010e0600 */
[----:B------:R-:W-:Y:S01]  /*7deb0*/  IADD3 R19, P2, R19, UR8, RZ ;  /* 0x0000000813137c10 */ /* 0x000fe2000ff5e0ff */
[--C-:B------:R-:W-:Y:S01]  /*7dec0*/  IMAD.X R26, R26, 0x1, R0.reuse, P3 ;  /* 0x000000011a1a7824 */ /* 0x100fe200018e0600 */
[----:B------:R-:W-:Y:S01]  /*7ded0*/  IADD3 R27, P3, R27, UR8, RZ ;  /* 0x000000081b1b7c10 */ /* 0x000fe2000ff7e0ff */
        /* <DEDUP_REMOVED lines=28> */
[----:B------:R-:W2:Y:S02]  /*7e0a0*/  LDL.LU R3, [R1+0x3408] ;  /* 0x0034080001037983 */ /* 0x000ea40000300800 */
[----:B------:R-:W-:Y:S01]  /*7e0b0*/  IMAD.X R29, R29, 0x1, R0, P4 ;  /* 0x000000011d1d7824 */ /* 0x000fe200020e0600 */
[----:B------:R-:W-:-:S04]  /*7e0c0*/  IADD3 R28, P4, R28, UR8, RZ ;  /* 0x000000081c1c7c10 */ /* 0x000fc8000ff9e0ff */
[----:B------:R-:W-:Y:S01]  /*7e0d0*/  STL [R1+0x33c0], R29 ;  /* 0x0033c01d01007387 */ /* 0x000fe20000100800 */
[----:B------:R-:W-:-:S03]  /*7e0e0*/  IMAD.X R2, R2, 0x1, R0, P5 ;  /* 0x0000000102027824 */ /* 0x000fc600028e0600 */
[----:B--2---:R0:W-:Y:S01]  /*7e0f0*/  STL [R1+0x36b8], R3 ;  /* 0x0036b80301007387 */ /* 0x0041e20000100800 */
[----:B------:R1:W-:Y:S03]  /*7e100*/  STL [R1+0x33f8], R28 ;  /* 0x0033f81c01007387 */ /* 0x0003e60000100800 */
[----:B0-----:R-:W2:Y:S01]  /*7e110*/  LDL.LU R3, [R1+0x3400] ;  /* 0x0034000001037983 */ /* 0x001ea20000300800 */
[----:B------:R0:W-:Y:S02]  /*7e120*/  STL [R1+0x1414], R2 ;  /* 0x0014140201007387 */ /* 0x0001e40000100800 */
[----:B------:R-:W3:Y:S02]  /*7e130*/  LDL.LU R17, [R1+0x33d4] ;  /* 0x0033d40001117983 */ /* 0x000ee40000300800 */
[----:B------:R-:W4:Y:S01]  /*7e140*/  LDL.LU R21, [R1+0x3410] ;  /* 0x0034100001157983 */ /* 0x000f220000300800 */
        /* <DEDUP_REMOVED lines=23> */
[----:B-1----:R-:W4:Y:S01]  /*7e2c0*/  LDL.LU R28, [R1+0x3470] ;  /* 0x00347000011c7983 */ /* 0x002f220000300800 */
[----:B0-----:R-:W4:Y:S01]  /*7e2d0*/  LDL.LU R2, [R1+0x343c] ;  /* 0x00343c0001027983 */ /* 0x001f220000300800 */
[----:B------:R0:W-:Y:S03]  /*7e2e0*/  STL [R1+0x369c], R0 ;  /* 0x00369c0001007387 */ /* 0x0001e60000100800 */
[----:B0-----:R-:W4:Y:S01]  /*7e2f0*/  LDL.LU R0, [R1+0x1410] ;  /* 0x0014100001007983 */ /* 0x001f220000300800 */
[----:B--2---:R-:W-:-:S05]  /*7e300*/  IADD3 R3, P5, R3, UR8, RZ ;  /* 0x0000000803037c10 */ /* 0x004fca000ffbe0ff */
[----:B------:R0:W-:Y:S04]  /*7e310*/  STL [R1+0x3400], R3 ;  /* 0x0034000301007387 */ /* 0x0001e80000100800 */
[----:B0-----:R-:W2:Y:S01]  /*7e320*/  LDL.LU R3, [R1+0x36b8] ;  /* 0x0036b80001037983 */ /* 0x001ea20000300800 */
[----:B---3--:R-:W-:Y:S01]  /*7e330*/  IADD3.X R17, R17, UR5, RZ, P1, !PT ;  /* 0x0000000511117c10 */ /* 0x008fe20008ffe4ff */
[----:B----4-:R-:W-:Y:S01]  /*7e340*/  IADD3 R21, P1, R21, UR8, RZ ;  /* 0x0000000815157c10 */ /* 0x010fe2000ff3e0ff */
[----:B------:R-:W-:Y:S01]  /*7e350*/  IADD3.X R15, R15, UR5, RZ, P2, !PT ;  /* 0x000000050f0f7c10 */ /* 0x000fe200097fe4ff */
[----:B------:R-:W-:Y:S01]  /*7e360*/  IADD3 R18, P2, R18, UR8, RZ ;  /* 0x0000000812127c10 */ /* 0x000fe2000ff5e0ff */
[----:B------:R-:W-:Y:S01]  /*7e370*/  IADD3.X R16, R16, UR5, RZ, P3, !PT ;  /* 0x0000000510107c10 */ /* 0x000fe20009ffe4ff */
[----:B------:R-:W-:Y:S01]  /*7e380*/  IADD3 R9, P3, R9, UR8, RZ ;  /* 0x0000000809097c10 */ /* 0x000fe2000ff7e0ff */
[----:B------:R-:W-:Y:S01]  /*7e390*/  IADD3.X R14, R14, UR5, RZ, P4, !PT ;  /* 0x000000050e0e7c10 */ /* 0x000fe2000a7fe4ff */
[----:B------:R-:W-:Y:S01]  /*7e3a0*/  IADD3 R11, P4, R11, UR8, RZ ;  /* 0x000000080b0b7c10 */ /* 0x000fe2000ff9e0ff */
[----:B------:R-:W-:Y:S01]  /*7e3b0*/  IADD3.X R13, R13, UR5, RZ, P5, !PT ;  /* 0x000000050d0d7c10 */ /* 0x000fe2000affe4ff */
[----:B------:R-:W-:Y:S01]  /*7e3c0*/  IADD3 R10, P5, R10, UR8, RZ ;  /* 0x000000080a0a7c10 */ /* 0x000fe2000ffbe0ff */
[----:B------:R-:W-:-:S05]  /*7e3d0*/  IADD3.X R0, R0, UR5, RZ, P6, !PT ;  /* 0x0000000500007c10 */ /* 0x000fca000b7fe4ff */
[----:B------:R0:W-:Y:S01]  /*7e3e0*/  STL [R1+0x1410], R0 ;  /* 0x0014100001007387 */ /* 0x0001e20000100800 */
        /* <DEDUP_REMOVED lines=10> */
[----:B--2---:R-:W-:-:S05]  /*7e490*/  IADD3 R3, P6, R3, UR8, RZ ;  /* 0x0000000803037c10 */ /* 0x004fca000ffde0ff */
[----:B------:R-:W-:Y:S01]  /*7e4a0*/  STL [R1+0x3408], R3 ;  /* 0x0034080301007387 */ /* 0x000fe20000100800 */
[----:B------:R-:W-:Y:S02]  /*7e4b0*/  STL [R1+0x33d4], R17 ;  /* 0x0033d41101007387 */ /* 0x000fe40000100800 */
[----:B------:R-:W-:Y:S02]  /*7e4c0*/  STL [R1+0x3410], R21 ;  /* 0x0034101501007387 */ /* 0x000fe40000100800 */
[----:B------:R-:W-:Y:S01]  /*7e4d0*/  STL [R1+0x33dc], R15 ;  /* 0x0033dc0f01007387 */ /* 0x000fe20000100800 */
[----:B------:R-:W-:Y:S01]  /*7e4e0*/  STL [R1+0x3418], R18 ;  /* 0x0034181201007387 */ /* 0x000fe20000100800 */
[----:B------:R-:W-:Y:S02]  /*7e4f0*/  STL [R1+0x33e4], R16 ;  /* 0x0033e41001007387 */ /* 0x000fe40000100800 */
[----:B------:R-:W-:Y:S01]  /*7e500*/  STL [R1+0x3420], R9 ;  /* 0x0034200901007387 */ /* 0x000fe20000100800 */
[----:B------:R-:W-:Y:S01]  /*7e510*/  IADD3.X R8, R8, UR5, RZ, P6, !PT ;  /* 0x0000000508087c10 */ /* 0x000fe2000b7fe4ff */
[----:B------:R-:W-:Y:S01]  /*7e520*/  STL [R1+0x33ec], R14 ;  /* 0x0033ec0e01007387 */ /* 0x000fe20000100800 */
[----:B------:R-:W-:Y:S01]  /*7e530*/  IADD3 R12, P6, R12, UR8, RZ ;  /* 0x000000080c0c7c10 */ /* 0x000fe2000ffde0ff */
        /* <DEDUP_REMOVED lines=11> */
[----:B------:R-:W-:Y:S01]  /*7e5f0*/  IADD3.X R26, R26, UR5, RZ, P6, !PT ;  /* 0x000000051a1a7c10 */ /* 0x000fe2000b7fe4ff */
[----:B------:R-:W-:Y:S01]  /*7e600*/  STL [R1+0x341c], R25 ;  /* 0x00341c1901007387 */ /* 0x000fe20000100800 */
[----:B------:R-:W-:Y:S01]  /*7e610*/  IADD3 R27, P6, R27, UR8, RZ ;  /* 0x000000081b1b7c10 */ /* 0x000fe2000ffde0ff */
[----:B------:R-:W-:Y:S01]  /*7e620*/  STL [R1+0x3458], R24 ;  /* 0x0034581801007387 */ /* 0x000fe20000100800 */
[----:B------:R-:W-:Y:S02]  /*7e630*/  STL [R1+0x3424], R20 ;  /* 0x0034241401007387 */ /* 0x000fe40000100800 */
[----:B------:R-:W-:Y:S02]  /*7e640*/  STL [R1+0x3460], R19 ;  /* 0x0034601301007387 */ /* 0x000fe40000100800 */
[----:B------:R-:W-:Y:S01]  /*7e650*/  STL [R1+0x342c], R26 ;  /* 0x00342c1a01007387 */ /* 0x000fe20000100800 */
[----:B------:R-:W-:Y:S01]  /*7e660*/  STL [R1+0x3468], R27 ;  /* 0x0034681b01007387 */ /* 0x000fe20000100800 */
[----:B0-----:R-:W2:Y:S01]  /*7e670*/  LDL.LU R0, [R1+0x3480] ;  /* 0x0034800001007983 */ /* 0x001ea20000300800 */
[----:B------:R-:W-:Y:S01]  /*7e680*/  IADD3.X R29, R29, UR5, RZ, P1, !PT ;  /* 0x000000051d1d7c10 */ /* 0x000fe20008ffe4ff */
[----:B------:R-:W-:-:S04]  /*7e690*/  IADD3 R28, P1, R28, UR8, RZ ;  /* 0x000000081c1c7c10 */ /* 0x000fc8000ff3e0ff */
[----:B------:R-:W-:Y:S04]  /*7e6a0*/  STL [R1+0x3434], R29 ;  /* 0x0034341d01007387 */ /* 0x000fe80000100800 */
[----:B--2---:R0:W-:Y:S01]  /*7e6b0*/  STL [R1+0x36b0], R0 ;  /* 0x0036b00001007387 */ /* 0x0041e20000100800 */
[----:B------:R-:W-:Y:S03]  /*7e6c0*/  STL [R1+0x3470], R28 ;  /* 0x0034701c01007387 */ /* 0x000fe60000100800 */
[----:B0-----:R-:W2:Y:S01]  /*7e6d0*/  LDL.LU R0, [R1+0x3444] ;  /* 0x0034440001007983 */ /* 0x001ea20000300800 */
[----:B------:R-:W-:-:S05]  /*7e6e0*/  IADD3.X R2, R2, UR5, RZ, P2, !PT ;  /* 0x0000000502027c10 */ /* 0x000fca00097fe4ff */
[----:B------:R-:W-:Y:S04]  /*7e6f0*/  STL [R1+0x343c], R2 ;  /* 0x00343c0201007387 */ /* 0x000fe80000100800 */
        /* <DEDUP_REMOVED lines=30> */
[----:B--2---:R-:W-:-:S05]  /*7e8e0*/  IADD3 R0, P2, R0, UR8, RZ ;  /* 0x0000000800007c10 */ /* 0x004fca000ff5e0ff */
[----:B------:R0:W-:Y:S04]  /*7e8f0*/  STL [R1+0x3478], R0 ;  /* 0x0034780001007387 */ /* 0x0001e80000100800 */
[----:B0-----:R-:W2:Y:S02]  /*7e900*/  LDL.LU R0, [R1+0x36b4] ;  /* 0x0036b40001007983 */ /* 0x001ea40000300800 */
[----:B--2---:R-:W-:-:S05]  /*7e910*/  IADD3.X R0, R0, UR5, RZ, P3, !PT ;  /* 0x0000000500007c10 */ /* 0x004fca0009ffe4ff */
        /* <DEDUP_REMOVED lines=22> */
[----:B------:R-:W-:-:S02]  /*7ea80*/  IADD3.X R27, R27, UR5, RZ, P4, !PT ;  /* 0x000000051b1b7c10 */ /* 0x000fc4000a7fe4ff */
[----:B--2---:R-:W-:-:S05]  /*7ea90*/  IADD3 R0, P3, R0, UR8, RZ ;  /* 0x0000000800007c10 */ /* 0x004fca000ff7e0ff */
[----:B------:R0:W-:Y:S01]  /*7eaa0*/  STL [R1+0x3480], R0 ;  /* 0x0034800001007387 */ /* 0x0001e20000100800 */
        /* <DEDUP_REMOVED lines=28> */
[----:B------:R-:W-:Y:S02]  /*7ec70*/  STL [R1+0x34ac], R27 ;  /* 0x0034ac1b01007387 */ /* 0x000fe40000100800 */
[----:B0-----:R-:W2:Y:S01]  /*7ec80*/  LDL.LU R0, [R1+0x34c4] ;  /* 0x0034c40001007983 */ /* 0x001ea20000300800 */
[----:B------:R-:W-:-:S02]  /*7ec90*/  IADD3 R29, P4, R29, UR8, RZ ;  /* 0x000000081d1d7c10 */ /* 0x000fc4000ff9e0ff */
[----:B------:R-:W-:-:S03]  /*7eca0*/  IADD3.X R28, R28, UR5, RZ, P5, !PT ;  /* 0x000000051c1c7c10 */ /* 0x000fc6000affe4ff */
[----:B------:R-:W-:Y:S04]  /*7ecb0*/  STL [R1+0x34e8], R29 ;  /* 0x0034e81d01007387 */ /* 0x000fe80000100800 */
[----:B--2---:R0:W-:Y:S01]  /*7ecc0*/  STL [R1+0x36a8], R0 ;  /* 0x0036a80001007387 */ /* 0x0041e20000100800 */
[----:B------:R-:W-:Y:S03]  /*7ecd0*/  STL [R1+0x34b4], R28 ;  /* 0x0034b41c01007387 */ /* 0x000fe60000100800 */
[----:B0-----:R-:W2:Y:S01]  /*7ece0*/  LDL.LU R0, [R1+0x34f8] ;  /* 0x0034f80001007983 */ /* 0x001ea20000300800 */
[----:B------:R-:W-:-:S05]  /*7ecf0*/  IADD3 R2, P5, R2, UR8, RZ ;  /* 0x0000000802027c10 */ /* 0x000fca000ffbe0ff */
        /* <DEDUP_REMOVED lines=31> */
[----:B--2---:R-:W-:-:S05]  /*7eef0*/  IADD3.X R0, R0, UR5, RZ, P6, !PT ;  /* 0x0000000500007c10 */ /* 0x004fca000b7fe4ff */
[----:B------:R0:W-:Y:S04]  /*7ef00*/  STL [R1+0x34bc], R0 ;  /* 0x0034bc0001007387 */ /* 0x0001e80000100800 */
[----:B0-----:R-:W2:Y:S02]  /*7ef10*/  LDL.LU R0, [R1+0x36ac] ;  /* 0x0036ac0001007983 */ /* 0x001ea40000300800 */
[----:B--2---:R-:W-:-:S05]  /*7ef20*/  IADD3 R0, P6, R0, UR8, RZ ;  /* 0x0000000800007c10 */ /* 0x004fca000ffde0ff */
[----:B------:R0:W-:Y:S04]  /*7ef30*/  STL [R1+0x34f8], R0 ;  /* 0x0034f80001007387 */ /* 0x0001e80000100800 */
[----:B0-----:R-:W2:Y:S01]  /*7ef40*/  LDL.LU R0, [R1+0x36a8] ;  /* 0x0036a80001007983 */ /* 0x001ea20000300800 */
[----:B----4-:R-:W-:Y:S01]  /*7ef50*/  IADD3.X R17, R17, UR5, RZ, P2, !PT ;  /* 0x0000000511117c10 */ /* 0x010fe200097fe4ff */
[----:B---3--:R-:W-:Y:S01]  /*7ef60*/  IADD3 R21, P2, R21, UR8, RZ ;  /* 0x0000000815157c10 */ /* 0x008fe2000ff5e0ff */
        /* <DEDUP_REMOVED lines=18> */
[----:B--2---:R-:W-:Y:S01]  /*7f090*/  IADD3.X R0, R0, UR5, RZ, P1, !PT ;  /* 0x0000000500007c10 */ /* 0x004fe20008ffe4ff */
[----:B------:R-:W-:-:S04]  /*7f0a0*/  IADD3 R3, P1, R3, UR8, RZ ;  /* 0x0000000803037c10 */ /* 0x000fc8000ff3e0ff */
[----:B------:R0:W-:Y:S01]  /*7f0b0*/  STL [R1+0x34c4], R0 ;  /* 0x0034c40001007387 */ /* 0x0001e20000100800 */
[----:B------:R-:W-:Y:S02]  /*7f0c0*/  STL [R1+0x3500], R3 ;  /* 0x0035000301007387 */ /* 0x000fe40000100800 */
[----:B------:R-:W-:Y:S02]  /*7f0d0*/  STL [R1+0x34cc], R17 ;  /* 0x0034cc1101007387 */ /* 0x000fe40000100800 */
[----:B------:R-:W-:Y:S01]  /*7f0e0*/  STL [R1+0x3508], R21 ;  /* 0x0035081501007387 */ /* 0x000fe20000100800 */
[----:B------:R-:W-:Y:S01]  /*7f0f0*/  STL [R1+0x34d4], R15 ;  /* 0x0034d40f01007387 */ /* 0x000fe20000100800 */
[----:B------:R-:W-:Y:S02]  /*7f100*/  STL [R1+0x3510], R18 ;  /* 0x0035101201007387 */ /* 0x000fe40000100800 */
        /* <DEDUP_REMOVED lines=75> */
[----:B------:R-:W-:-:S02]  /*7f5c0*/  IADD3.X R28, R28, UR5, RZ, P2, !PT ;  /* 0x000000051c1c7c10 */ /* 0x000fc400097fe4ff */
[----:B--2---:R-:W-:-:S05]  /*7f5d0*/  IADD3 R0, P4, R0, UR8, RZ ;  /* 0x0000000800007c10 */ /* 0x004fca000ff9e0ff */
[----:B------:R0:W-:Y:S04]  /*7f5e0*/  STL [R1+0x3578], R0 ;  /* 0x0035780001007387 */ /* 0x0001e80000100800 */
[----:B0-----:R0:W5:Y:S01]  /*7f5f0*/  LDL.LU R0, [R1+0x369c] ;  /* 0x00369c0001007983 */ /* 0x0011620000300800 */
[----:B------:R1:W-:Y:S03]  /*7f600*/  STL [R1+0x3544], R4 ;  /* 0x0035440401007387 */ /* 0x0003e60000100800 */
[----:B-1----:R0:W5:Y:S01]  /*7f610*/  LDL.LU R4, [R1+0x3698] ;  /* 0x0036980001047983 */ /* 0x0021620000300800 */
[----:B------:R1:W-:Y:S03]  /*7f620*/  STL [R1+0x3580], R5 ;  /* 0x0035800501007387 */ /* 0x0003e60000100800 */
[----:B-1----:R0:W5:Y:S01]  /*7f630*/  LDL.LU R5, [R1+0x3694] ;  /* 0x0036940001057983 */ /* 0x0021620000300800 */
[----:B------:R1:W-:Y:S03]  /*7f640*/  STL [R1+0x354c], R25 ;  /* 0x00354c1901007387 */ /* 0x0003e60000100800 */
[----:B-1----:R-:W2:Y:S01]  /*7f650*/  LDL.LU R25, [R1+0x3690] ;  /* 0x0036900001197983 */ /* 0x002ea20000300800 */
[----:B------:R1:W-:Y:S03]  /*7f660*/  STL [R1+0x3588], R24 ;  /* 0x0035881801007387 */ /* 0x0003e60000100800 */
[----:B-1----:R-:W3:Y:S01]  /*7f670*/  LDL.LU R24, [R1+0x368c] ;  /* 0x00368c0001187983 */ /* 0x002ee20000300800 */
[----:B------:R1:W-:Y:S03]  /*7f680*/  STL [R1+0x3554], R20 ;  /* 0x0035541401007387 */ /* 0x0003e60000100800 */
[----:B-1----:R-:W4:Y:S01]  /*7f690*/  LDL.LU R20, [R1+0x3688] ;  /* 0x0036880001147983 */ /* 0x002f220000300800 */
[----:B------:R1:W-:Y:S03]  /*7f6a0*/  STL [R1+0x3590], R19 ;  /* 0x0035901301007387 */ /* 0x0003e60000100800 */
[----:B-1----:R-:W4:Y:S01]  /*7f6b0*/  LDL.LU R19, [R1+0x3684] ;  /* 0x0036840001137983 */ /* 0x002f220000300800 */
[----:B------:R-:W-:-:S02]  /*7f6c0*/  IADD3 R29, P2, R29, UR8, RZ ;  /* 0x000000081d1d7c10 */ /* 0x000fc4000ff5e0ff */
[----:B------:R-:W-:Y:S01]  /*7f6d0*/  IADD3.X R3, R3, UR5, RZ, P3, !PT ;  /* 0x0000000503037c10 */ /* 0x000fe20009ffe4ff */
[----:B------:R1:W-:Y:S01]  /*7f6e0*/  STL [R1+0x355c], R28 ;  /* 0x00355c1c01007387 */ /* 0x0003e20000100800 */
[----:B------:R-:W-:Y:S02]  /*7f6f0*/  IADD3 R2, P3, R2, UR8, RZ ;  /* 0x0000000802027c10 */ /* 0x000fe4000ff7e0ff */
[----:B------:R-:W-:Y:S01]  /*7f700*/  IADD3.X R17, R17, UR5, RZ, P4, !PT ;  /* 0x0000000511117c10 */ /* 0x000fe2000a7fe4ff */
[----:B------:R-:W-:Y:S01]  /*7f710*/  IADD3 R21, P4, R21, UR8, RZ ;  /* 0x0000000815157c10 */ /* 0x000fe2000ff9e0ff */
[----:B------:R-:W-:Y:S01]  /*7f720*/  IADD3.X R15, R15, UR5, RZ, P5, !PT ;  /* 0x000000050f0f7c10 */ /* 0x000fe2000affe4ff */
[----:B------:R-:W-:Y:S01]  /*7f730*/  IADD3 R18, P5, R18, UR8, RZ ;  /* 0x0000000812127c10 */ /* 0x000fe2000ffbe0ff */
[----:B------:R-:W-:Y:S01]  /*7f740*/  IADD3.X R16, R16, UR5, RZ, P6, !PT ;  /* 0x0000000510107c10 */ /* 0x000fe2000b7fe4ff */
[----:B-1----:R0:W5:Y:S01]  /*7f750*/  LDL.LU R28, [R1+0x3680] ;  /* 0x00368000011c7983 */ /* 0x0021620000300800 */
[----:B------:R1:W-:Y:S01]  /*7f760*/  STL [R1+0x3598], R29 ;  /* 0x0035981d01007387 */ /* 0x0003e20000100800 */
[----:B------:R-:W-:-:S02]  /*7f770*/  IADD3 R9, P6, R9, UR8, RZ ;  /* 0x0000000809097c10 */ /* 0x000fc4000ffde0ff */
[----:B------:R-:W-:Y:S01]  /*7f780*/  IADD3.X R14, R14, UR5, RZ, P1, !PT ;  /* 0x000000050e0e7c10 */ /* 0x000fe20008ffe4ff */
[----:B------:R-:W-:Y:S01]  /*7f790*/  IADD3 R11, P1, R11, UR8, RZ ;  /* 0x000000080b0b7c10 */ /* 0x000fe2000ff3e0ff */
[----:B------:R-:W-:Y:S01]  /*7f7a0*/  IADD3.X R13, R13, UR5, RZ, P2, !PT ;  /* 0x000000050d0d7c10 */ /* 0x000fe200097fe4ff */
[----:B-1----:R0:W5:Y:S01]  /*7f7b0*/  LDL.LU R29, [R1+0x367c] ;  /* 0x00367c00011d7983 */ /* 0x0021620000300800 */
[----:B------:R-:W-:Y:S02]  /*7f7c0*/  STL [R1+0x3564], R3 ;  /* 0x0035640301007387 */ /* 0x000fe40000100800 */
[----:B------:R1:W-:Y:S02]  /*7f7d0*/  STL [R1+0x35a0], R2 ;  /* 0x0035a00201007387 */ /* 0x0003e40000100800 */
[----:B------:R-:W-:Y:S01]  /*7f7e0*/  STL [R1+0x356c], R17 ;  /* 0x00356c1101007387 */ /* 0x000fe20000100800 */
[----:B------:R-:W-:Y:S01]  /*7f7f0*/  STL [R1+0x35a8], R21 ;  /* 0x0035a81501007387 */ /* 0x000fe20000100800 */
[----:B------:R-:W-:Y:S02]  /*7f800*/  STL [R1+0x3574], R15 ;  /* 0x0035740f01007387 */ /* 0x000fe40000100800 */
[----:B------:R-:W-:Y:S02]  /*7f810*/  STL [R1+0x35b0], R18 ;  /* 0x0035b01201007387 */ /* 0x000fe40000100800 */
[----:B------:R-:W-:Y:S01]  /*7f820*/  STL [R1+0x357c], R16 ;  /* 0x00357c1001007387 */ /* 0x000fe20000100800 */
[----:B------:R-:W-:Y:S01]  /*7f830*/  IADD3 R10, P2, R10, UR8, RZ ;  /* 0x000000080a0a7c10 */ /* 0x000fe2000ff5e0ff */
[----:B------:R-:W-:Y:S01]  /*7f840*/  STL [R1+0x35b8], R9 ;  /* 0x0035b80901007387 */ /* 0x000fe20000100800 */
[----:B------:R-:W-:Y:S01]  /*7f850*/  IADD3.X R8, R8, UR5, RZ, P3, !PT ;  /* 0x0000000508087c10 */ /* 0x000fe20009ffe4ff */
[----:B------:R-:W-:Y:S01]  /*7f860*/  STL [R1+0x3584], R14 ;  /* 0x0035840e01007387 */ /* 0x000fe20000100800 */
[----:B------:R-:W-:Y:S01]  /*7f870*/  IADD3 R12, P3, R12, UR8, RZ ;  /* 0x000000080c0c7c10 */ /* 0x000fe2000ff7e0ff */
[----:B------:R-:W-:Y:S01]  /*7f880*/  STL [R1+0x35c0], R11 ;  /* 0x0035c00b01007387 */ /* 0x000fe20000100800 */
[----:B------:R-:W-:Y:S01]  /*7f890*/  IADD3.X R6, R6, UR5, RZ, P4, !PT ;  /* 0x0000000506067c10 */ /* 0x000fe2000a7fe4ff */
[----:B------:R-:W-:Y:S01]  /*7f8a0*/  STL [R1+0x358c], R13 ;  /* 0x00358c0d01007387 */ /* 0x000fe20000100800 */
[----:B------:R-:W-:Y:S01]  /*7f8b0*/  IADD3.X R7, R7, UR5, RZ, P5, !PT ;  /* 0x0000000507077c10 */ /* 0x000fe2000affe4ff */
[----:B------:R-:W-:Y:S01]  /*7f8c0*/  STL [R1+0x35c8], R10 ;  /* 0x0035c80a01007387 */ /* 0x000fe20000100800 */
[----:B------:R-:W-:Y:S01]  /*7f8d0*/  STL [R1+0x3594], R8 ;  /* 0x0035940801007387 */ /* 0x000fe20000100800 */
[----:B------:R-:W-:Y:S01]  /*7f8e0*/  IADD3.X R22, R22, UR5, RZ, P6, !PT ;  /* 0x0000000516167c10 */ /* 0x000fe2000b7fe4ff */
[----:B------:R-:W-:Y:S01]  /*7f8f0*/  STL [R1+0x35cc], R12 ;  /* 0x0035cc0c01007387 */ /* 0x000fe20000100800 */
[----:B-1----:R-:W1:Y:S01]  /*7f900*/  S2R R2, SR_TID.X ;  /* 0x0000000000027919 */ /* 0x002e620000002100 */
[----:B------:R-:W-:-:S03]  /*7f910*/  IADD3.X R23, R23, UR5, RZ, P1, !PT ;  /* 0x0000000517177c10 */ /* 0x000fc60008ffe4ff */
[----:B------:R-:W-:Y:S01]  /*7f920*/  STL [R1+0x359c], R6 ;  /* 0x00359c0601007387 */ /* 0x000fe20000100800 */
[----:B------:R-:W-:Y:S01]  /*7f930*/  IADD3.X R26, R26, UR5, RZ, P2, !PT ;  /* 0x000000051a1a7c10 */ /* 0x000fe200097fe4ff */
[----:B------:R2:W-:Y:S01]  /*7f940*/  STL [R1+0x35a4], R7 ;  /* 0x0035a40701007387 */ /* 0x0005e20000100800 */
[----:B------:R-:W-:Y:S01]  /*7f950*/  IADD3.X R27, R27, UR5, RZ, P3, !PT ;  /* 0x000000051b1b7c10 */ /* 0x000fe20009ffe4ff */
[----:B------:R0:W-:Y:S01]  /*7f960*/  STL [R1+0x35ac], R22 ;  /* 0x0035ac1601007387 */ /* 0x0001e20000100800 */
[----:B------:R0:W-:Y:S02]  /*7f970*/  STL [R1+0x35b4], R23 ;  /* 0x0035b41701007387 */ /* 0x0001e40000100800 */
[----:B------:R0:W-:Y:S02]  /*7f980*/  STL [R1+0x35bc], R26 ;  /* 0x0035bc1a01007387 */ /* 0x0001e40000100800 */
[----:B------:R-:W-:-:S04]  /*7f990*/  IMAD.MOV.U32 R3, RZ, RZ, c[0x0][0x188] ;  /* 0x00006200ff037624 */ /* 0x000fc800078e00ff */
[----:B------:R-:W-:-:S04]  /*7f9a0*/  IMAD.SHL.U32 R3, R3, 0x80, RZ ;  /* 0x0000008003037824 */ /* 0x000fc800078e00ff */
[----:B------:R-:W-:Y:S01]  /*7f9b0*/  IMAD.SHL.U32 R3, R3, 0x2, RZ ;  /* 0x0000000203037824 */ /* 0x000fe200078e00ff */
[----:B-1----:R-:W-:-:S05]  /*7f9c0*/  LOP3.LUT R2, R2, 0x3f, RZ, 0xc0, !PT ;  /* 0x0000003f02027812 */ /* 0x002fca00078ec0ff */
[----:B------:R-:W-:Y:S02]  /*7f9d0*/  IMAD.SHL.U32 R2, R2, 0x2, RZ ;  /* 0x0000000202027824 */ /* 0x000fe400078e00ff */
[----:B--2---:R-:W-:Y:S02]  /*7f9e0*/  IMAD.MOV.U32 R7, RZ, RZ, R25 ;  /* 0x000000ffff077224 */ /* 0x004fe400078e0019 */
[----:B---3--:R-:W-:Y:S02]  /*7f9f0*/  IMAD.MOV.U32 R9, RZ, RZ, R24 ;  /* 0x000000ffff097224 */ /* 0x008fe400078e0018 */
[----:B----4-:R-:W-:-:S05]  /*7fa00*/  IMAD.MOV.U32 R6, RZ, RZ, R20 ;  /* 0x000000ffff067224 */ /* 0x010fca00078e0014 */
[----:B------:R0:W-:Y:S01]  /*7fa10*/  STL.64 [R1+0x668], R6 ;  /* 0x0006680601007387 */ /* 0x0001e20000100a00 */
[----:B------:R0:W-:Y:S02]  /*7fa20*/  STL [R1+0x35c4], R27 ;  /* 0x0035c41b01007387 */ /* 0x0001e40000100800 */
[----:B------:R-:W-:-:S05]  /*7fa30*/  IMAD.MOV.U32 R8, RZ, RZ, R19 ;  /* 0x000000ffff087224 */ /* 0x000fca00078e0013 */
[----:B------:R0:W-:Y:S01]  /*7fa40*/  STL.64 [R1+0x680], R8 ;  /* 0x0006800801007387 */ /* 0x0001e20000100a00 */
[----:B------:R-:W-:Y:S01]  /*7fa50*/  @!P0 CALL.REL.NOINC `(.L_x_2) ;  /* 0x0000001000008944 */ /* 0x000fe20003c00000 */
[----:B------:R-:W-:Y:S05]  /*7fa60*/  BRA `(.L_x_3) ;  /* 0xfff93df000007947 */ /* 0x000fea000383ffff */
.L_x_2:
[----:B0-----:R-:W2:Y:S04]  /*7fa70*/  LDL.LU R26, [R1+0x568] ;  /* 0x00056800011a7983 */ /* 0x001ea80000300800 */
[----:B--2---:R-:W-:Y:S04]  /*7fa80*/  STL [R1+0x3820], R26 ;  /* 0x0038201a01007387 */ /* 0x004fe80000100800 */
[----:B------:R-:W2:Y:S04]  /*7fa90*/  LDL.LU R27, [R1+0x56c] ;  /* 0x00056c00011b7983 */ /* 0x000ea80000300800 */
[----:B--2---:R0:W-:Y:S04]  /*7faa0*/  STL [R1+0x3824], R27 ;  /* 0x0038241b01007387 */ /* 0x0041e80000100800 */
[----:B0-----:R-:W2:Y:S04]  /*7fab0*/  LDL.LU R27, [R1+0x4f8] ;  /* 0x0004f800011b7983 */ /* 0x001ea80000300800 */
        /* <DEDUP_REMOVED lines=33> */
[----:B------:R-:W2:Y:S01]  /*7fcd0*/  LDL.LU R26, [R1+0x4ec] ;  /* 0x0004ec00011a7983 */ /* 0x000ea20000300800 */
[----:B0----5:R-:W-:-:S03]  /*7fce0*/  IMAD.MOV.U32 R27, RZ, RZ, R5 ;  /* 0x000000ffff1b7224 */ /* 0x021fc600078e0005 */
        /* <DEDUP_REMOVED lines=35> */
[----:B------:R-:W2:Y:S04]  /*7ff20*/  LDL.LU R2, [R1+0x508] ;  /* 0x0005080001027983 */ /* 0x000ea80000300800 */
        /* <DEDUP_REMOVED lines=13> */
[----:B------:R-:W2:Y:S01]  /*80000*/  LDL.LU R11, [R1+0x538] ;  /* 0x00053800010b7983 */ /* 0x000ea20000300800 */
[----:B0-----:R-:W-:-:S03]  /*80010*/  IMAD.MOV.U32 R26, RZ, RZ, R4 ;  /* 0x000000ffff1a7224 */ /* 0x001fc600078e0004 */
[----:B------:R-:W2:Y:S04]  /*80020*/  LDL.LU R13, [R1+0x54c] ;  /* 0x00054c00010d7983 */ /* 0x000ea80000300800 */
[----:B------:R-:W2:Y:S04]  /*80030*/  LDL.LU R10, [R1+0x548] ;  /* 0x00054800010a7983 */ /* 0x000ea80000300800 */
[----:B------:R-:W2:Y:S04]  /*80040*/  LDL.LU R8, [R1+0x514] ;  /* 0x0005140001087983 */ /* 0x000ea80000300800 */
[----:B------:R-:W2:Y:S04]  /*80050*/  LDL.LU R12, [R1+0x510] ;  /* 0x00051000010c7983 */ /* 0x000ea80000300800 */
[----:B------:R-:W2:Y:S04]  /*80060*/  LDL.LU R4, [R1+0x524] ;  /* 0x0005240001047983 */ /* 0x000ea80000300800 */
[----:B------:R-:W2:Y:S04]  /*80070*/  LDL.LU R5, [R1+0x520] ;  /* 0x0005200001057983 */ /* 0x000ea80000300800 */
[----:B------:R-:W2:Y:S01]  /*80080*/  LDL.LU R6, [R1+0x534] ;  /* 0x0005340001067983 */ /* 0x000ea20000300800 */
[----:B------:R-:W-:-:S03]  /*80090*/  F2FP.BF16.PACK_AB R27, R26, R27 ;  /* 0x0000001b1a1b723e */ /* 0x000fc600000010ff */
[----:B------:R-:W2:Y:S04]  /*800a0*/  LDL.LU R7, [R1+0x530] ;  /* 0x0005300001077983 */ /* 0x000ea80000300800 */
[----:B------:R-:W2:Y:S04]  /*800b0*/  LDL.LU R22, [R1+0x544] ;  /* 0x0005440001167983 */ /* 0x000ea80000300800 */
[----:B------:R-:W2:Y:S04]  /*800c0*/  LDL.LU R23, [R1+0x540] ;  /* 0x0005400001177983 */ /* 0x000ea80000300800 */
[----:B------:R0:W-:Y:S04]  /*800d0*/  STL [R1+0x3680], R28 ;  /* 0x0036801c01007387 */ /* 0x0001e80000100800 */
[----:B0-----:R-:W2:Y:S04]  /*800e0*/  LDL.LU R28, [R1+0x50c] ;  /* 0x00050c00011c7983 */ /* 0x001ea80000300800 */
[----:B------:R0:W-:Y:S04]  /*800f0*/  STL [R1+0x367c], R29 ;  /* 0x00367c1d01007387 */ /* 0x0001e80000100800 */
[----:B0-----:R-:W2:Y:S04]  /*80100*/  LDL.LU R29, [R1+0x4e8] ;  /* 0x0004e800011d7983 */ /* 0x001ea80000300800 */
[----:B------:R-:W2:Y:S04]  /*80110*/  LDL.LU R26, [R1+0x38b0] ;  /* 0x0038b000011a7983 */ /* 0x000ea80000300800 */
[----:B------:R0:W-:Y:S04]  /*80120*/  STL [R1+0x19c], R27 ;  /* 0x00019c1b01007387 */ /* 0x0001e80000100800 */
[----:B0-----:R-:W2:Y:S02]  /*80130*/  LDL.LU R27, [R1+0x38ac] ;  /* 0x0038ac00011b7983 */ /* 0x001ea40000300800 */
[----:B--2---:R-:W-:-:S02]  /*80140*/  F2FP.BF16.PACK_AB R27, R26, R27 ;  /* 0x0000001b1a1b723e */ /* 0x004fc400000010ff */
        /* <DEDUP_REMOVED lines=64> */
[----:B------:R-:W2:Y:S01]  /*80550*/  LDL.LU R26, [R1+0x3828] ;  /* 0x00382800011a7983 */ /* 0x000ea20000300800 */
[----:B------:R-:W-:Y:S02]  /*80560*/  F2FP.BF16.PACK_AB R28, R28, R2 ;  /* 0x000000021c1c723e */ /* 0x000fe400000010ff */
[----:B---3--:R-:W-:Y:S01]  /*80570*/  F2FP.BF16.PACK_AB R3, R0, R3 ;  /* 0x000000030003723e */ /* 0x008fe200000010ff */
[----:B------:R0:W-:Y:S01]  /*80580*/  STL [R1+0x158], R27 ;  /* 0x0001581b01007387 */ /* 0x0001e20000100800 */
[----:B----4-:R-:W-:Y:S02]  /*80590*/  F2FP.BF16.PACK_AB R2, R20, R25 ;  /* 0x000000191402723e */ /* 0x010fe400000010ff */
[----:B------:R-:W-:Y:S01]  /*805a0*/  F2FP.BF16.PACK_AB R0, R19, R24 ;  /* 0x000000181300723e */ /* 0x000fe200000010ff */
[----:B0-----:R-:W3:Y:S01]  /*805b0*/  LDL.LU R27, [R1+0x3824] ;  /* 0x00382400011b7983 */ /* 0x001ee20000300800 */
[----:B--2---:R-:W-:-:S03]  /*805c0*/  F2FP.BF16.PACK_AB R29, R26, R29 ;  /* 0x0000001d1a1d723e */ /* 0x004fc600000010ff */
[----:B------:R-:W2:Y:S04]  /*805d0*/  LDL.LU R26, [R1+0x3820] ;  /* 0x00382000011a7983 */ /* 0x000ea80000300800 */
[----:B------:R-:W-:Y:S04]  /*805e0*/  STL [R1+0x154], R29 ;  /* 0x0001541d01007387 */ /* 0x000fe80000100800 */
[----:B------:R-:W-:Y:S04]  /*805f0*/  STL [R1+0x150], R28 ;  /* 0x0001501c01007387 */ /* 0x000fe80000100800 */
[----:B------:R0:W-:Y:S04]  /*80600*/  STL [R1+0x14c], R3 ;  /* 0x00014c0301007387 */ /* 0x0001e80000100800 */
[----:B------:R1:W-:Y:S04]  /*80610*/  STL [R1+0x148], R2 ;  /* 0x0001480201007387 */ /* 0x0003e80000100800 */
[----:B------:R4:W-:Y:S01]  /*80620*/  STL [R1+0x144], R0 ;  /* 0x0001440001007387 */ /* 0x0009e20000100800 */
[----:B0-----:R-:W-:-:S02]  /*80630*/  F2FP.BF16.PACK_AB R3, R17, R21 ;  /* 0x000000151103723e */ /* 0x001fc400000010ff */
[----:B-1----:R-:W-:-:S03]  /*80640*/  F2FP.BF16.PACK_AB R2, R15, R18 ;  /* 0x000000120f02723e */ /* 0x002fc600000010ff */
[----:B------:R0:W-:Y:S01]  /*80650*/  STL [R1+0x140], R3 ;  /* 0x0001400301007387 */ /* 0x0001e20000100800 */
[----:B----4-:R-:W-:-:S03]  /*80660*/  F2FP.BF16.PACK_AB R0, R16, R9 ;  /* 0x000000091000723e */ /* 0x010fc600000010ff */
[----:B------:R1:W-:Y:S04]  /*80670*/  STL [R1+0x13c], R2 ;  /* 0x00013c0201007387 */ /* 0x0003e80000100800 */
[----:B------:R4:W-:Y:S01]  /*80680*/  STL [R1+0x138], R0 ;  /* 0x0001380001007387 */ /* 0x0009e20000100800 */
[----:B0-----:R-:W-:Y:S02]  /*80690*/  F2FP.BF16.PACK_AB R3, R14, R11 ;  /* 0x0000000b0e03723e */ /* 0x001fe400000010ff */
[----:B-1----:R-:W-:-:S03]  /*806a0*/  F2FP.BF16.PACK_AB R2, R13, R10 ;  /* 0x0000000a0d02723e */ /* 0x002fc600000010ff */
[----:B------:R0:W-:Y:S01]  /*806b0*/  STL [R1+0x134], R3 ;  /* 0x0001340301007387 */ /* 0x0001e20000100800 */
[----:B----4-:R-:W-:-:S03]  /*806c0*/  F2FP.BF16.PACK_AB R0, R8, R12 ;  /* 0x0000000c0800723e */ /* 0x010fc600000010ff */
[----:B------:R1:W-:Y:S04]  /*806d0*/  STL [R1+0x130], R2 ;  /* 0x0001300201007387 */ /* 0x0003e80000100800 */
[----:B------:R4:W-:Y:S01]  /*806e0*/  STL [R1+0x12c], R0 ;  /* 0x00012c0001007387 */ /* 0x0009e20000100800 */
[----:B0-----:R-:W-:Y:S02]  /*806f0*/  F2FP.BF16.PACK_AB R3, R4, R5 ;  /* 0x000000050403723e */ /* 0x001fe400000010ff */
[----:B-1----:R-:W-:-:S03]  /*80700*/  F2FP.BF16.PACK_AB R2, R6, R7 ;  /* 0x000000070602723e */ /* 0x002fc600000010ff */
[----:B------:R-:W-:Y:S01]  /*80710*/  STL [R1+0x128], R3 ;  /* 0x0001280301007387 */ /* 0x000fe20000100800 */
[----:B----4-:R-:W-:-:S03]  /*80720*/  F2FP.BF16.PACK_AB R0, R22, R23 ;  /* 0x000000171600723e */ /* 0x010fc600000010ff */
[----:B------:R-:W-:Y:S04]  /*80730*/  STL [R1+0x124], R2 ;  /* 0x0001240201007387 */ /* 0x000fe80000100800 */
[----:B------:R-:W-:Y:S04]  /*80740*/  STL [R1+0x120], R0 ;  /* 0x0001200001007387 */ /* 0x000fe80000100800 */
[----:B------:R-:W4:Y:S04]  /*80750*/  LDL.LU R29, [R1+0x5e8] ;  /* 0x0005e800011d7983 */ /* 0x000f280000300800 */
[----:B----4-:R0:W-:Y:S04]  /*80760*/  STL [R1+0x3798], R29 ;  /* 0x0037981d01007387 */ /* 0x0101e80000100800 */
[----:B0-----:R-:W4:Y:S04]  /*80770*/  LDL.LU R29, [R1+0x5d8] ;  /* 0x0005d800011d7983 */ /* 0x001f280000300800 */
        /* <DEDUP_REMOVED lines=30> */
[----:B----4-:R-:W-:Y:S04]  /*80960*/  STL [R1+0x3818], R29 ;  /* 0x0038181d01007387 */ /* 0x010fe80000100800 */
        /* <DEDUP_REMOVED lines=34> */
[----:B0-----:R-:W4:Y:S01]  /*80b90*/  LDL.LU R28, [R1+0x58c] ;  /* 0x00058c00011c7983 */ /* 0x001f220000300800 */
[----:B--2---:R-:W-:-:S03]  /*80ba0*/  IMAD.MOV.U32 R29, RZ, RZ, R26 ;  /* 0x000000ffff1d7224 */ /* 0x004fc600078e001a */
[----:B----4-:R3:W-:Y:S04]  /*80bb0*/  STL [R1+0x381c], R28 ;  /* 0x00381c1c01007387 */ /* 0x0107e80000100800 */
[----:B------:R-:W2:Y:S04]  /*80bc0*/  LDL.LU R2, [R1+0x5f8] ;  /* 0x0005f80001027983 */ /* 0x000ea80000300800 */
        /* <DEDUP_REMOVED lines=14> */
[----:B---3--:R-:W-:-:S03]  /*80cb0*/  IMAD.MOV.U32 R28, RZ, RZ, R27 ;  /* 0x000000ffff1c7224 */ /* 0x008fc600078e001b */
[----:B------:R-:W3:Y:S04]  /*80cc0*/  LDL.LU R13, [R1+0x63c] ;  /* 0x00063c00010d7983 */ /* 0x000ee80000300800 */
[----:B------:R-:W3:Y:S04]  /*80cd0*/  LDL.LU R10, [R1+0x638] ;  /* 0x00063800010a7983 */ /* 0x000ee80000300800 */
[----:B------:R-:W2:Y:S04]  /*80ce0*/  LDL.LU R8, [R1+0x64c] ;  /* 0x00064c0001087983 */ /* 0x000ea80000300800 */
[----:B------:R-:W2:Y:S04]  /*80cf0*/  LDL.LU R12, [R1+0x648] ;  /* 0x00064800010c7983 */ /* 0x000ea80000300800 */
[----:B------:R-:W2:Y:S01]  /*80d00*/  LDL.LU R4, [R1+0x614] ;  /* 0x0006140001047983 */ /* 0x000ea20000300800 */
[----:B------:R-:W-:-:S03]  /*80d10*/  F2FP.BF16.PACK_AB R29, R28, R29 ;  /* 0x0000001d1c1d723e */ /* 0x000fc600000010ff */
        /* <DEDUP_REMOVED lines=76> */
[----:B----4-:R-:W-:Y:S02]  /*811e0*/  F2FP.BF16.PACK_AB R0, R0, R3 ;  /* 0x000000030000723e */ /* 0x010fe400000010ff */
[----:B------:R-:W-:Y:S01]  /*811f0*/  F2FP.BF16.PACK_AB R3, R20, R25 ;  /* 0x000000191403723e */ /* 0x000fe200000010ff */
[----:B------:R-:W-:Y:S01]  /*81200*/  STL [R1+0xd8], R29 ;  /* 0x0000d81d01007387 */ /* 0x000fe20000100800 */
[----:B--2---:R-:W-:-:S05]  /*81210*/  F2FP.BF16.PACK_AB R2, R28, R2 ;  /* 0x000000021c02723e */ /* 0x004fca00000010ff */
[----:B------:R0:W-:Y:S04]  /*81220*/  STL [R1+0xd4], R2 ;  /* 0x0000d40201007387 */ /* 0x0001e80000100800 */
[----:B------:R1:W-:Y:S04]  /*81230*/  STL [R1+0xd0], R0 ;  /* 0x0000d00001007387 */ /* 0x0003e80000100800 */
[----:B------:R2:W-:Y:S01]  /*81240*/  STL [R1+0xcc], R3 ;  /* 0x0000cc0301007387 */ /* 0x0005e20000100800 */
[----:B0-----:R-:W-:Y:S02]  /*81250*/  F2FP.BF16.PACK_AB R2, R19, R24 ;  /* 0x000000181302723e */ /* 0x001fe400000010ff */
[----:B-1----:R-:W-:-:S03]  /*81260*/  F2FP.BF16.PACK_AB R0, R17, R21 ;  /* 0x000000151100723e */ /* 0x002fc600000010ff */
[----:B------:R0:W-:Y:S01]  /*81270*/  STL [R1+0xc8], R2 ;  /* 0x0000c80201007387 */ /* 0x0001e20000100800 */
[----:B--2---:R-:W-:-:S03]  /*81280*/  F2FP.BF16.PACK_AB R3, R15, R18 ;  /* 0x000000120f03723e */ /* 0x004fc600000010ff */
[----:B------:R1:W-:Y:S04]  /*81290*/  STL [R1+0xc4], R0 ;  /* 0x0000c40001007387 */ /* 0x0003e80000100800 */
[----:B------:R3:W-:Y:S01]  /*812a0*/  STL [R1+0xc0], R3 ;  /* 0x0000c00301007387 */ /* 0x0007e20000100800 */
[----:B0-----:R-:W-:Y:S02]  /*812b0*/  F2FP.BF16.PACK_AB R2, R16, R9 ;  /* 0x000000091002723e */ /* 0x001fe400000010ff */
[----:B-1----:R-:W-:-:S03]  /*812c0*/  F2FP.BF16.PACK_AB R0, R14, R11 ;  /* 0x0000000b0e00723e */ /* 0x002fc600000010ff */
[----:B------:R0:W-:Y:S01]  /*812d0*/  STL [R1+0xbc], R2 ;  /* 0x0000bc0201007387 */ /* 0x0001e20000100800 */
[----:B---3--:R-:W-:-:S03]  /*812e0*/  F2FP.BF16.PACK_AB R3, R13, R10 ;  /* 0x0000000a0d03723e */ /* 0x008fc600000010ff */
[----:B------:R1:W-:Y:S04]  /*812f0*/  STL [R1+0xb8], R0 ;  /* 0x0000b80001007387 */ /* 0x0003e80000100800 */
[----:B------:R2:W-:Y:S01]  /*81300*/  STL [R1+0xb4], R3 ;  /* 0x0000b40301007387 */ /* 0x0005e20000100800 */
[----:B0-----:R-:W-:Y:S02]  /*81310*/  F2FP.BF16.PACK_AB R2, R8, R12 ;  /* 0x0000000c0802723e */ /* 0x001fe400000010ff */
[----:B-1----:R-:W-:-:S03]  /*81320*/  F2FP.BF16.PACK_AB R0, R4, R5 ;  /* 0x000000050400723e */ /* 0x002fc600000010ff */
[----:B------:R0:W-:Y:S01]  /*81330*/  STL [R1+0xb0], R2 ;  /* 0x0000b00201007387 */ /* 0x0001e20000100800 */
[----:B--2---:R-:W-:-:S03]  /*81340*/  F2FP.BF16.PACK_AB R3, R6, R7 ;  /* 0x000000070603723e */ /* 0x004fc600000010ff */
[----:B------:R1:W-:Y:S04]  /*81350*/  STL [R1+0xac], R0 ;  /* 0x0000ac0001007387 */ /* 0x0003e80000100800 */
[----:B------:R-:W-:Y:S04]  /*81360*/  STL [R1+0xa8], R3 ;  /* 0x0000a80301007387 */ /* 0x000fe80000100800 */
[----:B------:R-:W2:Y:S01]  /*81370*/  LDL.LU R29, [R1+0x738] ;  /* 0x00073800011d7983 */ /* 0x000ea20000300800 */
[----:B0-----:R-:W-:Y:S02]  /*81380*/  F2FP.BF16.PACK_AB R2, R22, R23 ;  /* 0x000000171602723e */ /* 0x001fe400000010ff */
[----:B-1----:R-:W-:-:S03]  /*81390*/  F2FP.BF16.PACK_AB R0, R26, R27 ;  /* 0x0000001b1a00723e */ /* 0x002fc600000010ff */
[----:B------:R-:W-:Y:S04]  /*813a0*/  STL [R1+0xa4], R2 ;  /* 0x0000a40201007387 */ /* 0x000fe80000100800 */
[----:B--2---:R0:W-:Y:S04]  /*813b0*/  STL [R1+0x370c], R29 ;  /* 0x00370c1d01007387 */ /* 0x0041e80000100800 */
[----:B------:R-:W-:Y:S04]  /*813c0*/  STL [R1+0xa0], R0 ;  /* 0x0000a00001007387 */ /* 0x000fe80000100800 */
        /* <DEDUP_REMOVED lines=33> */
[----:B------:R-:W3:Y:S04]  /*815e0*/  LDL.LU R28, [R1+0x74c] ;  /* 0x00074c00011c7983 */ /* 0x000ee80000300800 */
[----:B---3--:R0:W-:Y:S04]  /*815f0*/  STL [R1+0x3708], R28 ;  /* 0x0037081c01007387 */ /* 0x0081e80000100800 */
[----:B0-----:R-:W3:Y:S04]  /*81600*/  LDL.LU R28, [R1+0x73c] ;  /* 0x00073c00011c7983 */ /* 0x001ee80000300800 */
        /* <DEDUP_REMOVED lines=33> */
[----:B0-----:R-:W2:Y:S04]  /*81820*/  LDL.LU R28, [R1+0x65c] ;  /* 0x00065c00011c7983 */ /* 0x001ea80000300800 */
[----:B------:R-:W3:Y:S04]  /*81830*/  LDL.LU R2, [R1+0x748] ;  /* 0x0007480001027983 */ /* 0x000ee80000300800 */
[----:B------:R-:W4:Y:S04]  /*81840*/  LDL.LU R0, [R1+0x75c] ;  /* 0x00075c0001007983 */ /* 0x000f280000300800 */
        /* <DEDUP_REMOVED lines=24> */
[----:B------:R-:W3:Y:S01]  /*819d0*/  LDL.LU R27, [R1+0x790] ;  /* 0x00079000011b7983 */ /* 0x000ee20000300800 */
[----:B--2---:R-:W-:-:S03]  /*819e0*/  F2FP.BF16.PACK_AB R29, R28, R29 ;  /* 0x0000001d1c1d723e */ /* 0x004fc600000010ff */
        /* <DEDUP_REMOVED lines=70> */
[----:B---3--:R-:W-:Y:S01]  /*81e50*/  F2FP.BF16.PACK_AB R3, R20, R25 ;  /* 0x000000191403723e */ /* 0x008fe200000010ff */
        /* <DEDUP_REMOVED lines=64> */
[----:B---3--:R0:W-:Y:S04]  /*82260*/  STL [R1+0x36c0], R5 ;  /* 0x0036c00501007387 */ /* 0x0081e80000100800 */
[----:B0-----:R-:W3:Y:S04]  /*82270*/  LDL.LU R5, [R1+0x7fc] ;  /* 0x0007fc0001057983 */ /* 0x001ee80000300800 */
[----:B------:R-:W4:Y:S04]  /*82280*/  LDL.LU R4, [R1+0x818] ;  /* 0x0008180001047983 */ /* 0x000f280000300800 */
[----:B----4-:R0:W-:Y:S04]  /*82290*/  STL [R1+0x36bc], R4 ;  /* 0x0036bc0401007387 */ /* 0x0101e80000100800 */
[----:B0-----:R-:W4:Y:S04]  /*822a0*/  LDL.LU R4, [R1+0x80c] ;  /* 0x00080c0001047983 */ /* 0x001f280000300800 */
[----:B------:R-:W2:Y:S04]  /*822b0*/  LDL.LU R11, [R1+0x7d0] ;  /* 0x0007d000010b7983 */ /* 0x000ea80000300800 */
[----:B--2---:R0:W-:Y:S04]  /*822c0*/  STL [R1+0x36b8], R11 ;  /* 0x0036b80b01007387 */ /* 0x0041e80000100800 */
[----:B0-----:R-:W2:Y:S04]  /*822d0*/  LDL.LU R11, [R1+0x81c] ;  /* 0x00081c00010b7983 */ /* 0x001ea80000300800 */
        /* <DEDUP_REMOVED lines=36> */
[----:B------:R-:W2:Y:S01]  /*82520*/  LDL.LU R28, [R1+0x87c] ;  /* 0x00087c00011c7983 */ /* 0x000ea20000300800 */
[----:B------:R-:W-:-:S03]  /*82530*/  F2FP.BF16.PACK_AB R7, R6, R7 ;  /* 0x000000070607723e */ /* 0x000fc600000010ff */
[----:B--2---:R0:W-:Y:S04]  /*82540*/  STL [R1+0x3684], R28 ;  /* 0x0036841c01007387 */ /* 0x0041e80000100800 */
[----:B0-----:R-:W2:Y:S04]  /*82550*/  LDL.LU R28, [R1+0x86c] ;  /* 0x00086c00011c7983 */ /* 0x001ea80000300800 */
        /* <DEDUP_REMOVED lines=40> */
[----:B------:R0:W-:Y:S04]  /*827e0*/  STL [R1], R7 ;  /* 0x0000000701007387 */ /* 0x0001e80000100800 */
[----:B0-----:R-:W2:Y:S02]  /*827f0*/  LDL.LU R7, [R1+0x36c8] ;  /* 0x0036c80001077983 */ /* 0x001ea40000300800 */
[----:B--2---:R-:W-:-:S02]  /*82800*/  F2FP.BF16.PACK_AB R7, R6, R7 ;  /* 0x000000070607723e */ /* 0x004fc400000010ff */
[----:B------:R-:W3:Y:S02]  /*82810*/  LDL.LU R6, [R1+0x36c4] ;  /* 0x0036c40001067983 */ /* 0x000ee40000300800 */
[----:B---3--:R-:W-:Y:S02]  /*82820*/  F2FP.BF16.PACK_AB R6, R5, R6 ;  /* 0x000000060506723e */ /* 0x008fe400000010ff */
[----:B------:R-:W4:Y:S02]  /*82830*/  LDL.LU R5, [R1+0x36c0] ;  /* 0x0036c00001057983 */ /* 0x000f240000300800 */
[----:B----4-:R-:W-:Y:S02]  /*82840*/  F2FP.BF16.PACK_AB R5, R4, R5 ;  /* 0x000000050405723e */ /* 0x010fe400000010ff */
[----:B------:R-:W2:Y:S02]  /*82850*/  LDL.LU R4, [R1+0x36bc] ;  /* 0x0036bc0001047983 */ /* 0x000ea40000300800 */
[----:B--2---:R-:W-:-:S02]  /*82860*/  F2FP.BF16.PACK_AB R4, R11, R4 ;  /* 0x000000040b04723e */ /* 0x004fc400000010ff */
[----:B------:R-:W2:Y:S02]  /*82870*/  LDL.LU R11, [R1+0x36b8] ;  /* 0x0036b800010b7983 */ /* 0x000ea40000300800 */
[----:B--2---:R-:W-:Y:S02]  /*82880*/  F2FP.BF16.PACK_AB R11, R10, R11 ;  /* 0x0000000b0a0b723e */ /* 0x004fe400000010ff */
[----:B------:R-:W2:Y:S02]  /*82890*/  LDL.LU R10, [R1+0x36b4] ;  /* 0x0036b400010a7983 */ /* 0x000ea40000300800 */
[----:B--2---:R-:W-:Y:S02]  /*828a0*/  F2FP.BF16.PACK_AB R10, R9, R10 ;  /* 0x0000000a090a723e */ /* 0x004fe400000010ff */
        /* <DEDUP_REMOVED lines=22> */
[----:B------:R-:W2:Y:S01]  /*82a10*/  LDL.LU R28, [R1+0x3684] ;  /* 0x00368400011c7983 */ /* 0x000ea20000300800 */
[----:B------:R-:W-:Y:S02]  /*82a20*/  F2FP.BF16.PACK_AB R21, R29, R21 ;  /* 0x000000151d15723e */ /* 0x000fe400000010ff */
[----:B--2---:R-:W-:Y:S02]  /*82a30*/  F2FP.BF16.PACK_AB R22, R28, R22 ;  /* 0x000000161c16723e */ /* 0x004fe400000010ff */
[----:B------:R-:W2:Y:S04]  /*82a40*/  LDL.LU R28, [R1+0x3680] ;  /* 0x00368000011c7983 */ /* 0x000ea80000300800 */
[----:B------:R-:W2:Y:S01]  /*82a50*/  LDL.LU R29, [R1+0x367c] ;  /* 0x00367c00011d7983 */ /* 0x000ea20000300800 */
[----:B------:R-:W-:-:S02]  /*82a60*/  F2FP.BF16.PACK_AB R25, R25, R24 ;  /* 0x000000181919723e */ /* 0x000fc400000010ff */
[----:B------:R-:W-:Y:S02]  /*82a70*/  F2FP.BF16.PACK_AB R20, R2, R20 ;  /* 0x000000140214723e */ /* 0x000fe400000010ff */
[----:B------:R-:W-:Y:S02]  /*82a80*/  F2FP.BF16.PACK_AB R27, R0, R27 ;  /* 0x0000001b001b723e */ /* 0x000fe400000010ff */
[----:B------:R-:W-:Y:S02]  /*82a90*/  F2FP.BF16.PACK_AB R26, R3, R26 ;  /* 0x0000001a031a723e */ /* 0x000fe400000010ff */
[----:B--2---:R-:W-:Y:S02]  /*82aa0*/  F2FP.BF16.PACK_AB R24, R29, R28 ;  /* 0x0000001c1d18723e */ /* 0x004fe400000010ff */
.L_x_1:
[----:B------:R-:W1:Y:S04]  /*82ab0*/  S2R R29, SR_TID.X ;  /* 0x00000000001d7919 */ /* 0x000e680000002100 */
[----:B------:R-:W-:Y:S01]  /*82ac0*/  BAR.SYNC.DEFER_BLOCKING 0x0 ;  /* 0x0000000000007b1d */ /* 0x000fe20000010000 */
[----:B01----:R-:W-:-:S02]  /*82ad0*/  IMAD.SHL.U32 R0, R29, 0x80, RZ ;  /* 0x000000801d007824 */ /* 0x003fc400078e00ff */
[C---:B------:R-:W-:Y:S02]  /*82ae0*/  IMAD.SHL.U32 R3, R29.reuse, 0x20, RZ ;  /* 0x000000201d037824 */ /* 0x040fe400078e00ff */
[C---:B------:R-:W-:Y:S01]  /*82af0*/  IMAD.SHL.U32 R28, R29.reuse, 0x4, RZ ;  /* 0x000000041d1c7824 */ /* 0x040fe200078e00ff */
[----:B------:R-:W-:Y:S01]  /*82b00*/  LOP3.LUT R0, R0, 0xc00, RZ, 0xc0, !PT ;  /* 0x00000c0000007812 */ /* 0x000fe200078ec0ff */
[----:B------:R-:W-:-:S03]  /*82b10*/  IMAD.SHL.U32 R2, R29, 0x8, RZ ;  /* 0x000000081d027824 */ /* 0x000fc600078e00ff */
[----:B------:R-:W-:Y:S02]  /*82b20*/  LOP3.LUT R0, R0, 0x60, R3, 0xf8, !PT ;  /* 0x0000006000007812 */ /* 0x000fe400078ef803 */
[----:B------:R-:W2:Y:S01]  /*82b30*/  LDL.LU R3, [R1+0x3600] ;  /* 0x0036000001037983 */ /* 0x000ea20000300800 */
[----:B------:R-:W-:Y:S02]  /*82b40*/  LOP3.LUT R2, R2, 0x100, RZ, 0xc0, !PT ;  /* 0x0000010002027812 */ /* 0x000fe400078ec0ff */
[----:B------:R-:W-:Y:S02]  /*82b50*/  LOP3.LUT R0, R0, 0x70, R28, 0x78, !PT ;  /* 0x0000007000007812 */ /* 0x000fe400078e781c */
[----:B------:R-:W3:Y:S01]  /*82b60*/  LDL.LU R28, [R1+0x35fc] ;  /* 0x0035fc00011c7983 */ /* 0x000ee20000300800 */
[----:B------:R-:W-:Y:S02]  /*82b70*/  LOP3.LUT R29, R29, 0x3f, RZ, 0xc0, !PT ;  /* 0x0000003f1d1d7812 */ /* 0x000fe400078ec0ff */
[----:B------:R-:W-:-:S02]  /*82b80*/  IMAD.IADD R0, R2, 0x1, R0 ;  /* 0x0000000102007824 */ /* 0x000fc400078e0200 */
[----:B------:R-:W4:Y:S04]  /*82b90*/  LDL.LU R2, [R1+0x3604] ;  /* 0x0036040001027983 */ /* 0x000f280000300800 */
[----:B------:R0:W-:Y:S04]  /*82ba0*/  STS.128 [R0], R24 ;  /* 0x0000001800007388 */ /* 0x0001e80000000c00 */
[----:B------:R-:W-:Y:S04]  /*82bb0*/  STS.128 [R0+0x80], R20 ;  /* 0x0000801400007388 */ /* 0x000fe80000000c00 */
[----:B------:R-:W-:Y:S04]  /*82bc0*/  STS.128 [R0+0x200], R16 ;  /* 0x0002001000007388 */ /* 0x000fe80000000c00 */
[----:B------:R1:W-:Y:S04]  /*82bd0*/  STS.128 [R0+0x280], R12 ;  /* 0x0002800c00007388 */ /* 0x0003e80000000c00 */
[----:B0-----:R-:W5:Y:S04]  /*82be0*/  LDL.LU R24, [R1] ;  /* 0x0000000001187983 */ /* 0x001f680000300800 */
[----:B------:R-:W5:Y:S04]  /*82bf0*/  LDL.LU R25, [R1+0x4] ;  /* 0x0000040001197983 */ /* 0x000f680000300800 */
[----:B------:R-:W5:Y:S04]  /*82c00*/  LDL.LU R26, [R1+0x8] ;  /* 0x00000800011a7983 */ /* 0x000f680000300800 */
[----:B------:R-:W5:Y:S04]  /*82c10*/  LDL.LU R27, [R1+0xc] ;  /* 0x00000c00011b7983 */ /* 0x000f680000300800 */
[----:B------:R-:W-:Y:S01]  /*82c20*/  BAR.SYNC.DEFER_BLOCKING 0x0 ;  /* 0x0000000000007b1d */ /* 0x000fe20000010000 */
[----:B---3--:R-:W-:-:S05]  /*82c30*/  LOP3.LUT R28, R28, 0xc00, RZ, 0xc0, !PT ;  /* 0x00000c001c1c7812 */ /* 0x008fca00078ec0ff */
[----:B------:R-:W-:-:S05]  /*82c40*/  IMAD R28, R29, 0x10, R28 ;  /* 0x000000101d1c7824 */ /* 0x000fca00078e021c */
[----:B------:R-:W0:Y:S01]  /*82c50*/  LDS.128 R20, [R28] ;  /* 0x000000001c147984 */ /* 0x000e220000000c00 */
[----:B-1----:R-:W-:-:S05]  /*82c60*/  LOP3.LUT R14, R28, 0x20, RZ, 0x3c, !PT ;  /* 0x000000201c0e7812 */ /* 0x002fca00078e3cff */
[----:B------:R-:W1:Y:S01]  /*82c70*/  LDS.128 R16, [R14] ;  /* 0x000000000e107984 */ /* 0x000e620000000c00 */
[----:B--2---:R-:W-:Y:S02]  /*82c80*/  ISETP.GE.AND P2, PT, R3, c[0x0][0x17c], PT ;  /* 0x00005f0003007a0c */ /* 0x004fe40003f46270 */
[C---:B------:R-:W-:Y:S01]  /*82c90*/  LOP3.LUT R15, R28.reuse, 0x40, RZ, 0x3c, !PT ;  /* 0x000000401c0f7812 */ /* 0x040fe200078e3cff */
[----:B------:R-:W-:Y:S01]  /*82ca0*/  STL [R1+0x2a0], R14 ;  /* 0x0002a00e01007387 */ /* 0x000fe20000100800 */
[----:B------:R-:W-:Y:S01]  /*82cb0*/  LOP3.LUT R3, R28, 0x60, RZ, 0x3c, !PT ;  /* 0x000000601c037812 */ /* 0x000fe200078e3cff */
[----:B0-----:R-:W-:Y:S02]  /*82cc0*/  IMAD.MOV.U32 R12, RZ, RZ, R20 ;  /* 0x000000ffff0c7224 */ /* 0x001fe400078e0014 */
[----:B------:R-:W-:Y:S04]  /*82cd0*/  STL.64 [R1+0x1c0], R20 ;  /* 0x0001c01401007387 */ /* 0x000fe80000100a00 */
[----:B------:R-:W-:Y:S04]  /*82ce0*/  STL.64 [R1+0x1c8], R22 ;  /* 0x0001c81601007387 */ /* 0x000fe80000100a00 */
[----:B------:R-:W-:Y:S04]  /*82cf0*/  STL [R1+0x2a4], R15 ;  /* 0x0002a40f01007387 */ /* 0x000fe80000100800 */
[----:B------:R-:W-:Y:S04]  /*82d00*/  STL [R1+0x2a8], R3 ;  /* 0x0002a80301007387 */ /* 0x000fe80000100800 */
[----:B------:R-:W-:Y:S04]  /*82d10*/  STL [R1+0x3890], R12 ;  /* 0x0038900c01007387 */ /* 0x000fe80000100800 */
[----:B------:R-:W0:Y:S04]  /*82d20*/  LDS.128 R20, [R15] ;  /* 0x000000000f147984 */ /* 0x000e280000000c00 */
[----:B-1----:R-:W-:Y:S04]  /*82d30*/  STL.64 [R1+0x200], R16 ;  /* 0x0002001001007387 */ /* 0x002fe80000100a00 */
[----:B------:R-:W-:Y:S04]  /*82d40*/  STL.64 [R1+0x208], R18 ;  /* 0x0002081201007387 */ /* 0x000fe80000100a00 */
[----:B------:R-:W1:Y:S04]  /*82d50*/  LDS.128 R16, [R3] ;  /* 0x0000000003107984 */ /* 0x000e680000000c00 */
[----:B------:R-:W-:Y:S06]  /*82d60*/  BAR.SYNC.DEFER_BLOCKING 0x0 ;  /* 0x0000000000007b1d */ /* 0x000fec0000010000 */
[----:B0-----:R0:W-:Y:S04]  /*82d70*/  STL.64 [R1+0x240], R20 ;  /* 0x0002401401007387 */ /* 0x0011e80000100a00 */
[----:B------:R2:W-:Y:S04]  /*82d80*/  STL.64 [R1+0x248], R22 ;  /* 0x0002481601007387 */ /* 0x0005e80000100a00 */
[----:B-1----:R-:W-:Y:S04]  /*82d90*/  STL.64 [R1+0x280], R16 ;  /* 0x0002801001007387 */ /* 0x002fe80000100a00 */
[----:B------:R-:W-:Y:S04]  /*82da0*/  STL.64 [R1+0x288], R18 ;  /* 0x0002881201007387 */ /* 0x000fe80000100a00 */
[----:B0-----:R-:W3:Y:S04]  /*82db0*/  LDL.LU R20, [R1+0xc0] ;  /* 0x0000c00001147983 */ /* 0x001ee80000300800 */
[----:B------:R-:W3:Y:S04]  /*82dc0*/  LDL.LU R21, [R1+0xc4] ;  /* 0x0000c40001157983 */ /* 0x000ee80000300800 */
[----:B--2---:R-:W2:Y:S04]  /*82dd0*/  LDL.LU R22, [R1+0xc8] ;  /* 0x0000c80001167983 */ /* 0x004ea80000300800 */
[----:B------:R-:W2:Y:S04]  /*82de0*/  LDL.LU R23, [R1+0xcc] ;  /* 0x0000cc0001177983 */ /* 0x000ea80000300800 */
[----:B------:R0:W-:Y:S04]  /*82df0*/  STS.128 [R0+0x80], R4 ;  /* 0x0000800400007388 */ /* 0x0001e80000000c00 */
[----:B--2---:R-:W-:Y:S04]  /*82e00*/  STL.64 [R1+0x38f8], R22 ;  /* 0x0038f81601007387 */ /* 0x004fe80000100a00 */
[----:B---3--:R1:W-:Y:S04]  /*82e10*/  STL.64 [R1+0x38f0], R20 ;  /* 0x0038f01401007387 */ /* 0x0083e80000100a00 */
[----:B0-----:R-:W2:Y:S04]  /*82e20*/  LDL.LU R4, [R1+0x90] ;  /* 0x0000900001047983 */ /* 0x001ea80000300800 */
[----:B------:R-:W2:Y:S04]  /*82e30*/  LDL.LU R5, [R1+0x94] ;  /* 0x0000940001057983 */ /* 0x000ea80000300800 */
[----:B------:R-:W3:Y:S04]  /*82e40*/  LDL.LU R6, [R1+0x98] ;  /* 0x0000980001067983 */ /* 0x000ee80000300800 */
[----:B------:R-:W3:Y:S04]  /*82e50*/  LDL.LU R7, [R1+0x9c] ;  /* 0x00009c0001077983 */ /* 0x000ee80000300800 */
[----:B---3--:R-:W-:Y:S04]  /*82e60*/  STL.64 [R1+0x3908], R6 ;  /* 0x0039080601007387 */ /* 0x008fe80000100a00 */
[----:B--2---:R-:W-:Y:S04]  /*82e70*/  STL.64 [R1+0x3900], R4 ;  /* 0x0039000401007387 */ /* 0x004fe80000100a00 */
[----:B-1----:R-:W2:Y:S04]  /*82e80*/  LDL.LU R20, [R1+0x80] ;  /* 0x0000800001147983 */ /* 0x002ea80000300800 */
        /* <DEDUP_REMOVED lines=39> */
[----:B------:R0:W-:Y:S04]  /*83100*/  STS.128 [R0], R8 ;  /* 0x0000000800007388 */ /* 0x0001e80000000c00 */
[----:B-----5:R1:W-:Y:S04]  /*83110*/  STS.128 [R0+0x200], R24 ;  /* 0x0002001800007388 */ /* 0x0203e80000000c00 */
[----:B------:R-:W3:Y:S04]  /*83120*/  LDL.LU R4, [R1+0x70] ;  /* 0x0000700001047983 */ /* 0x000ee80000300800 */
[----:B------:R-:W3:Y:S04]  /*83130*/  LDL.LU R5, [R1+0x74] ;  /* 0x0000740001057983 */ /* 0x000ee80000300800 */
[----:B------:R-:W3:Y:S04]  /*83140*/  LDL.LU R6, [R1+0x78] ;  /* 0x0000780001067983 */ /* 0x000ee80000300800 */
[----:B------:R-:W3:Y:S04]  /*83150*/  LDL.LU R7, [R1+0x7c] ;  /* 0x00007c0001077983 */ /* 0x000ee80000300800 */
[----:B------:R-:W5:Y:S04]  /*83160*/  LDL.LU R16, [R1+0xb0] ;  /* 0x0000b00001107983 */ /* 0x000f680000300800 */
[----:B------:R-:W5:Y:S04]  /*83170*/  LDL.LU R17, [R1+0xb4] ;  /* 0x0000b40001117983 */ /* 0x000f680000300800 */
[----:B------:R-:W5:Y:S04]  /*83180*/  LDL.LU R18, [R1+0xb8] ;  /* 0x0000b80001127983 */ /* 0x000f680000300800 */
[----:B------:R-:W5:Y:S04]  /*83190*/  LDL.LU R19, [R1+0xbc] ;  /* 0x0000bc0001137983 */ /* 0x000f680000300800 */
[----:B0-----:R-:W3:Y:S04]  /*831a0*/  LDL.LU R8, [R1+0xa0] ;  /* 0x0000a00001087983 */ /* 0x001ee80000300800 */
[----:B------:R-:W3:Y:S04]  /*831b0*/  LDL.LU R9, [R1+0xa4] ;  /* 0x0000a40001097983 */ /* 0x000ee80000300800 */
[----:B------:R-:W3:Y:S04]  /*831c0*/  LDL.LU R10, [R1+0xa8] ;  /* 0x0000a800010a7983 */ /* 0x000ee80000300800 */
[----:B------:R-:W3:Y:S04]  /*831d0*/  LDL.LU R11, [R1+0xac] ;  /* 0x0000ac00010b7983 */ /* 0x000ee80000300800 */
[----:B-1----:R-:W3:Y:S04]  /*831e0*/  LDL.LU R24, [R1+0xd0] ;  /* 0x0000d00001187983 */ /* 0x002ee80000300800 */
[----:B------:R-:W3:Y:S04]  /*831f0*/  LDL.LU R25, [R1+0xd4] ;  /* 0x0000d40001197983 */ /* 0x000ee80000300800 */
[----:B------:R-:W3:Y:S04]  /*83200*/  LDL.LU R26, [R1+0xd8] ;  /* 0x0000d800011a7983 */ /* 0x000ee80000300800 */
[----:B------:R-:W3:Y:S04]  /*83210*/  LDL.LU R27, [R1+0xdc] ;  /* 0x0000dc00011b7983 */ /* 0x000ee80000300800 */
[----:B--2---:R-:W-:Y:S04]  /*83220*/  STS.128 [R0+0x280], R20 ;  /* 0x0002801400007388 */ /* 0x004fe80000000c00 */
[----:B------:R-:W-:Y:S06]  /*83230*/  BAR.SYNC.DEFER_BLOCKING 0x0 ;  /* 0x0000000000007b1d */ /* 0x000fec0000010000 */
[----:B------:R-:W0:Y:S04]  /*83240*/  LDS.128 R20, [R28] ;  /* 0x000000001c147984 */ /* 0x000e280000000c00 */
[----:B0-----:R-:W-:Y:S04]  /*83250*/  STL.64 [R1+0x1b0], R20 ;  /* 0x0001b01401007387 */ /* 0x001fe80000100a00 */
[----:B------:R-:W-:Y:S04]  /*83260*/  STL.64 [R1+0x1b8], R22 ;  /* 0x0001b81601007387 */ /* 0x000fe80000100a00 */
        /* <DEDUP_REMOVED lines=8> */
[----:B------:R0:W-:Y:S04]  /*832f0*/  STL.64 [R1+0x298], R22 ;  /* 0x0002981601007387 */ /* 0x0001e80000100a00 */
[----:B0-----:R-:W2:Y:S04]  /*83300*/  LDL.LU.64 R22, [R1+0x3968] ;  /* 0x0039680001167983 */ /* 0x001ea80000300a00 */
[----:B------:R-:W2:Y:S04]  /*83310*/  LDL.LU.64 R20, [R1+0x3960] ;  /* 0x0039600001147983 */ /* 0x000ea80000300a00 */
[----:B------:R-:W-:Y:S06]  /*83320*/  BAR.SYNC.DEFER_BLOCKING 0x0 ;  /* 0x0000000000007b1d */ /* 0x000fec0000010000 */
[----:B--2---:R0:W-:Y:S04]  /*83330*/  STS.128 [R0], R20 ;  /* 0x0000001400007388 */ /* 0x0041e80000000c00 */
[----:B0-----:R-:W2:Y:S04]  /*83340*/  LDL.LU.64 R22, [R1+0x3958] ;  /* 0x0039580001167983 */ /* 0x001ea80000300a00 */
[----:B------:R-:W2:Y:S04]  /*83350*/  LDL.LU.64 R20, [R1+0x3950] ;  /* 0x0039500001147983 */ /* 0x000ea80000300a00 */
[----:B--2---:R0:W-:Y:S04]  /*83360*/  STS.128 [R0+0x80], R20 ;  /* 0x0000801400007388 */ /* 0x0041e80000000c00 */
[----:B0-----:R-:W2:Y:S04]  /*83370*/  LDL.LU.64 R22, [R1+0x3948] ;  /* 0x0039480001167983 */ /* 0x001ea80000300a00 */
[----:B------:R-:W2:Y:S04]  /*83380*/  LDL.LU.64 R20, [R1+0x3940] ;  /* 0x0039400001147983 */ /* 0x000ea80000300a00 */
[----:B--2---:R0:W-:Y:S04]  /*83390*/  STS.128 [R0+0x200], R20 ;  /* 0x0002001400007388 */ /* 0x0041e80000000c00 */
[----:B0-----:R-:W2:Y:S04]  /*833a0*/  LDL.LU.64 R22, [R1+0x3938] ;  /* 0x0039380001167983 */ /* 0x001ea80000300a00 */
[----:B------:R-:W2:Y:S04]  /*833b0*/  LDL.LU.64 R20, [R1+0x3930] ;  /* 0x0039300001147983 */ /* 0x000ea80000300a00 */
        /* <DEDUP_REMOVED lines=12> */
[----:B------:R-:W-:Y:S06]  /*83480*/  BAR.SYNC.DEFER_BLOCKING 0x0 ;  /* 0x0000000000007b1d */ /* 0x000fec0000010000 */
[----:B0-----:R-:W-:Y:S04]  /*83490*/  STL.64 [R1+0x270], R20 ;  /* 0x0002701401007387 */ /* 0x001fe80000100a00 */
[----:B------:R0:W-:Y:S04]  /*834a0*/  STL.64 [R1+0x278], R22 ;  /* 0x0002781601007387 */ /* 0x0001e80000100a00 */
[----:B0-----:R-:W2:Y:S04]  /*834b0*/  LDL.LU.64 R22, [R1+0x3928] ;  /* 0x0039280001167983 */ /* 0x001ea80000300a00 */
[----:B------:R-:W2:Y:S04]  /*834c0*/  LDL.LU.64 R20, [R1+0x3920] ;  /* 0x0039200001147983 */ /* 0x000ea80000300a00 */
[----:B---3--:R-:W-:Y:S04]  /*834d0*/  STS.128 [R0+0x80], R4 ;  /* 0x0000800400007388 */ /* 0x008fe80000000c00 */
[----:B--2---:R0:W-:Y:S04]  /*834e0*/  STS.128 [R0], R20 ;  /* 0x0000001400007388 */ /* 0x0041e80000000c00 */
[----:B0-----:R-:W2:Y:S04]  /*834f0*/  LDL.LU.64 R22, [R1+0x3918] ;  /* 0x0039180001167983 */ /* 0x001ea80000300a00 */
[----:B------:R-:W2:Y:S04]  /*83500*/  LDL.LU.64 R20, [R1+0x3910] ;  /* 0x0039100001147983 */ /* 0x000ea80000300a00 */
[----:B------:R-:W3:Y:S04]  /*83510*/  LDL.LU.64 R6, [R1+0x3908] ;  /* 0x0039080001067983 */ /* 0x000ee80000300a00 */
[----:B------:R-:W3:Y:S04]  /*83520*/  LDL.LU.64 R4, [R1+0x3900] ;  /* 0x0039000001047983 */ /* 0x000ee80000300a00 */
[----:B--2---:R0:W-:Y:S04]  /*83530*/  STS.128 [R0+0x200], R20 ;  /* 0x0002001400007388 */ /* 0x0041e80000000c00 */
[----:B0-----:R-:W2:Y:S04]  /*83540*/  LDL.LU.64 R22, [R1+0x38f8] ;  /* 0x0038f80001167983 */ /* 0x001ea80000300a00 */
[----:B------:R-:W2:Y:S04]  /*83550*/  LDL.LU.64 R20, [R1+0x38f0] ;  /* 0x0038f00001147983 */ /* 0x000ea80000300a00 */
[----:B---3--:R-:W-:Y:S04]  /*83560*/  STS.128 [R0+0x280], R4 ;  /* 0x0002800400007388 */ /* 0x008fe80000000c00 */
        /* <DEDUP_REMOVED lines=12> */
[----:B------:R-:W-:Y:S04]  /*83630*/  STS.128 [R0], R8 ;  /* 0x0000000800007388 */ /* 0x000fe80000000c00 */
[----:B-----5:R-:W-:Y:S04]  /*83640*/  STS.128 [R0+0x80], R16 ;  /* 0x0000801000007388 */ /* 0x020fe80000000c00 */
[----:B------:R-:W-:Y:S04]  /*83650*/  STS.128 [R0+0x280], R24 ;  /* 0x0002801800007388 */ /* 0x000fe80000000c00 */
[----:B0-----:R-:W-:Y:S04]  /*83660*/  STL.64 [R1+0x260], R4 ;  /* 0x0002600401007387 */ /* 0x001fe80000100a00 */
[----:B------:R-:W-:Y:S04]  /*83670*/  STL.64 [R1+0x268], R6 ;  /* 0x0002680601007387 */ /* 0x000fe80000100a00 */
[----:B--2---:R-:W-:Y:S04]  /*83680*/  STS.128 [R0+0x200], R20 ;  /* 0x0002001400007388 */ /* 0x004fe80000000c00 */
[----:B------:R-:W-:Y:S06]  /*83690*/  BAR.SYNC.DEFER_BLOCKING 0x0 ;  /* 0x0000000000007b1d */ /* 0x000fec0000010000 */
[----:B------:R-:W0:Y:S04]  /*836a0*/  LDS.128 R4, [R28] ;  /* 0x000000001c047984 */ /* 0x000e280000000c00 */
[----:B------:R-:W-:Y:S04]  /*836b0*/  LDS.128 R8, [R15] ;  /* 0x000000000f087984 */ /* 0x000fe80000000c00 */
[----:B0-----:R-:W-:Y:S01]  /*836c0*/  STL [R1+0x44], R5 ;  /* 0x0000440501007387 */ /* 0x001fe20000100800 */
[----:B------:R-:W-:-:S03]  /*836d0*/  IMAD.MOV.U32 R29, RZ, RZ, R4 ;  /* 0x000000ffff1d7224 */ /* 0x000fc600078e0004 */
[----:B------:R-:W-:Y:S04]  /*836e0*/  STL.64 [R1+0x48], R6 ;  /* 0x0000480601007387 */ /* 0x000fe80000100a00 */
[----:B------:R-:W0:Y:S04]  /*836f0*/  LDS.128 R4, [R14] ;  /* 0x000000000e047984 */ /* 0x000e280000000c00 */
[----:B------:R-:W-:Y:S04]  /*83700*/  STL.64 [R1+0x38c8], R14 ;  /* 0x0038c80e01007387 */ /* 0x000fe80000100a00 */
[----:B0-----:R-:W-:Y:S04]  /*83710*/  STL.64 [R1+0x90], R4 ;  /* 0x0000900401007387 */ /* 0x001fe80000100a00 */
[----:B------:R-:W-:Y:S04]  /*83720*/  STL.64 [R1+0x98], R6 ;  /* 0x0000980601007387 */ /* 0x000fe80000100a00 */
[----:B------:R-:W0:Y:S04]  /*83730*/  LDS.128 R4, [R3] ;  /* 0x0000000003047984 */ /* 0x000e280000000c00 */
[----:B------:R-:W-:Y:S04]  /*83740*/  STL.64 [R1+0xc0], R8 ;  /* 0x0000c00801007387 */ /* 0x000fe80000100a00 */
[----:B------:R-:W-:Y:S04]  /*83750*/  STL.64 [R1+0xc8], R10 ;  /* 0x0000c80a01007387 */ /* 0x000fe80000100a00 */
[----:B------:R-:W2:Y:S04]  /*83760*/  LDL.LU R20, [R1+0x180] ;  /* 0x0001800001147983 */ /* 0x000ea80000300800 */
[----:B0-----:R-:W-:Y:S04]  /*83770*/  STL.64 [R1+0x250], R4 ;  /* 0x0002500401007387 */ /* 0x001fe80000100a00 */
[----:B------:R-:W-:Y:S04]  /*83780*/  STL.64 [R1+0x258], R6 ;  /* 0x0002580601007387 */ /* 0x000fe80000100a00 */
[----:B------:R-:W2:Y:S04]  /*83790*/  LDL.LU R21, [R1+0x184] ;  /* 0x0001840001157983 */ /* 0x000ea80000300800 */
[----:B------:R-:W3:Y:S04]  /*837a0*/  LDL.LU R22, [R1+0x188] ;  /* 0x0001880001167983 */ /* 0x000ee80000300800 */
[----:B------:R-:W3:Y:S04]  /*837b0*/  LDL.LU R23, [R1+0x18c] ;  /* 0x00018c0001177983 */ /* 0x000ee80000300800 */
[----:B------:R-:W5:Y:S04]  /*837c0*/  LDL.LU R24, [R1+0x110] ;  /* 0x0001100001187983 */ /* 0x000f680000300800 */
[----:B------:R-:W5:Y:S04]  /*837d0*/  LDL.LU R25, [R1+0x114] ;  /* 0x0001140001197983 */ /* 0x000f680000300800 */
[----:B------:R-:W2:Y:S04]  /*837e0*/  LDL.LU R26, [R1+0x118] ;  /* 0x00011800011a7983 */ /* 0x000ea80000300800 */
[----:B------:R-:W2:Y:S04]  /*837f0*/  LDL.LU R27, [R1+0x11c] ;  /* 0x00011c00011b7983 */ /* 0x000ea80000300800 */
[----:B------:R-:W-:Y:S06]  /*83800*/  BAR.SYNC.DEFER_BLOCKING 0x0 ;  /* 0x0000000000007b1d */ /* 0x000fec0000010000 */
[----:B--2---:R-:W-:Y:S04]  /*83810*/  STL.64 [R1+0x38d8], R26 ;  /* 0x0038d81a01007387 */ /* 0x004fe80000100a00 */
[----:B-----5:R0:W-:Y:S04]  /*83820*/  STL.64 [R1+0x38d0], R24 ;  /* 0x0038d01801007387 */ /* 0x0201e80000100a00 */
[----:B------:R-:W2:Y:S04]  /*83830*/  LDL.LU R12, [R1+0x100] ;  /* 0x00010000010c7983 */ /* 0x000ea80000300800 */
[----:B------:R-:W2:Y:S04]  /*83840*/  LDL.LU R13, [R1+0x104] ;  /* 0x00010400010d7983 */ /* 0x000ea80000300800 */
[----:B------:R-:W5:Y:S04]  /*83850*/  LDL.LU R14, [R1+0x108] ;  /* 0x00010800010e7983 */ /* 0x000f680000300800 */
[----:B------:R-:W5:Y:S04]  /*83860*/  LDL.LU R15, [R1+0x10c] ;  /* 0x00010c00010f7983 */ /* 0x000f680000300800 */
[----:B-----5:R-:W-:Y:S04]  /*83870*/  STL.64 [R1+0x38e8], R14 ;  /* 0x0038e80e01007387 */ /* 0x020fe80000100a00 */
[----:B--2---:R1:W-:Y:S04]  /*83880*/  STL.64 [R1+0x38e0], R12 ;  /* 0x0038e00c01007387 */ /* 0x0043e80000100a00 */
[----:B0-----:R-:W2:Y:S04]  /*83890*/  LDL.LU R24, [R1+0xf0] ;  /* 0x0000f00001187983 */ /* 0x001ea80000300800 */
[----:B------:R-:W2:Y:S04]  /*838a0*/  LDL.LU R25, [R1+0xf4] ;  /* 0x0000f40001197983 */ /* 0x000ea80000300800 */
[----:B------:R-:W2:Y:S04]  /*838b0*/  LDL.LU R26, [R1+0xf8] ;  /* 0x0000f800011a7983 */ /* 0x000ea80000300800 */
[----:B------:R-:W2:Y:S04]  /*838c0*/  LDL.LU R27, [R1+0xfc] ;  /* 0x0000fc00011b7983 */ /* 0x000ea80000300800 */
[----:B-1----:R-:W5:Y:S04]  /*838d0*/  LDL.LU R12, [R1+0xe0] ;  /* 0x0000e000010c7983 */ /* 0x002f680000300800 */
[----:B------:R-:W5:Y:S04]  /*838e0*/  LDL.LU R13, [R1+0xe4] ;  /* 0x0000e400010d7983 */ /* 0x000f680000300800 */
[----:B------:R-:W5:Y:S04]  /*838f0*/  LDL.LU R14, [R1+0xe8] ;  /* 0x0000e800010e7983 */ /* 0x000f680000300800 */
[----:B------:R-:W5:Y:S04]  /*83900*/  LDL.LU R15, [R1+0xec] ;  /* 0x0000ec00010f7983 */ /* 0x000f680000300800 */
[----:B---3--:R-:W-:Y:S04]  /*83910*/  STL.64 [R1+0x38a0], R22 ;  /* 0x0038a01601007387 */ /* 0x008fe80000100a00 */
[----:B------:R0:W-:Y:S04]  /*83920*/  STL.64 [R1+0x3898], R20 ;  /* 0x0038981401007387 */ /* 0x0001e80000100a00 */
[----:B0-----:R-:W3:Y:S04]  /*83930*/  LDL.LU R20, [R1+0x150] ;  /* 0x0001500001147983 */ /* 0x001ee80000300800 */
[----:B------:R-:W3:Y:S04]  /*83940*/  LDL.LU R21, [R1+0x154] ;  /* 0x0001540001157983 */ /* 0x000ee80000300800 */
[----:B------:R-:W2:Y:S04]  /*83950*/  LDL.LU R22, [R1+0x158] ;  /* 0x0001580001167983 */ /* 0x000ea80000300800 */
[----:B------:R-:W2:Y:S04]  /*83960*/  LDL.LU R23, [R1+0x15c] ;  /* 0x00015c0001177983 */ /* 0x000ea80000300800 */
[----:B--2---:R-:W-:Y:S04]  /*83970*/  STL.64 [R1+0x38b0], R22 ;  /* 0x0038b01601007387 */ /* 0x004fe80000100a00 */
[----:B---3--:R0:W-:Y:S04]  /*83980*/  STL.64 [R1+0x38a8], R20 ;  /* 0x0038a81401007387 */ /* 0x0081e80000100a00 */
[----:B0-----:R-:W2:Y:S04]  /*83990*/  LDL.LU R20, [R1+0x140] ;  /* 0x0001400001147983 */ /* 0x001ea80000300800 */
[----:B------:R-:W2:Y:S04]  /*839a0*/  LDL.LU R21, [R1+0x144] ;  /* 0x0001440001157983 */ /* 0x000ea80000300800 */
[----:B------:R-:W3:Y:S04]  /*839b0*/  LDL.LU R22, [R1+0x148] ;  /* 0x0001480001167983 */ /* 0x000ee80000300800 */
[----:B------:R-:W3:Y:S04]  /*839c0*/  LDL.LU R23, [R1+0x14c] ;  /* 0x00014c0001177983 */ /* 0x000ee80000300800 */
[----:B------:R-:W2:Y:S04]  /*839d0*/  LDL.LU R4, [R1+0x120] ;  /* 0x0001200001047983 */ /* 0x000ea80000300800 */
[----:B------:R-:W4:Y:S04]  /*839e0*/  LDL.LU R5, [R1+0x124] ;  /* 0x0001240001057983 */ /* 0x000f280000300800 */
[----:B------:R-:W4:Y:S04]  /*839f0*/  LDL.LU R6, [R1+0x128] ;  /* 0x0001280001067983 */ /* 0x000f280000300800 */
[----:B------:R-:W4:Y:S04]  /*83a00*/  LDL.LU R7, [R1+0x12c] ;  /* 0x00012c0001077983 */ /* 0x000f280000300800 */
[----:B-----5:R-:W-:Y:S04]  /*83a10*/  STS.128 [R0], R12 ;  /* 0x0000000c00007388 */ /* 0x020fe80000000c00 */
[----:B------:R-:W-:Y:S04]  /*83a20*/  STS.128 [R0+0x80], R24 ;  /* 0x0000801800007388 */ /* 0x000fe80000000c00 */
[----:B---3--:R-:W-:Y:S04]  /*83a30*/  STL.64 [R1+0x38c0], R22 ;  /* 0x0038c01601007387 */ /* 0x008fe80000100a00 */
[----:B--2---:R0:W-:Y:S04]  /*83a40*/  STL.64 [R1+0x38b8], R20 ;  /* 0x0038b81401007387 */ /* 0x0041e80000100a00 */
[----:B0-----:R-:W2:Y:S04]  /*83a50*/  LDL.LU R20, [R1+0x130] ;  /* 0x0001300001147983 */ /* 0x001ea80000300800 */
[----:B------:R-:W2:Y:S04]  /*83a60*/  LDL.LU R21, [R1+0x134] ;  /* 0x0001340001157983 */ /* 0x000ea80000300800 */
[----:B------:R-:W2:Y:S04]  /*83a70*/  LDL.LU R22, [R1+0x138] ;  /* 0x0001380001167983 */ /* 0x000ea80000300800 */
[----:B------:R-:W2:Y:S04]  /*83a80*/  LDL.LU R23, [R1+0x13c] ;  /* 0x00013c0001177983 */ /* 0x000ea80000300800 */
        /* <DEDUP_REMOVED lines=8> */
[----:B------:R-:W2:Y:S04]  /*83b10*/  LDL.LU.64 R14, [R1+0x38e8] ;  /* 0x0038e800010e7983 */ /* 0x000ea80000300a00 */
[----:B------:R-:W2:Y:S04]  /*83b20*/  LDL.LU.64 R12, [R1+0x38e0] ;  /* 0x0038e000010c7983 */ /* 0x000ea80000300a00 */
[----:B------:R-:W3:Y:S04]  /*83b30*/  LDL.LU.64 R26, [R1+0x38d8] ;  /* 0x0038d800011a7983 */ /* 0x000ee80000300a00 */
[----:B------:R-:W3:Y:S04]  /*83b40*/  LDL.LU.64 R24, [R1+0x38d0] ;  /* 0x0038d00001187983 */ /* 0x000ee80000300a00 */
[----:B--2---:R0:W-:Y:S04]  /*83b50*/  STS.128 [R0+0x200], R12 ;  /* 0x0002000c00007388 */ /* 0x0041e80000000c00 */
[----:B0-----:R-:W2:Y:S04]  /*83b60*/  LDL.LU.64 R14, [R1+0x38c8] ;  /* 0x0038c800010e7983 */ /* 0x001ea80000300a00 */
[----:B---3--:R-:W-:Y:S04]  /*83b70*/  STS.128 [R0+0x280], R24 ;  /* 0x0002801800007388 */ /* 0x008fe80000000c00 */
[----:B------:R-:W-:Y:S06]  /*83b80*/  BAR.SYNC.DEFER_BLOCKING 0x0 ;  /* 0x0000000000007b1d */ /* 0x000fec0000010000 */
[----:B------:R-:W0:Y:S04]  /*83b90*/  LDS.128 R24, [R28] ;  /* 0x000000001c187984 */ /* 0x000e280000000c00 */
[----:B0-----:R-:W-:Y:S04]  /*83ba0*/  STL.64 [R1+0x30], R24 ;  /* 0x0000301801007387 */ /* 0x001fe80000100a00 */
[----:B------:R-:W-:Y:S01]  /*83bb0*/  STL.64 [R1+0x38], R26 ;  /* 0x0000381a01007387 */ /* 0x000fe20000100a00 */
[----:B----4-:R-:W-:-:S03]  /*83bc0*/  ISETP.GE.AND P0, PT, R2, c[0x0][0x17c], PT ;  /* 0x00005f0002007a0c */ /* 0x010fc60003f06270 */
[----:B--2---:R-:W0:Y:S04]  /*83bd0*/  LDS.128 R24, [R14] ;  /* 0x000000000e187984 */ /* 0x004e280000000c00 */
[----:B0-----:R-:W-:Y:S04]  /*83be0*/  STL.64 [R1+0x80], R24 ;  /* 0x0000801801007387 */ /* 0x001fe80000100a00 */
[----:B------:R-:W-:Y:S04]  /*83bf0*/  STL.64 [R1+0x88], R26 ;  /* 0x0000881a01007387 */ /* 0x000fe80000100a00 */
[----:B------:R-:W0:Y:S04]  /*83c00*/  LDS.128 R24, [R15] ;  /* 0x000000000f187984 */ /* 0x000e280000000c00 */
[----:B0-----:R-:W-:Y:S04]  /*83c10*/  STL.64 [R1+0xa0], R24 ;  /* 0x0000a01801007387 */ /* 0x001fe80000100a00 */
[----:B------:R-:W-:Y:S04]  /*83c20*/  STL.64 [R1+0xa8], R26 ;  /* 0x0000a81a01007387 */ /* 0x000fe80000100a00 */
[----:B------:R-:W0:Y:S04]  /*83c30*/  LDS.128 R24, [R3] ;  /* 0x0000000003187984 */ /* 0x000e280000000c00 */
[----:B------:R-:W-:Y:S06]  /*83c40*/  BAR.SYNC.DEFER_BLOCKING 0x0 ;  /* 0x0000000000007b1d */ /* 0x000fec0000010000 */
[----:B------:R-:W2:Y:S04]  /*83c50*/  LDL R2, [R1+0x35d0] ;  /* 0x0035d00001027983 */ /* 0x000ea80000100800 */
[----:B------:R-:W-:Y:S04]  /*83c60*/  STS.128 [R0], R4 ;  /* 0x0000000400007388 */ /* 0x000fe80000000c00 */
[----:B------:R-:W-:Y:S04]  /*83c70*/  STS.128 [R0+0x80], R20 ;  /* 0x0000801400007388 */ /* 0x000fe80000000c00 */
[----:B0-----:R0:W-:Y:S04]  /*83c80*/  STL.64 [R1+0xe0], R24 ;  /* 0x0000e01801007387 */ /* 0x0011e80000100a00 */
[----:B------:R1:W-:Y:S04]  /*83c90*/  STL.64 [R1+0xe8], R26 ;  /* 0x0000e81a01007387 */ /* 0x0003e80000100a00 */
[----:B0-----:R-:W3:Y:S04]  /*83ca0*/  LDL.LU R24, [R1+0x190] ;  /* 0x0001900001187983 */ /* 0x001ee80000300800 */
[----:B------:R-:W3:Y:S04]  /*83cb0*/  LDL.LU R25, [R1+0x194] ;  /* 0x0001940001197983 */ /* 0x000ee80000300800 */
[----:B-1----:R-:W3:Y:S04]  /*83cc0*/  LDL.LU R26, [R1+0x198] ;  /* 0x00019800011a7983 */ /* 0x002ee80000300800 */
[----:B------:R-:W3:Y:S04]  /*83cd0*/  LDL.LU R27, [R1+0x19c] ;  /* 0x00019c00011b7983 */ /* 0x000ee80000300800 */
[----:B------:R-:W4:Y:S04]  /*83ce0*/  LDL R5, [R1+0x35d8] ;  /* 0x0035d80001057983 */ /* 0x000f280000100800 */
[----:B------:R-:W2:Y:S04]  /*83cf0*/  LDL.LU.64 R22, [R1+0x38c0] ;  /* 0x0038c00001167983 */ /* 0x000ea80000300a00 */
[----:B------:R-:W2:Y:S04]  /*83d00*/  LDL.LU.64 R20, [R1+0x38b8] ;  /* 0x0038b80001147983 */ /* 0x000ea80000300a00 */
[----:B--2---:R0:W-:Y:S04]  /*83d10*/  STS.128 [R0+0x200], R20 ;  /* 0x0002001400007388 */ /* 0x0041e80000000c00 */
[----:B0-----:R-:W2:Y:S04]  /*83d20*/  LDL.LU.64 R22, [R1+0x38b0] ;  /* 0x0038b00001167983 */ /* 0x001ea80000300a00 */
[----:B------:R-:W2:Y:S04]  /*83d30*/  LDL.LU.64 R20, [R1+0x38a8] ;  /* 0x0038a80001147983 */ /* 0x000ea80000300a00 */
[----:B------:R-:W3:Y:S04]  /*83d40*/  LDL.LU R6, [R1+0x35d4] ;  /* 0x0035d40001067983 */ /* 0x000ee80000300800 */
[----:B--2---:R-:W-:Y:S04]  /*83d50*/  STS.128 [R0+0x280], R20 ;  /* 0x0002801400007388 */ /* 0x004fe80000000c00 */
[----:B------:R-:W-:Y:S06]  /*83d60*/  BAR.SYNC.DEFER_BLOCKING 0x0 ;  /* 0x0000000000007b1d */ /* 0x000fec0000010000 */
[----:B------:R-:W0:Y:S04]  /*83d70*/  LDS.128 R20, [R28] ;  /* 0x000000001c147984 */ /* 0x000e280000000c00 */
[----:B0-----:R-:W-:Y:S04]  /*83d80*/  STL.64 [R1], R20 ;  /* 0x0000001401007387 */ /* 0x001fe80000100a00 */
[----:B------:R-:W-:Y:S04]  /*83d90*/  STL.64 [R1+0x8], R22 ;  /* 0x0000081601007387 */ /* 0x000fe80000100a00 */
[----:B------:R-:W0:Y:S04]  /*83da0*/  LDS.128 R20, [R14] ;  /* 0x000000000e147984 */ /* 0x000e280000000c00 */
[----:B------:R-:W1:Y:S04]  /*83db0*/  LDS.128 R12, [R15] ;  /* 0x000000000f0c7984 */ /* 0x000e680000000c00 */
[----:B0-----:R-:W-:Y:S04]  /*83dc0*/  STL.64 [R1+0x70], R20 ;  /* 0x0000701401007387 */ /* 0x001fe80000100a00 */
[----:B------:R0:W-:Y:S04]  /*83dd0*/  STL.64 [R1+0x78], R22 ;  /* 0x0000781601007387 */ /* 0x0001e80000100a00 */
[----:B0-----:R-:W2:Y:S04]  /*83de0*/  LDL.LU.64 R22, [R1+0x38a0] ;  /* 0x0038a00001167983 */ /* 0x001ea80000300a00 */
[----:B------:R-:W2:Y:S04]  /*83df0*/  LDL.LU.64 R20, [R1+0x3898] ;  /* 0x0038980001147983 */ /* 0x000ea80000300a00 */
[----:B-1----:R-:W-:Y:S04]  /*83e00*/  STL.64 [R1+0xb0], R12 ;  /* 0x0000b00c01007387 */ /* 0x002fe80000100a00 */
[----:B------:R-:W-:Y:S04]  /*83e10*/  STL.64 [R1+0xb8], R14 ;  /* 0x0000b80e01007387 */ /* 0x000fe80000100a00 */
[----:B------:R-:W0:Y:S04]  /*83e20*/  LDS.128 R12, [R3] ;  /* 0x00000000030c7984 */ /* 0x000e280000000c00 */
[----:B------:R-:W-:Y:S06]  /*83e30*/  BAR.SYNC.DEFER_BLOCKING 0x0 ;  /* 0x0000000000007b1d */ /* 0x000fec0000010000 */
[----:B0-----:R0:W-:Y:S04]  /*83e40*/  STL.64 [R1+0xd0], R12 ;  /* 0x0000d00c01007387 */ /* 0x0011e80000100a00 */
[----:B------:R-:W-:Y:S04]  /*83e50*/  STL.64 [R1+0xd8], R14 ;  /* 0x0000d80e01007387 */ /* 0x000fe80000100a00 */
[----:B0-----:R-:W2:Y:S04]  /*83e60*/  LDL.LU R12, [R1+0x3890] ;  /* 0x00389000010c7983 */ /* 0x001ea80000300800 */
[----:B------:R0:W-:Y:S04]  /*83e70*/  STS.128 [R0], R8 ;  /* 0x0000000800007388 */ /* 0x0001e80000000c00 */
[----:B-----5:R-:W-:Y:S04]  /*83e80*/  STS.128 [R0+0x80], R16 ;  /* 0x0000801000007388 */ /* 0x020fe80000000c00 */
[----:B---3--:R-:W-:Y:S01]  /*83e90*/  STS.128 [R0+0x280], R24 ;  /* 0x0002801800007388 */ /* 0x008fe20000000c00 */
[C---:B------:R-:W-:Y:S01]  /*83ea0*/  IMAD R4, R2.reuse, c[0x0][0x194], RZ ;  /* 0x0000650002047a24 */ /* 0x040fe200078e02ff */
[----:B------:R-:W-:-:S04]  /*83eb0*/  ISETP.GE.AND P4, PT, R2, c[0x0][0x178], PT ;  /* 0x00005e0002007a0c */ /* 0x000fc80003f86270 */
[----:B------:R-:W-:Y:S02]  /*83ec0*/  LEA R2, P5, R4, c[0x0][0x170], 0x1 ;  /* 0x00005c0004027a11 */ /* 0x000fe400078a08ff */
[----:B------:R-:W-:Y:S01]  /*83ed0*/  ISETP.LT.AND P4, PT, R6, c[0x0][0x17c], !P4 ;  /* 0x00005f0006007a0c */ /* 0x000fe20006781270 */
[----:B0-----:R-:W3:Y:S01]  /*83ee0*/  LDL R11, [R1+0x35dc] ;  /* 0x0035dc00010b7983 */ /* 0x001ee20000100800 */
[----:B----4-:R-:W-:Y:S02]  /*83ef0*/  ISETP.GE.AND P3, PT, R5, c[0x0][0x178], PT ;  /* 0x00005e0005007a0c */ /* 0x010fe40003f66270 */
[----:B------:R-:W-:Y:S01]  /*83f00*/  LEA.HI.X.SX32 R3, R4, c[0x0][0x174], 0x1, P5 ;  /* 0x00005d0004037a11 */ /* 0x000fe200028f0eff */
[----:B------:R-:W4:Y:S01]  /*83f10*/  LDL R10, [R1+0x35e4] ;  /* 0x0035e400010a7983 */ /* 0x000f220000100800 */
[C---:B------:R-:W-:Y:S02]  /*83f20*/  ISETP.GE.AND P1, PT, R6.reuse, c[0x0][0x17c], PT ;  /* 0x00005f0006007a0c */ /* 0x040fe40003f26270 */
[C---:B------:R-:W-:Y:S01]  /*83f30*/  ISETP.LT.AND P3, PT, R6.reuse, c[0x0][0x17c], !P3 ;  /* 0x00005f0006007a0c */ /* 0x040fe20005f61270 */
[----:B------:R-:W-:Y:S04]  /*83f40*/  STL [R1+0x388c], R2 ;  /* 0x00388c0201007387 */ /* 0x000fe80000100800 */
[----:B------:R-:W-:Y:S04]  /*83f50*/  STL [R1+0x3888], R3 ;  /* 0x0038880301007387 */ /* 0x000fe80000100800 */
[----:B--2---:R0:W-:Y:S02]  /*83f60*/  STS.128 [R0+0x200], R20 ;  /* 0x0002001400007388 */ /* 0x0041e40000000c00 */
[----:B0-----:R-:W-:-:S04]  /*83f70*/  IMAD R22, R6, c[0x0][0x198], RZ ;  /* 0x0000660006167a24 */ /* 0x001fc800078e02ff */
[----:B------:R-:W-:Y:S01]  /*83f80*/  IMAD.WIDE R6, R22, 0x2, R2 ;  /* 0x0000000216067825 */ /* 0x000fe200078e0202 */
[----:B------:R-:W-:Y:S06]  /*83f90*/  BAR.SYNC.DEFER_BLOCKING 0x0 ;  /* 0x0000000000007b1d */ /* 0x000fec0000010000 */
[----:B------:R-:W-:Y:S04]  /*83fa0*/  @P4 STG.E.U16 [R6.64], R12 ;  /* 0x0000000c06004986 */ /* 0x000fe8000c101506 */
[----:B------:R0:W1:Y:S04]  /*83fb0*/  LDS.128 R12, [R28] ;  /* 0x000000001c0c7984 */ /* 0x0000680000000c00 */
[----:B0-----:R-:W2:Y:S04]  /*83fc0*/  LDL.LU R28, [R1+0x50] ;  /* 0x00005000011c7983 */ /* 0x001ea80000300800 */
[----:B-1----:R0:W-:Y:S04]  /*83fd0*/  STL [R1+0x37e0], R13 ;  /* 0x0037e00d01007387 */ /* 0x0021e80000100800 */
[----:B0-----:R-:W5:Y:S01]  /*83fe0*/  LDL R13, [R1+0x35e0] ;  /* 0x0035e000010d7983 */ /* 0x001f620000100800 */
[----:B------:R-:W-:-:S02]  /*83ff0*/  IMAD.MOV.U32 R23, RZ, RZ, c[0x0][0x194] ;  /* 0x00006500ff177624 */ /* 0x000fc400078e00ff */
[----:B------:R-:W-:Y:S02]  /*84000*/  IMAD R9, R5, c[0x0][0x194], RZ ;  /* 0x0000650005097a24 */ /* 0x000fe400078e02ff */
[----:B------:R-:W-:-:S04]  /*84010*/  IMAD R5, R23, 0x80, R4 ;  /* 0x0000008017057824 */ /* 0x000fc800078e0204 */
[----:B------:R-:W-:Y:S01]  /*84020*/  IMAD R8, R23, 0x40, R5 ;  /* 0x0000004017087824 */ /* 0x000fe200078e0205 */
[C---:B------:R-:W-:Y:S01]  /*84030*/  LEA R20, P5, R9.reuse, c[0x0][0x170], 0x1 ;  /* 0x00005c0009147a11 */ /* 0x040fe200078a08ff */
[----:B------:R0:W-:Y:S03]  /*84040*/  STL [R1+0x3760], R14 ;  /* 0x0037600e01007387 */ /* 0x0001e60000100800 */
[C---:B------:R-:W-:Y:S02]  /*84050*/  LEA R18, P6, R8.reuse, c[0x0][0x170], 0x1 ;  /* 0x00005c0008127a11 */ /* 0x040fe400078c08ff */
[----:B------:R-:W-:Y:S02]  /*84060*/  LEA.HI.X.SX32 R21, R9, c[0x0][0x174], 0x1, P5 ;  /* 0x00005d0009157a11 */ /* 0x000fe400028f0eff */
[----:B------:R-:W-:Y:S01]  /*84070*/  LEA.HI.X.SX32 R19, R8, c[0x0][0x174], 0x1, P6 ;  /* 0x00005d0008137a11 */ /* 0x000fe200030f0eff */
[----:B0-----:R-:W2:Y:S04]  /*84080*/  LDL R14, [R1+0x35d0] ;  /* 0x0035d000010e7983 */ /* 0x001ea80000100800 */
[----:B------:R0:W-:Y:S01]  /*84090*/  STL [R1+0x36e0], R15 ;  /* 0x0036e00f01007387 */ /* 0x0001e20000100800 */
[----:B------:R-:W-:-:S03]  /*840a0*/  IMAD.WIDE R6, R22, 0x2, R20 ;  /* 0x0000000216067825 */ /* 0x000fc600078e0214 */
[----:B0-----:R-:W2:Y:S01]  /*840b0*/  LDL R15, [R1+0x35f0] ;  /* 0x0035f000010f7983 */ /* 0x001ea20000100800 */
[----:B-----5:R-:W-:-:S03]  /*840c0*/  ISETP.LT.AND P6, PT, R13, c[0x0][0x178], !P1 ;  /* 0x00005e000d007a0c */ /* 0x020fc60004fc1270 */
[----:B------:R0:W-:Y:S04]  /*840d0*/  STL [R1+0x3880], R13 ;  /* 0x0038800d01007387 */ /* 0x0001e80000100800 */
[----:B------:R-:W5:Y:S04]  /*840e0*/  LDL R27, [R1+0x35e8] ;  /* 0x0035e800011b7983 */ /* 0x000f680000100800 */
[----:B------:R-:W2:Y:S04]  /*840f0*/  LDL R26, [R1+0x35ec] ;  /* 0x0035ec00011a7983 */ /* 0x000ea80000100800 */
[----:B0-----:R-:W2:Y:S04]  /*84100*/  LDL R13, [R1+0x1a0] ;  /* 0x0001a000010d7983 */ /* 0x001ea80000100800 */
[----:B------:R-:W2:Y:S04]  /*84110*/  LDL R2, [R1+0x30] ;  /* 0x0000300001027983 */ /* 0x000ea80000100800 */
[----:B------:R-:W2:Y:S04]  /*84120*/  LDL R3, [R1] ;  /* 0x0000000001037983 */ /* 0x000ea80000100800 */
[----:B------:R0:W-:Y:S04]  /*84130*/  STL [R1+0x3884], R21 ;  /* 0x0038841501007387 */ /* 0x0001e80000100800 */
[----:B0-----:R-:W2:Y:S01]  /*84140*/  LDL R21, [R1+0x1b0] ;  /* 0x0001b00001157983 */ /* 0x001ea20000100800 */
[----:B------:R-:W-:-:S02]  /*84150*/  LEA R4, P5, R5, c[0x0][0x170], 0x1 ;  /* 0x00005c0005047a11 */ /* 0x000fc400078a08ff */
[----:B---3--:R-:W-:Y:S02]  /*84160*/  ISETP.LT.AND P4, PT, R11, c[0x0][0x178], !P1 ;  /* 0x00005e000b007a0c */ /* 0x008fe40004f81270 */
[----:B------:R-:W-:Y:S01]  /*84170*/  LEA.HI.X.SX32 R5, R5, c[0x0][0x174], 0x1, P5 ;  /* 0x00005d0005057a11 */ /* 0x000fe200028f0eff */
[----:B------:R-:W-:-:S04]  /*84180*/  IMAD R0, R23, 0x40, R8 ;  /* 0x0000004017007824 */ /* 0x000fc800078e0208 */
[----:B------:R-:W-:Y:S01]  /*84190*/  IMAD.WIDE R8, R22, 0x2, R4 ;  /* 0x0000000216087825 */ /* 0x000fe200078e0204 */
[----:B------:R-:W-:-:S04]  /*841a0*/  LEA R16, P5, R0, c[0x0][0x170], 0x1 ;  /* 0x00005c0000107a11 */ /* 0x000fc800078a08ff */
[----:B------:R-:W-:Y:S02]  /*841b0*/  LEA.HI.X.SX32 R17, R0, c[0x0][0x174], 0x1, P5 ;  /* 0x00005d0000117a11 */ /* 0x000fe400028f0eff */
[----:B----4-:R-:W-:Y:S01]  /*841c0*/  ISETP.LT.AND P5, PT, R10, c[0x0][0x178], !P1 ;  /* 0x00005e000a007a0c */ /* 0x010fe20004fa1270 */
[----:B------:R-:W-:Y:S02]  /*841d0*/  IMAD R0, R23, 0x40, R0 ;  /* 0x0000004017007824 */ /* 0x000fe400078e0200 */
[----:B------:R-:W-:-:S04]  /*841e0*/  IMAD.WIDE R10, R22, 0x2, R18 ;  /* 0x00000002160a7825 */ /* 0x000fc800078e0212 */
[----:B------:R-:W-:Y:S01]  /*841f0*/  IMAD.WIDE R24, R22, 0x2, R16 ;  /* 0x0000000216187825 */ /* 0x000fe200078e0210 */
[----:B--2---:R0:W-:Y:S04]  /*84200*/  @P3 STG.E.U16 [R6.64], R21 ;  /* 0x0000001506003986 */ /* 0x0041e8000c101506 */
[----:B------:R1:W-:Y:S04]  /*84210*/  @P4 STG.E.U16 [R8.64], R13 ;  /* 0x0000000d08004986 */ /* 0x0003e8000c101506 */
[----:B0-----:R-:W2:Y:S04]  /*84220*/  LDL R21, [R1+0x35d8] ;  /* 0x0035d80001157983 */ /* 0x001ea80000100800 */
[----:B-1----:R-:W3:Y:S01]  /*84230*/  LDL R13, [R1+0x35dc] ;  /* 0x0035dc00010d7983 */ /* 0x002ee20000100800 */
[----:B------:R-:W-:-:S03]  /*84240*/  IMAD R6, R23, 0x40, R0 ;  /* 0x0000004017067824 */ /* 0x000fc600078e0200 */
[----:B------:R0:W-:Y:S01]  /*84250*/  @P6 STG.E.U16 [R10.64], R28 ;  /* 0x0000001c0a006986 */ /* 0x0001e2000c101506 */
[----:B------:R-:W-:Y:S01]  /*84260*/  IMAD R7, R23, 0x40, R6 ;  /* 0x0000004017077824 */ /* 0x000fe200078e0206 */
[----:B------:R-:W-:Y:S02]  /*84270*/  LEA R8, P6, R6, c[0x0][0x170], 0x1 ;  /* 0x00005c0006087a11 */ /* 0x000fe400078c08ff */
[----:B------:R1:W-:Y:S01]  /*84280*/  @P5 STG.E.U16 [R24.64], R29 ;  /* 0x0000001d18005986 */ /* 0x0003e2000c101506 */
[----:B-----5:R-:W-:Y:S02]  /*84290*/  ISETP.LT.AND P4, PT, R27, c[0x0][0x178], !P1 ;  /* 0x00005e001b007a0c */ /* 0x020fe40004f81270 */
[----:B------:R-:W-:Y:S02]  /*842a0*/  ISETP.LT.AND P3, PT, R15, c[0x0][0x178], !P1 ;  /* 0x00005e000f007a0c */ /* 0x000fe40004f61270 */
[----:B0-----:R-:W-:Y:S02]  /*842b0*/  LEA R10, P5, R0, c[0x0][0x170], 0x1 ;  /* 0x00005c00000a7a11 */ /* 0x001fe400078a08ff */
[----:B------:R-:W-:-:S02]  /*842c0*/  LEA.HI.X.SX32 R9, R6, c[0x0][0x174], 0x1, P6 ;  /* 0x00005d0006097a11 */ /* 0x000fc400030f0eff */
[----:B------:R-:W-:Y:S02]  /*842d0*/  LEA.HI.X.SX32 R11, R0, c[0x0][0x174], 0x1, P5 ;  /* 0x00005d00000b7a11 */ /* 0x000fe400028f0eff */
[C---:B------:R-:W-:Y:S02]  /*842e0*/  LEA R6, P5, R7.reuse, c[0x0][0x170], 0x1 ;  /* 0x00005c0007067a11 */ /* 0x040fe400078a08ff */
[----:B------:R-:W-:Y:S01]  /*842f0*/  ISETP.LT.AND P1, PT, R26, c[0x0][0x178], !P1 ;  /* 0x00005e001a007a0c */ /* 0x000fe20004f21270 */
[C---:B------:R-:W-:Y:S01]  /*84300*/  IMAD.WIDE R26, R22.reuse, 0x2, R10 ;  /* 0x00000002161a7825 */ /* 0x040fe200078e020a */
[----:B------:R-:W-:Y:S01]  /*84310*/  LEA.HI.X.SX32 R7, R7, c[0x0][0x174], 0x1, P5 ;  /* 0x00005d0007077a11 */ /* 0x000fe200028f0eff */
[----:B------:R-:W-:Y:S01]  /*84320*/  STL [R1+0x3874], R15 ;  /* 0x0038740f01007387 */ /* 0x000fe20000100800 */
[C---:B------:R-:W-:Y:S01]  /*84330*/  IADD3 R0, R22.reuse, c[0x0][0x198], RZ ;  /* 0x0000660016007a10 */ /* 0x040fe20007ffe0ff */
[C---:B-1----:R-:W-:Y:S02]  /*84340*/  IMAD.WIDE R24, R22.reuse, 0x2, R8 ;  /* 0x0000000216187825 */ /* 0x042fe400078e0208 */
[----:B------:R-:W-:Y:S02]  /*84350*/  STL [R1+0x3878], R14 ;  /* 0x0038780e01007387 */ /* 0x000fe40000100800 */
[----:B------:R-:W-:-:S02]  /*84360*/  IMAD.WIDE R22, R22, 0x2, R6 ;  /* 0x0000000216167825 */ /* 0x000fc400078e0206 */
[----:B------:R-:W-:Y:S04]  /*84370*/  STL [R1+0x387c], R11 ;  /* 0x00387c0b01007387 */ /* 0x000fe80000100800 */
[----:B------:R0:W-:Y:S04]  /*84380*/  @P4 STG.E.U16 [R26.64], R2 ;  /* 0x000000021a004986 */ /* 0x0001e8000c101506 */
[----:B------:R1:W-:Y:S04]  /*84390*/  @P3 STG.E.U16 [R24.64], R3 ;  /* 0x0000000318003986 */ /* 0x0003e8000c101506 */
[----:B------:R4:W-:Y:S04]  /*843a0*/  @P1 STG.E.U16 [R22.64], R12 ;  /* 0x0000000c16001986 */ /* 0x0009e8000c101506 */
[----:B0-----:R-:W5:Y:S04]  /*843b0*/  LDL.LU R2, [R1+0x388c] ;  /* 0x00388c0001027983 */ /* 0x001f680000300800 */
[----:B------:R-:W5:Y:S04]  /*843c0*/  LDL.LU R27, [R1+0x1a0] ;  /* 0x0001a000011b7983 */ /* 0x000f680000300800 */
[----:B-1----:R-:W5:Y:S04]  /*843d0*/  LDL.LU R3, [R1+0x3888] ;  /* 0x0038880001037983 */ /* 0x002f680000300800 */
[----:B------:R-:W5:Y:S04]  /*843e0*/  LDL.LU R25, [R1+0x1c0] ;  /* 0x0001c00001197983 */ /* 0x000f680000300800 */
[----:B----4-:R-:W4:Y:S04]  /*843f0*/  LDL R22, [R1+0x35e4] ;  /* 0x0035e40001167983 */ /* 0x010f280000100800 */
[----:B------:R-:W4:Y:S01]  /*84400*/  LDL.LU R23, [R1+0x1b0] ;  /* 0x0001b00001177983 */ /* 0x000f220000300800 */
[----:B--2---:R-:W-:-:S03]  /*84410*/  ISETP.LT.AND P1, PT, R21, c[0x0][0x178], !P0 ;  /* 0x00005e0015007a0c */ /* 0x004fc60004721270 */
[----:B------:R-:W2:Y:S01]  /*84420*/  LDL.LU R21, [R1+0x3884] ;  /* 0x0038840001157983 */ /* 0x000ea20000300800 */
[----:B---3--:R-:W-:-:S03]  /*84430*/  ISETP.LT.AND P3, PT, R13, c[0x0][0x178], !P0 ;  /* 0x00005e000d007a0c */ /* 0x008fc60004761270 */
[----:B------:R-:W3:Y:S01]  /*84440*/  LDL.LU R13, [R1+0x3880] ;  /* 0x00388000010d7983 */ /* 0x000ee20000300800 */
[----:B------:R-:W-:Y:S02]  /*84450*/  ISETP.LT.AND P6, PT, R14, c[0x0][0x178], !P0 ;  /* 0x00005e000e007a0c */ /* 0x000fe400047c1270 */
[----:B------:R-:W-:Y:S02]  /*84460*/  PRMT R15, R28, 0x7632, R15 ;  /* 0x000076321c0f7816 */ /* 0x000fe4000000000f */
[----:B-----5:R-:W-:Y:S02]  /*84470*/  PRMT R14, R27, 0x7632, R14 ;  /* 0x000076321b0e7816 */ /* 0x020fe4000000000e */
[----:B------:R-:W-:Y:S01]  /*84480*/  PRMT R26, R25, 0x7632, R26 ;  /* 0x00007632191a7816 */ /* 0x000fe2000000001a */
[----:B------:R-:W-:Y:S01]  /*84490*/  IMAD.WIDE R24, R0, 0x2, R2 ;  /* 0x0000000200187825 */ /* 0x000fe200078e0202 */
[----:B----4-:R-:W-:Y:S02]  /*844a0*/  ISETP.LT.AND P5, PT, R22, c[0x0][0x178], !P0 ;  /* 0x00005e0016007a0c */ /* 0x010fe400047a1270 */
[----:B------:R-:W-:-:S03]  /*844b0*/  PRMT R11, R23, 0x7632, R11 ;  /* 0x00007632170b7816 */ /* 0x000fc6000000000b */
[----:B------:R0:W-:Y:S02]  /*844c0*/  @P6 STG.E.U16 [R24.64], R26 ;  /* 0x0000001a18006986 */ /* 0x0001e4000c101506 */
[----:B0-----:R-:W-:-:S04]  /*844d0*/  IMAD.WIDE R24, R0, 0x2, R4 ;  /* 0x0000000200187825 */ /* 0x001fc800078e0204 */
[----:B------:R-:W-:-:S04]  /*844e0*/  IMAD.WIDE R26, R0, 0x2, R18 ;  /* 0x00000002001a7825 */ /* 0x000fc800078e0212 */
[C---:B--2---:R-:W-:Y:S01]  /*844f0*/  IMAD.WIDE R22, R0.reuse, 0x2, R20 ;  /* 0x0000000200167825 */ /* 0x044fe200078e0214 */
[----:B---3--:R-:W-:Y:S01]  /*84500*/  ISETP.LT.AND P4, PT, R13, c[0x0][0x178], !P0 ;  /* 0x00005e000d007a0c */ /* 0x008fe20004781270 */
[----:B------:R-:W-:Y:S04]  /*84510*/  STL [R1+0x386c], R13 ;  /* 0x00386c0d01007387 */ /* 0x000fe80000100800 */
[----:B------:R-:W-:Y:S04]  /*84520*/  STL [R1+0x3870], R20 ;  /* 0x0038701401007387 */ /* 0x000fe80000100800 */
[----:B------:R-:W-:Y:S04]  /*84530*/  STL [R1+0x3868], R21 ;  /* 0x0038681501007387 */ /* 0x000fe80000100800 */
[----:B------:R0:W-:Y:S04]  /*84540*/  STL [R1+0x3864], R19 ;  /* 0x0038641301007387 */ /* 0x0001e80000100800 */
[----:B------:R1:W-:Y:S04]  /*84550*/  @P1 STG.E.U16 [R22.64], R11 ;  /* 0x0000000b16001986 */ /* 0x0003e8000c101506 */
[----:B0-----:R-:W2:Y:S04]  /*84560*/  LDL R19, [R1+0x35e8] ;  /* 0x0035e80001137983 */ /* 0x001ea80000100800 */
[----:B------:R0:W-:Y:S04]  /*84570*/  @P3 STG.E.U16 [R24.64], R14 ;  /* 0x0000000e18003986 */ /* 0x0001e8000c101506 */
[----:B-1----:R-:W3:Y:S04]  /*84580*/  LDL.LU R11, [R1+0x387c] ;  /* 0x00387c00010b7983 */ /* 0x002ee80000300800 */
[----:B------:R-:W4:Y:S04]  /*84590*/  LDL.LU R22, [R1] ;  /* 0x0000000001167983 */ /* 0x000f280000300800 */
[----:B------:R-:W5:Y:S04]  /*845a0*/  LDL R23, [R1+0x35d8] ;  /* 0x0035d80001177983 */ /* 0x000f680000100800 */
[----:B0-----:R-:W2:Y:S04]  /*845b0*/  LDL.LU R14, [R1+0x3878] ;  /* 0x00387800010e7983 */ /* 0x001ea80000300800 */
[----:B------:R-:W2:Y:S04]  /*845c0*/  LDL R24, [R1+0x35ec] ;  /* 0x0035ec0001187983 */ /* 0x000ea80000100800 */
[----:B------:R-:W3:Y:S04]  /*845d0*/  LDL.LU R25, [R1+0x2a0] ;  /* 0x0002a00001197983 */ /* 0x000ee80000300800 */
[----:B------:R0:W-:Y:S04]  /*845e0*/  @P4 STG.E.U16 [R26.64], R15 ;  /* 0x0000000f1a004986 */ /* 0x0001e8000c101506 */
[----:B0-----:R-:W3:Y:S04]  /*845f0*/  LDL.LU R15, [R1+0x3874] ;  /* 0x00387400010f7983 */ /* 0x001ee80000300800 */
[----:B------:R-:W3:Y:S01]  /*84600*/  LDL.LU R27, [R1+0x30] ;  /* 0x00003000011b7983 */ /* 0x000ee20000300800 */
[----:B------:R-:W-:Y:S01]  /*84610*/  PRMT R12, R29, 0x7632, R12 ;  /* 0x000076321d0c7816 */ /* 0x000fe2000000000c */
[----:B------:R-:W-:-:S05]  /*84620*/  IMAD.WIDE R28, R0, 0x2, R16 ;  /* 0x00000002001c7825 */ /* 0x000fca00078e0210 */
[----:B------:R-:W-:Y:S01]  /*84630*/  @P5 STG.E.U16 [R28.64], R12 ;  /* 0x0000000c1c005986 */ /* 0x000fe2000c101506 */
[----:B--2---:R-:W-:Y:S02]  /*84640*/  ISETP.LT.AND P1, PT, R24, c[0x0][0x178], !P0 ;  /* 0x00005e0018007a0c */ /* 0x004fe40004721270 */
[----:B---3--:R-:W-:Y:S02]  /*84650*/  PRMT R20, R27, 0x7632, R20 ;  /* 0x000076321b147816 */ /* 0x008fe40000000014 */
[----:B------:R-:W0:Y:S01]  /*84660*/  LDS.128 R24, [R25] ;  /* 0x0000000019187984 */ /* 0x000e220000000c00 */
[----:B------:R-:W-:-:S03]  /*84670*/  ISETP.LT.AND P5, PT, R14, c[0x0][0x178], !P2 ;  /* 0x00005e000e007a0c */ /* 0x000fc600057a1270 */
[----:B------:R1:W-:Y:S04]  /*84680*/  STL [R1+0x385c], R14 ;  /* 0x00385c0e01007387 */ /* 0x0003e80000100800 */
[----:B0-----:R0:W-:Y:S04]  /*84690*/  STL.64 [R1+0x20], R24 ;  /* 0x0000201801007387 */ /* 0x0011e80000100a00 */
[----:B------:R2:W-:Y:S04]  /*846a0*/  STL.64 [R1+0x28], R26 ;  /* 0x0000281a01007387 */ /* 0x0005e80000100a00 */
[----:B-1----:R-:W3:Y:S01]  /*846b0*/  LDL R14, [R1+0x1d0] ;  /* 0x0001d000010e7983 */ /* 0x002ee20000100800 */
[----:B------:R-:W-:-:S02]  /*846c0*/  ISETP.LT.AND P3, PT, R19, c[0x0][0x178], !P0 ;  /* 0x00005e0013007a0c */ /* 0x000fc40004761270 */
[----:B------:R-:W-:Y:S01]  /*846d0*/  ISETP.LT.AND P4, PT, R15, c[0x0][0x178], !P0 ;  /* 0x00005e000f007a0c */ /* 0x000fe20004781270 */
[----:B0-----:R-:W-:Y:S01]  /*846e0*/  IMAD.WIDE R24, R0, 0x2, R10 ;  /* 0x0000000200187825 */ /* 0x001fe200078e020a */
[----:B----4-:R-:W-:Y:S02]  /*846f0*/  PRMT R13, R22, 0x7632, R13 ;  /* 0x00007632160d7816 */ /* 0x010fe4000000000d */
[----:B------:R-:W-:Y:S01]  /*84700*/  PRMT R21, R12, 0x7632, R21 ;  /* 0x000076320c157816 */ /* 0x000fe20000000015 */
[C---:B--2---:R-:W-:Y:S01]  /*84710*/  IMAD.WIDE R26, R0.reuse, 0x2, R6 ;  /* 0x00000002001a7825 */ /* 0x044fe200078e0206 */
[----:B-----5:R-:W-:Y:S02]  /*84720*/  ISETP.LT.AND P0, PT, R23, c[0x0][0x178], !P2 ;  /* 0x00005e0017007a0c */ /* 0x020fe40005701270 */
[C---:B------:R-:W-:Y:S01]  /*84730*/  IADD3 R12, R0.reuse, c[0x0][0x198], RZ ;  /* 0x00006600000c7a10 */ /* 0x040fe20007ffe0ff */
[----:B------:R-:W-:Y:S01]  /*84740*/  IMAD.WIDE R22, R0, 0x2, R8 ;  /* 0x0000000200167825 */ /* 0x000fe200078e0208 */
[----:B---3--:R0:W-:Y:S04]  /*84750*/  STL [R1+0x3860], R14 ;  /* 0x0038600e01007387 */ /* 0x0081e80000100800 */
[----:B------:R-:W2:Y:S04]  /*84760*/  LDL R0, [R1+0x35dc] ;  /* 0x0035dc0001007983 */ /* 0x000ea80000100800 */
[----:B------:R1:W-:Y:S04]  /*84770*/  @P3 STG.E.U16 [R24.64], R20 ;  /* 0x0000001418003986 */ /* 0x0003e8000c101506 */
[----:B0-----:R-:W3:Y:S01]  /*84780*/  LDL R14, [R1+0x35ec] ;  /* 0x0035ec00010e7983 */ /* 0x001ee20000100800 */
[----:B--2---:R-:W-:-:S03]  /*84790*/  ISETP.LT.AND P6, PT, R0, c[0x0][0x178], !P2 ;  /* 0x00005e0000007a0c */ /* 0x004fc600057c1270 */
[----:B------:R-:W2:Y:S04]  /*847a0*/  LDL R0, [R1+0x35d8] ;  /* 0x0035d80001007983 */ /* 0x000ea80000100800 */
[----:B-1----:R-:W4:Y:S04]  /*847b0*/  LDL.LU R20, [R1+0x3870] ;  /* 0x0038700001147983 */ /* 0x002f280000300800 */
[----:B------:R-:W5:Y:S01]  /*847c0*/  LDL R24, [R1+0x200] ;  /* 0x0002000001187983 */ /* 0x000f620000100800 */
[----:B------:R-:W-:-:S03]  /*847d0*/  IMAD.WIDE R28, R12, 0x2, R2 ;  /* 0x000000020c1c7825 */ /* 0x000fc600078e0202 */
[----:B------:R-:W2:Y:S04]  /*847e0*/  LDL R25, [R1+0x35e4] ;  /* 0x0035e40001197983 */ /* 0x000ea80000100800 */
[----:B------:R0:W-:Y:S04]  /*847f0*/  @P4 STG.E.U16 [R22.64], R13 ;  /* 0x0000000d16004986 */ /* 0x0001e8000c101506 */
[----:B------:R1:W-:Y:S04]  /*84800*/  @P1 STG.E.U16 [R26.64], R21 ;  /* 0x000000151a001986 */ /* 0x0003e8000c101506 */
[----:B0-----:R-:W2:Y:S04]  /*84810*/  LDL.LU R13, [R1+0x386c] ;  /* 0x00386c00010d7983 */ /* 0x001ea80000300800 */
[----:B-1----:R-:W4:Y:S04]  /*84820*/  LDL.LU R21, [R1+0x3868] ;  /* 0x0038680001157983 */ /* 0x002f280000300800 */
[----:B------:R-:W2:Y:S04]  /*84830*/  LDL.LU R26, [R1+0x360c] ;  /* 0x00360c00011a7983 */ /* 0x000ea80000300800 */
[----:B------:R-:W3:Y:S04]  /*84840*/  LDL.LU R27, [R1+0x3608] ;  /* 0x00360800011b7983 */ /* 0x000ee80000300800 */
[----:B------:R-:W-:Y:S04]  /*84850*/  STL [R1+0x3854], R28 ;  /* 0x0038541c01007387 */ /* 0x000fe80000100800 */
[----:B-----5:R0:W-:Y:S04]  /*84860*/  @P5 STG.E.U16 [R28.64], R24 ;  /* 0x000000181c005986 */ /* 0x0201e8000c101506 */
[----:B0-----:R-:W5:Y:S04]  /*84870*/  LDL.LU R28, [R1+0x1f0] ;  /* 0x0001f000011c7983 */ /* 0x001f680000300800 */
[----:B------:R0:W-:Y:S04]  /*84880*/  STL [R1+0x3850], R29 ;  /* 0x0038501d01007387 */ /* 0x0001e80000100800 */
[----:B0-----:R-:W3:Y:S01]  /*84890*/  LDL.LU R29, [R1+0x1e0] ;  /* 0x0001e000011d7983 */ /* 0x001ee20000300800 */
[----:B----4-:R-:W-:Y:S01]  /*848a0*/  IMAD.WIDE R22, R12, 0x2, R20 ;  /* 0x000000020c167825 */ /* 0x010fe200078e0214 */
[----:B--2---:R-:W-:-:S02]  /*848b0*/  ISETP.LT.AND P4, PT, R25, c[0x0][0x178], !P2 ;  /* 0x00005e0019007a0c */ /* 0x004fc40005781270 */
[----:B------:R-:W-:Y:S01]  /*848c0*/  ISETP.LT.AND P3, PT, R13, c[0x0][0x178], !P2 ;  /* 0x00005e000d007a0c */ /* 0x000fe20005761270 */
[----:B------:R-:W-:Y:S01]  /*848d0*/  IMAD.WIDE R24, R12, 0x2, R4 ;  /* 0x000000020c187825 */ /* 0x000fe200078e0204 */
[----:B------:R0:W-:Y:S01]  /*848e0*/  STL [R1+0x3858], R13 ;  /* 0x0038580d01007387 */ /* 0x0001e20000100800 */
[----:B------:R-:W-:-:S03]  /*848f0*/  ISETP.LT.AND P5, PT, R19, c[0x0][0x178], !P2 ;  /* 0x00005e0013007a0c */ /* 0x000fc600057a1270 */
[----:B0-----:R-:W2:Y:S04]  /*84900*/  LDL R13, [R1+0x70] ;  /* 0x00007000010d7983 */ /* 0x001ea80000100800 */
[----:B------:R-:W4:Y:S04]  /*84910*/  LDL.LU R19, [R1+0x3864] ;  /* 0x0038640001137983 */ /* 0x000f280000300800 */
[----:B-----5:R4:W-:Y:S04]  /*84920*/  @P0 STG.E.U16 [R22.64], R28 ;  /* 0x0000001c16000986 */ /* 0x0209e8000c101506 */
[----:B---3--:R-:W-:Y:S01]  /*84930*/  @P6 STG.E.U16 [R24.64], R29 ;  /* 0x0000001d18006986 */ /* 0x008fe2000c101506 */
[----:B------:R-:W-:-:S02]  /*84940*/  ISETP.LT.AND P6, PT, R15, c[0x0][0x178], !P2 ;  /* 0x00005e000f007a0c */ /* 0x000fc400057c1270 */
[----:B------:R-:W-:Y:S02]  /*84950*/  ISETP.LT.AND P2, PT, R14, c[0x0][0x178], !P2 ;  /* 0x00005e000e007a0c */ /* 0x000fe40005741270 */
[----:B------:R-:W3:Y:S01]  /*84960*/  LDL.LU R14, [R1+0x3860] ;  /* 0x00386000010e7983 */ /* 0x000ee20000300800 */
[----:B----4-:R-:W-:-:S05]  /*84970*/  IMAD.WIDE R22, R12, 0x2, R18 ;  /* 0x000000020c167825 */ /* 0x010fca00078e0212 */
[----:B---3--:R0:W-:Y:S04]  /*84980*/  @P3 STG.E.U16 [R22.64], R14 ;  /* 0x0000000e16003986 */ /* 0x0081e8000c101506 */
[----:B0-----:R-:W3:Y:S04]  /*84990*/  LDL.LU R14, [R1+0x385c] ;  /* 0x00385c00010e7983 */ /* 0x001ee80000300800 */
[----:B------:R-:W4:Y:S04]  /*849a0*/  LDL R22, [R1+0x90] ;  /* 0x0000900001167983 */ /* 0x000f280000100800 */
[----:B------:R-:W5:Y:S01]  /*849b0*/  LDL R23, [R1+0x80] ;  /* 0x0000800001177983 */ /* 0x000f620000100800 */
[----:B------:R-:W-:Y:S01]  /*849c0*/  ISETP.GE.AND P1, PT, R26, c[0x0][0x17c], PT ;  /* 0x00005f001a007a0c */ /* 0x000fe20003f26270 */
[----:B------:R-:W-:Y:S01]  /*849d0*/  IMAD.WIDE R24, R12, 0x2, R16 ;  /* 0x000000020c187825 */ /* 0x000fe200078e0210 */
[----:B------:R-:W-:-:S03]  /*849e0*/  ISETP.GE.AND P0, PT, R27, c[0x0][0x17c], PT ;  /* 0x00005f001b007a0c */ /* 0x000fc60003f06270 */
[C---:B------:R-:W-:Y:S01]  /*849f0*/  IMAD.WIDE R26, R12.reuse, 0x2, R10 ;  /* 0x000000020c1a7825 */ /* 0x040fe200078e020a */
[----:B----4-:R0:W-:Y:S04]  /*84a00*/  @P4 STG.E.U16 [R24.64], R22 ;  /* 0x0000001618004986 */ /* 0x0101e8000c101506 */
[----:B-----5:R1:W-:Y:S04]  /*84a10*/  @P5 STG.E.U16 [R26.64], R23 ;  /* 0x000000171a005986 */ /* 0x0203e8000c101506 */
[----:B0-----:R-:W4:Y:S01]  /*84a20*/  LDL.LU R24, [R1+0x200] ;  /* 0x0002000001187983 */ /* 0x001f220000300800 */
[----:B-1----:R-:W-:-:S03]  /*84a30*/  IMAD.WIDE R22, R12, 0x2, R8 ;  /* 0x000000020c167825 */ /* 0x002fc600078e0208 */
[----:B------:R-:W5:Y:S04]  /*84a40*/  LDL R25, [R1+0x35dc] ;  /* 0x0035dc0001197983 */ /* 0x000f680000100800 */
[----:B--2---:R0:W-:Y:S04]  /*84a50*/  @P6 STG.E.U16 [R22.64], R13 ;  /* 0x0000000d16006986 */ /* 0x0041e8000c101506 */
[----:B0-----:R-:W2:Y:S04]  /*84a60*/  LDL.LU R13, [R1+0x3858] ;  /* 0x00385800010d7983 */ /* 0x001ea80000300800 */
[----:B------:R-:W2:Y:S01]  /*84a70*/  LDL R23, [R1+0x20] ;  /* 0x0000200001177983 */ /* 0x000ea20000100800 */
[----:B---3--:R-:W-:-:S02]  /*84a80*/  ISETP.LT.AND P3, PT, R14, c[0x0][0x178], !P1 ;  /* 0x00005e000e007a0c */ /* 0x008fc40004f61270 */
[----:B------:R-:W-:Y:S02]  /*84a90*/  ISETP.LT.AND P5, PT, R0, c[0x0][0x178], !P1 ;  /* 0x00005e0000007a0c */ /* 0x000fe40004fa1270 */
[C---:B------:R-:W-:Y:S01]  /*84aa0*/  IADD3 R0, R12.reuse, c[0x0][0x198], RZ ;  /* 0x000066000c007a10 */ /* 0x040fe20007ffe0ff */
[----:B------:R-:W-:Y:S01]  /*84ab0*/  IMAD.WIDE R26, R12, 0x2, R6 ;  /* 0x000000020c1a7825 */ /* 0x000fe200078e0206 */
[----:B----4-:R-:W-:Y:S02]  /*84ac0*/  PRMT R12, R24, 0x7632, R12 ;  /* 0x00007632180c7816 */ /* 0x010fe4000000000c */
[----:B-----5:R-:W-:Y:S01]  /*84ad0*/  ISETP.LT.AND P4, PT, R25, c[0x0][0x178], !P1 ;  /* 0x00005e0019007a0c */ /* 0x020fe20004f81270 */
[----:B------:R-:W-:Y:S01]  /*84ae0*/  IMAD.WIDE R24, R0, 0x2, R2 ;  /* 0x0000000200187825 */ /* 0x000fe200078e0202 */
[----:B--2---:R0:W-:Y:S04]  /*84af0*/  @P2 STG.E.U16 [R26.64], R23 ;  /* 0x000000171a002986 */ /* 0x0041e8000c101506 */
[----:B------:R1:W-:Y:S04]  /*84b00*/  @P3 STG.E.U16 [R24.64], R12 ;  /* 0x0000000c18003986 */ /* 0x0003e8000c101506 */
[----:B0-----:R-:W2:Y:S01]  /*84b10*/  LDL.LU R27, [R1+0x80] ;  /* 0x00008000011b7983 */ /* 0x001ea20000300800 */
[----:B------:R-:W-:-:S03]  /*84b20*/  PRMT R26, R28, 0x7632, R26 ;  /* 0x000076321c1a7816 */ /* 0x000fc6000000001a */
[----:B------:R-:W2:Y:S01]  /*84b30*/  LDL.LU R28, [R1+0x3854] ;  /* 0x00385400011c7983 */ /* 0x000ea20000300800 */
[----:B-1----:R-:W-:-:S03]  /*84b40*/  PRMT R12, R29, 0x7632, R12 ;  /* 0x000076321d0c7816 */ /* 0x002fc6000000000c */
[----:B------:R-:W3:Y:S01]  /*84b50*/  LDL.LU R29, [R1+0x3850] ;  /* 0x00385000011d7983 */ /* 0x000ee20000300800 */
[----:B------:R-:W-:-:S03]  /*84b60*/  IMAD.WIDE R24, R0, 0x2, R4 ;  /* 0x0000000200187825 */ /* 0x000fc600078e0204 */
[----:B------:R0:W-:Y:S04]  /*84b70*/  STL.64 [R1+0x3848], R6 ;  /* 0x0038480601007387 */ /* 0x0001e80000100a00 */
[----:B0-----:R-:W3:Y:S04]  /*84b80*/  LDL.LU R6, [R1+0x90] ;  /* 0x0000900001067983 */ /* 0x001ee80000300800 */
[----:B------:R-:W4:Y:S04]  /*84b90*/  LDL.LU R7, [R1+0x2a4] ;  /* 0x0002a40001077983 */ /* 0x000f280000300800 */
[----:B------:R0:W-:Y:S04]  /*84ba0*/  STL.64 [R1+0x3840], R4 ;  /* 0x0038400401007387 */ /* 0x0001e80000100a00 */
[----:B0-----:R-:W5:Y:S04]  /*84bb0*/  LDL.LU R4, [R1+0x3610] ;  /* 0x0036100001047983 */ /* 0x001f680000300800 */
[----:B------:R-:W2:Y:S01]  /*84bc0*/  LDL.LU R5, [R1+0x1d0] ;  /* 0x0001d00001057983 */ /* 0x000ea20000300800 */
[----:B------:R-:W-:-:S05]  /*84bd0*/  IMAD.WIDE R22, R0, 0x2, R20 ;  /* 0x0000000200167825 */ /* 0x000fca00078e0214 */
[----:B------:R0:W-:Y:S04]  /*84be0*/  @P5 STG.E.U16 [R22.64], R26 ;  /* 0x0000001a16005986 */ /* 0x0001e8000c101506 */
[----:B0-----:R-:W4:Y:S04]  /*84bf0*/  LDL R22, [R1+0x35e4] ;  /* 0x0035e40001167983 */ /* 0x001f280000100800 */
[----:B------:R-:W4:Y:S04]  /*84c00*/  LDL R23, [R1+0x35e8] ;  /* 0x0035e80001177983 */ /* 0x000f280000100800 */
[----:B------:R0:W-:Y:S01]  /*84c10*/  @P4 STG.E.U16 [R24.64], R12 ;  /* 0x0000000c18004986 */ /* 0x0001e2000c101506 */
[----:B------:R-:W-:-:S03]  /*84c20*/  ISETP.LT.AND P3, PT, R13, c[0x0][0x178], !P1 ;  /* 0x00005e000d007a0c */ /* 0x000fc60004f61270 */
[----:B------:R1:W-:Y:S01]  /*84c30*/  STL [R1+0x383c], R19 ;  /* 0x00383c1301007387 */ /* 0x0003e20000100800 */
[----:B0-----:R-:W-:Y:S01]  /*84c40*/  IMAD.WIDE R24, R0, 0x2, R16 ;  /* 0x0000000200187825 */ /* 0x001fe200078e0210 */
[----:B---3--:R-:W-:Y:S02]  /*84c50*/  PRMT R29, R6, 0x7632, R29 ;  /* 0x00007632061d7816 */ /* 0x008fe4000000001d */
[----:B-----5:R-:W-:Y:S02]  /*84c60*/  ISETP.GE.AND P2, PT, R4, c[0x0][0x17c], PT ;  /* 0x00005f0004007a0c */ /* 0x020fe40003f46270 */
[----:B--2---:R-:W-:Y:S02]  /*84c70*/  PRMT R12, R5, 0x7632, R12 ;  /* 0x00007632050c7816 */ /* 0x004fe4000000000c */
[----:B----4-:R-:W0:Y:S01]  /*84c80*/  LDS.128 R4, [R7] ;  /* 0x0000000007047984 */ /* 0x010e220000000c00 */
[----:B------:R-:W-:Y:S02]  /*84c90*/  ISETP.LT.AND P6, PT, R22, c[0x0][0x178], !P1 ;  /* 0x00005e0016007a0c */ /* 0x000fe40004fc1270 */
[----:B------:R-:W-:Y:S01]  /*84ca0*/  ISETP.LT.AND P5, PT, R23, c[0x0][0x178], !P1 ;  /* 0x00005e0017007a0c */ /* 0x000fe20004fa1270 */
[----:B------:R-:W-:-:S02]  /*84cb0*/  IMAD.WIDE R22, R0, 0x2, R18 ;  /* 0x0000000200167825 */ /* 0x000fc400078e0212 */
[----:B-1----:R-:W2:Y:S04]  /*84cc0*/  LDL R19, [R1+0x35ec] ;  /* 0x0035ec0001137983 */ /* 0x002ea80000100800 */
[----:B------:R1:W-:Y:S04]  /*84cd0*/  @P3 STG.E.U16 [R22.64], R12 ;  /* 0x0000000c16003986 */ /* 0x0003e8000c101506 */
[----:B------:R-:W-:Y:S04]  /*84ce0*/  @P6 STG.E.U16 [R24.64], R29 ;  /* 0x0000001d18006986 */ /* 0x000fe8000c101506 */
[----:B-1----:R-:W3:Y:S04]  /*84cf0*/  LDL.LU R22, [R1+0x70] ;  /* 0x0000700001167983 */ /* 0x002ee80000300800 */
[----:B------:R-:W4:Y:S04]  /*84d00*/  LDL R23, [R1+0x35d8] ;  /* 0x0035d80001177983 */ /* 0x000f280000100800 */
[----:B0-----:R-:W-:Y:S04]  /*84d10*/  STL.64 [R1+0x60], R4 ;  /* 0x0000600401007387 */ /* 0x001fe80000100a00 */
[----:B------:R0:W-:Y:S04]  /*84d20*/  STL.64 [R1+0x68], R6 ;  /* 0x0000680601007387 */ /* 0x0001e80000100a00 */
[----:B0-----:R-:W5:Y:S04]  /*84d30*/  LDL.LU.64 R6, [R1+0x3848] ;  /* 0x0038480001067983 */ /* 0x001f680000300a00 */
[----:B------:R-:W5:Y:S04]  /*84d40*/  LDL.LU.64 R4, [R1+0x3840] ;  /* 0x0038400001047983 */ /* 0x000f680000300a00 */
[----:B------:R-:W5:Y:S04]  /*84d50*/  LDL.LU R24, [R1+0x20] ;  /* 0x0000200001187983 */ /* 0x000f680000300800 */
[----:B------:R-:W5:Y:S01]  /*84d60*/  LDL R25, [R1+0x35dc] ;  /* 0x0035dc0001197983 */ /* 0x000f620000100800 */
[----:B------:R-:W-:Y:S01]  /*84d70*/  PRMT R28, R27, 0x7632, R28 ;  /* 0x000076321b1c7816 */ /* 0x000fe2000000001c */
[----:B------:R-:W-:Y:S01]  /*84d80*/  IMAD.WIDE R26, R0, 0x2, R10 ;  /* 0x00000002001a7825 */ /* 0x000fe200078e020a */
[----:B------:R-:W-:-:S04]  /*84d90*/  ISETP.LT.AND P3, PT, R15, c[0x0][0x178], !P1 ;  /* 0x00005e000f007a0c */ /* 0x000fc80004f61270 */
[----:B------:R3:W-:Y:S01]  /*84da0*/  @P5 STG.E.U16 [R26.64], R28 ;  /* 0x0000001c1a005986 */ /* 0x0007e2000c101506 */
[----:B------:R-:W-:Y:S02]  /*84db0*/  IADD3 R12, R0, c[0x0][0x198], RZ ;  /* 0x00006600000c7a10 */ /* 0x000fe40007ffe0ff */
[----:B--2---:R-:W-:Y:S02]  /*84dc0*/  ISETP.LT.AND P1, PT, R19, c[0x0][0x178], !P1 ;  /* 0x00005e0013007a0c */ /* 0x004fe40004f21270 */
[----:B------:R-:W2:Y:S01]  /*84dd0*/  LDL R19, [R1+0x230] ;  /* 0x0002300001137983 */ /* 0x000ea20000100800 */
[----:B---3--:R-:W-:Y:S02]  /*84de0*/  PRMT R28, R22, 0x7632, R28 ;  /* 0x00007632161c7816 */ /* 0x008fe4000000001c */
[----:B----4-:R-:W-:Y:S01]  /*84df0*/  ISETP.LT.AND P4, PT, R23, c[0x0][0x178], !P0 ;  /* 0x00005e0017007a0c */ /* 0x010fe20004781270 */
[----:B------:R-:W-:-:S05]  /*84e00*/  IMAD.WIDE R22, R0, 0x2, R8 ;  /* 0x0000000200167825 */ /* 0x000fca00078e0208 */
[----:B------:R0:W-:Y:S01]  /*84e10*/  @P3 STG.E.U16 [R22.64], R28 ;  /* 0x0000001c16003986 */ /* 0x0001e2000c101506 */
[----:B------:R-:W-:Y:S01]  /*84e20*/  ISETP.LT.AND P3, PT, R13, c[0x0][0x178], !P0 ;  /* 0x00005e000d007a0c */ /* 0x000fe20004761270 */
[----:B-----5:R-:W-:Y:S02]  /*84e30*/  IMAD.WIDE R26, R0, 0x2, R6 ;  /* 0x00000002001a7825 */ /* 0x020fe400078e0206 */
[----:B------:R-:W3:Y:S04]  /*84e40*/  LDL R0, [R1+0x35ec] ;  /* 0x0035ec0001007983 */ /* 0x000ee80000100800 */
[----:B------:R1:W-:Y:S01]  /*84e50*/  STL [R1+0x3838], R3 ;  /* 0x0038380301007387 */ /* 0x0003e20000100800 */
[----:B------:R-:W-:-:S03]  /*84e60*/  PRMT R29, R24, 0x7632, R29 ;  /* 0x00007632181d7816 */ /* 0x000fc6000000001d */
[----:B0-----:R-:W4:Y:S01]  /*84e70*/  LDL.LU R28, [R1+0xc0] ;  /* 0x0000c000011c7983 */ /* 0x001f220000300800 */
[----:B------:R-:W-:Y:S01]  /*84e80*/  ISETP.LT.AND P5, PT, R25, c[0x0][0x178], !P0 ;  /* 0x00005e0019007a0c */ /* 0x000fe200047a1270 */
[C---:B------:R-:W-:Y:S02]  /*84e90*/  IMAD.WIDE R24, R12.reuse, 0x2, R2 ;  /* 0x000000020c187825 */ /* 0x040fe400078e0202 */
[----:B------:R-:W5:Y:S02]  /*84ea0*/  LDL R13, [R1+0xb0] ;  /* 0x0000b000010d7983 */ /* 0x000f640000100800 */
[----:B------:R-:W-:Y:S02]  /*84eb0*/  IMAD.WIDE R22, R12, 0x2, R20 ;  /* 0x000000020c167825 */ /* 0x000fe400078e0214 */
[----:B-1----:R-:W2:Y:S04]  /*84ec0*/  LDL R3, [R1+0xa0] ;  /* 0x0000a00001037983 */ /* 0x002ea80000100800 */
[----:B------:R0:W-:Y:S04]  /*84ed0*/  STL [R1+0x3830], R20 ;  /* 0x0038301401007387 */ /* 0x0001e80000100800 */
[----:B0-----:R-:W2:Y:S04]  /*84ee0*/  LDL R20, [R1+0x35e4] ;  /* 0x0035e40001147983 */ /* 0x001ea80000100800 */
[----:B------:R0:W-:Y:S04]  /*84ef0*/  STL [R1+0x382c], R21 ;  /* 0x00382c1501007387 */ /* 0x0001e80000100800 */
[----:B------:R1:W-:Y:S04]  /*84f00*/  @P1 STG.E.U16 [R26.64], R29 ;  /* 0x0000001d1a001986 */ /* 0x0003e8000c101506 */
[----:B0-----:R-:W3:Y:S04]  /*84f10*/  LDL R21, [R1+0x240] ;  /* 0x0002400001157983 */ /* 0x001ee80000100800 */
[----:B-1----:R-:W4:Y:S04]  /*84f20*/  LDL R26, [R1+0x220] ;  /* 0x00022000011a7983 */ /* 0x002f280000100800 */
[----:B------:R-:W4:Y:S04]  /*84f30*/  LDL.LU R27, [R1+0x3614] ;  /* 0x00361400011b7983 */ /* 0x000f280000300800 */
[----:B------:R-:W4:Y:S01]  /*84f40*/  LDL.LU R29, [R1+0x210] ;  /* 0x00021000011d7983 */ /* 0x000f220000300800 */
[----:B--2---:R-:W-:-:S03]  /*84f50*/  ISETP.LT.AND P1, PT, R20, c[0x0][0x178], !P0 ;  /* 0x00005e0014007a0c */ /* 0x004fc60004721270 */
[----:B------:R-:W2:Y:S01]  /*84f60*/  LDL R20, [R1+0x35d8] ;  /* 0x0035d80001147983 */ /* 0x000ea20000100800 */
[----:B------:R-:W-:-:S13]  /*84f70*/  ISETP.LT.AND P6, PT, R14, c[0x0][0x178], !P0 ;  /* 0x00005e000e007a0c */ /* 0x000fda00047c1270 */
[----:B---3--:R0:W-:Y:S04]  /*84f80*/  @P6 STG.E.U16 [R24.64], R21 ;  /* 0x0000001518006986 */ /* 0x0081e8000c101506 */
[----:B------:R-:W-:Y:S04]  /*84f90*/  @P4 STG.E.U16 [R22.64], R19 ;  /* 0x0000001316004986 */ /* 0x000fe8000c101506 */
[----:B--2---:R1:W-:Y:S04]  /*84fa0*/  STL [R1+0x3834], R20 ;  /* 0x0038341401007387 */ /* 0x0043e80000100800 */
[----:B0-----:R-:W2:Y:S04]  /*84fb0*/  LDL R21, [R1+0x35dc] ;  /* 0x0035dc0001157983 */ /* 0x001ea80000100800 */
[----:B-1----:R-:W3:Y:S04]  /*84fc0*/  LDL R20, [R1+0x60] ;  /* 0x0000600001147983 */ /* 0x002ee80000100800 */
[----:B------:R-:W2:Y:S04]  /*84fd0*/  LDL.LU R19, [R1+0x383c] ;  /* 0x00383c0001137983 */ /* 0x000ea80000300800 */
[----:B------:R-:W2:Y:S01]  /*84fe0*/  LDL R23, [R1+0x35e8] ;  /* 0x0035e80001177983 */ /* 0x000ea20000100800 */
[----:B------:R-:W-:-:S05]  /*84ff0*/  IMAD.WIDE R24, R12, 0x2, R4 ;  /* 0x000000020c187825 */ /* 0x000fca00078e0204 */
[----:B----4-:R0:W-:Y:S01]  /*85000*/  @P5 STG.E.U16 [R24.64], R26 ;  /* 0x0000001a18005986 */ /* 0x0101e2000c101506 */
[----:B------:R-:W-:-:S03]  /*85010*/  ISETP.GE.AND P5, PT, R27, c[0x0][0x17c], PT ;  /* 0x00005f001b007a0c */ /* 0x000fc60003fa6270 */
[----:B------:R-:W-:Y:S01]  /*85020*/  STL [R1+0x3820], R15 ;  /* 0x0038200f01007387 */ /* 0x000fe20000100800 */
[----:B0-----:R-:W-:-:S03]  /*85030*/  IMAD.WIDE R26, R12, 0x2, R16 ;  /* 0x000000020c1a7825 */ /* 0x001fc600078e0210 */
[----:B------:R-:W-:Y:S04]  /*85040*/  STL [R1+0x3824], R14 ;  /* 0x0038240e01007387 */ /* 0x000fe80000100800 */
[----:B------:R-:W-:Y:S01]  /*85050*/  STL [R1+0x3828], R11 ;  /* 0x0038280b01007387 */ /* 0x000fe20000100800 */
[----:B--2---:R-:W-:Y:S01]  /*85060*/  ISETP.LT.AND P6, PT, R23, c[0x0][0x178], !P0 ;  /* 0x00005e0017007a0c */ /* 0x004fe200047c1270 */
[----:B------:R-:W-:-:S05]  /*85070*/  IMAD.WIDE R22, R12, 0x2, R18 ;  /* 0x000000020c167825 */ /* 0x000fca00078e0212 */
[----:B------:R0:W-:Y:S04]  /*85080*/  @P3 STG.E.U16 [R22.64], R29 ;  /* 0x0000001d16003986 */ /* 0x0001e8000c101506 */
[----:B------:R-:W-:Y:S01]  /*85090*/  @P1 STG.E.U16 [R26.64], R28 ;  /* 0x0000001c1a001986 */ /* 0x000fe2000c101506 */
[----:B0-----:R-:W-:-:S05]  /*850a0*/  IMAD.WIDE R22, R12, 0x2, R10 ;  /* 0x000000020c167825 */ /* 0x001fca00078e020a */
[----:B------:R0:W-:Y:S04]  /*850b0*/  @P6 STG.E.U16 [R22.64], R3 ;  /* 0x0000000316006986 */ /* 0x0001e8000c101506 */
[----:B0-----:R-:W2:Y:S01]  /*850c0*/  LDL.LU R3, [R1+0x3838] ;  /* 0x0038380001037983 */ /* 0x001ea20000300800 */
[----:B------:R-:W-:Y:S02]  /*850d0*/  ISETP.LT.AND P4, PT, R15, c[0x0][0x178], !P0 ;  /* 0x00005e000f007a0c */ /* 0x000fe40004781270 */
[----:B------:R-:W-:Y:S01]  /*850e0*/  ISETP.LT.AND P0, PT, R0, c[0x0][0x178], !P0 ;  /* 0x00005e0000007a0c */ /* 0x000fe20004701270 */
[C---:B------:R-:W-:Y:S01]  /*850f0*/  IMAD.WIDE R24, R12.reuse, 0x2, R8 ;  /* 0x000000020c187825 */ /* 0x040fe200078e0208 */
[----:B------:R-:W4:Y:S03]  /*85100*/  LDL.LU R23, [R1+0x240] ;  /* 0x0002400001177983 */ /* 0x000f260000300800 */
[----:B------:R-:W-:-:S06]  /*85110*/  IMAD.WIDE R26, R12, 0x2, R6 ;  /* 0x000000020c1a7825 */ /* 0x000fcc00078e0206 */
[----:B-----5:R0:W-:Y:S04]  /*85120*/  @P4 STG.E.U16 [R24.64], R13 ;  /* 0x0000000d18004986 */ /* 0x0201e8000c101506 */
[----:B---3--:R1:W-:Y:S04]  /*85130*/  @P0 STG.E.U16 [R26.64], R20 ;  /* 0x000000141a000986 */ /* 0x0083e8000c101506 */
[----:B0-----:R-:W3:Y:S04]  /*85140*/  LDL.LU R24, [R1+0x230] ;  /* 0x0002300001187983 */ /* 0x001ee80000300800 */
[----:B------:R-:W5:Y:S04]  /*85150*/  LDL.LU R25, [R1+0x220] ;  /* 0x0002200001197983 */ /* 0x000f680000300800 */
[----:B------:R-:W3:Y:S04]  /*85160*/  LDL.LU R13, [R1+0x2a8] ;  /* 0x0002a800010d7983 */ /* 0x000ee80000300800 */
[----:B--2---:R-:W-:Y:S04]  /*85170*/  STL [R1+0x381c], R3 ;  /* 0x00381c0301007387 */ /* 0x004fe80000100800 */
[----:B-1----:R-:W2:Y:S01]  /*85180*/  LDL.LU R20, [R1+0x3834] ;  /* 0x0038340001147983 */ /* 0x002ea20000300800 */
[----:B------:R-:W-:-:S03]  /*85190*/  ISETP.LT.AND P1, PT, R21, c[0x0][0x178], !P2 ;  /* 0x00005e0015007a0c */ /* 0x000fc60005721270 */
[----:B------:R-:W3:Y:S04]  /*851a0*/  LDL R26, [R1+0x35e0] ;  /* 0x0035e000011a7983 */ /* 0x000ee80000100800 */
[----:B------:R-:W3:Y:S01]  /*851b0*/  LDL R27, [R1+0x35e4] ;  /* 0x0035e400011b7983 */ /* 0x000ee20000100800 */
[----:B------:R-:W-:Y:S02]  /*851c0*/  ISETP.LT.AND P3, PT, R14, c[0x0][0x178], !P2 ;  /* 0x00005e000e007a0c */ /* 0x000fe40005761270 */
[----:B--2---:R-:W-:Y:S02]  /*851d0*/  ISETP.LT.AND P0, PT, R20, c[0x0][0x178], !P2 ;  /* 0x00005e0014007a0c */ /* 0x004fe40005701270 */
[----:B------:R-:W2:Y:S04]  /*851e0*/  LDL.LU R20, [R1+0x3830] ;  /* 0x0038300001147983 */ /* 0x000ea80000300800 */
[----:B------:R-:W2:Y:S01]  /*851f0*/  LDL.LU R21, [R1+0x382c] ;  /* 0x00382c0001157983 */ /* 0x000ea20000300800 */
[----:B------:R-:W-:-:S02]  /*85200*/  IADD3 R0, R12, c[0x0][0x198], RZ ;  /* 0x000066000c007a10 */ /* 0x000fc40007ffe0ff */
[----:B----4-:R-:W-:-:S03]  /*85210*/  PRMT R12, R23, 0x7632, R12 ;  /* 0x00007632170c7816 */ /* 0x010fc6000000000c */
[----:B------:R-:W-:Y:S01]  /*85220*/  IMAD.WIDE R22, R0, 0x2, R2 ;  /* 0x0000000200167825 */ /* 0x000fe200078e0202 */
[----:B---3--:R-:W-:-:S04]  /*85230*/  PRMT R11, R24, 0x7632, R11 ;  /* 0x00007632180b7816 */ /* 0x008fc8000000000b */
[----:B------:R-:W-:Y:S01]  /*85240*/  @P3 STG.E.U16 [R22.64], R12 ;  /* 0x0000000c16003986 */ /* 0x000fe2000c101506 */
[----:B-----5:R-:W-:Y:S01]  /*85250*/  PRMT R14, R25, 0x7632, R14 ;  /* 0x00007632190e7816 */ /* 0x020fe2000000000e */
[----:B------:R-:W-:Y:S01]  /*85260*/  IMAD.WIDE R24, R0, 0x2, R4 ;  /* 0x0000000200187825 */ /* 0x000fe200078e0204 */
[----:B------:R-:W-:Y:S01]  /*85270*/  ISETP.LT.AND P4, PT, R26, c[0x0][0x178], !P2 ;  /* 0x00005e001a007a0c */ /* 0x000fe20005781270 */
[----:B------:R0:W-:Y:S01]  /*85280*/  STL [R1+0x3818], R19 ;  /* 0x0038181301007387 */ /* 0x0001e20000100800 */
[----:B------:R-:W-:Y:S01]  /*85290*/  ISETP.LT.AND P3, PT, R27, c[0x0][0x178], !P2 ;  /* 0x00005e001b007a0c */ /* 0x000fe20005761270 */
[C---:B------:R-:W-:Y:S02]  /*852a0*/  IMAD.WIDE R26, R0.reuse, 0x2, R18 ;  /* 0x00000002001a7825 */ /* 0x040fe400078e0212 */
[----:B0-----:R-:W3:Y:S02]  /*852b0*/  LDL R19, [R1+0x35dc] ;  /* 0x0035dc0001137983 */ /* 0x001ee40000100800 */
[----:B--2---:R-:W-:-:S05]  /*852c0*/  IMAD.WIDE R22, R0, 0x2, R20 ;  /* 0x0000000200167825 */ /* 0x004fca00078e0214 */
[----:B------:R0:W-:Y:S04]  /*852d0*/  @P0 STG.E.U16 [R22.64], R11 ;  /* 0x0000000b16000986 */ /* 0x0001e8000c101506 */
[----:B------:R1:W-:Y:S04]  /*852e0*/  @P1 STG.E.U16 [R24.64], R14 ;  /* 0x0000000e18001986 */ /* 0x0003e8000c101506 */
[----:B0-----:R-:W2:Y:S04]  /*852f0*/  LDL.LU R11, [R1+0x3828] ;  /* 0x00382800010b7983 */ /* 0x001ea80000300800 */
[----:B------:R-:W4:Y:S04]  /*85300*/  LDL.LU R22, [R1+0xb0] ;  /* 0x0000b00001167983 */ /* 0x000f280000300800 */
[----:B------:R-:W5:Y:S04]  /*85310*/  LDL.LU R23, [R1+0x60] ;  /* 0x0000600001177983 */ /* 0x000f680000300800 */
[----:B-1----:R-:W2:Y:S04]  /*85320*/  LDL.LU R14, [R1+0x3824] ;  /* 0x00382400010e7983 */ /* 0x002ea80000300800 */
[----:B------:R-:W2:Y:S04]  /*85330*/  LDL.LU R24, [R1+0xa0] ;  /* 0x0000a00001187983 */ /* 0x000ea80000300800 */
[----:B------:R-:W3:Y:S01]  /*85340*/  LDL R25, [R1+0x35e8] ;  /* 0x0035e80001197983 */ /* 0x000ee20000100800 */
[----:B------:R-:W-:-:S05]  /*85350*/  PRMT R15, R29, 0x7632, R15 ;  /* 0x000076321d0f7816 */ /* 0x000fca000000000f */
[----:B------:R0:W-:Y:S01]  /*85360*/  @P4 STG.E.U16 [R26.64], R15 ;  /* 0x0000000f1a004986 */ /* 0x0001e2000c101506 */
[----:B------:R-:W-:Y:S01]  /*85370*/  PRMT R12, R28, 0x7632, R12 ;  /* 0x000076321c0c7816 */ /* 0x000fe2000000000c */
[----:B------:R-:W-:-:S05]  /*85380*/  IMAD.WIDE R28, R0, 0x2, R16 ;  /* 0x00000002001c7825 */ /* 0x000fca00078e0210 */
[----:B------:R1:W-:Y:S04]  /*85390*/  @P3 STG.E.U16 [R28.64], R12 ;  /* 0x0000000c1c003986 */ /* 0x0003e8000c101506 */
[----:B0-----:R-:W4:Y:S04]  /*853a0*/  LDL.LU R15, [R1+0x3820] ;  /* 0x00382000010f7983 */ /* 0x001f280000300800 */
[----:B-1----:R-:W4:Y:S01]  /*853b0*/  LDL R29, [R1+0x35ec] ;  /* 0x0035ec00011d7983 */ /* 0x002f220000100800 */
[----:B--2---:R-:W-:Y:S02]  /*853c0*/  PRMT R3, R24, 0x7632, R3 ;  /* 0x0000763218037816 */ /* 0x004fe40000000003 */
[----:B---3--:R-:W-:-:S02]  /*853d0*/  ISETP.LT.AND P1, PT, R25, c[0x0][0x178], !P2 ;  /* 0x00005e0019007a0c */ /* 0x008fc40005721270 */
[----:B------:R-:W0:Y:S02]  /*853e0*/  LDS.128 R24, [R13] ;  /* 0x000000000d187984 */ /* 0x000e240000000c00 */
[----:B0-----:R-:W-:Y:S02]  /*853f0*/  IMAD.MOV.U32 R13, RZ, RZ, R24 ;  /* 0x000000ffff0d7224 */ /* 0x001fe400078e0018 */
[----:B------:R-:W-:Y:S04]  /*85400*/  STL [R1+0x14], R25 ;  /* 0x0000141901007387 */ /* 0x000fe80000100800 */
[----:B------:R-:W-:Y:S04]  /*85410*/  STL.64 [R1+0x18], R26 ;  /* 0x0000181a01007387 */ /* 0x000fe80000100a00 */
[----:B------:R0:W-:Y:S04]  /*85420*/  STL [R1+0x380c], R13 ;  /* 0x00380c0d01007387 */ /* 0x0001e80000100800 */
[----:B0-----:R-:W2:Y:S01]  /*85430*/  LDL R13, [R1+0x35d8] ;  /* 0x0035d800010d7983 */ /* 0x001ea20000100800 */
[----:B----4-:R-:W-:-:S02]  /*85440*/  ISETP.LT.AND P0, PT, R15, c[0x0][0x178], !P2 ;  /* 0x00005e000f007a0c */ /* 0x010fc40005701270 */
[----:B------:R-:W-:Y:S01]  /*85450*/  ISETP.LT.AND P2, PT, R29, c[0x0][0x178], !P2 ;  /* 0x00005e001d007a0c */ /* 0x000fe20005741270 */
[----:B------:R-:W-:Y:S01]  /*85460*/  IMAD.WIDE R26, R0, 0x2, R10 ;  /* 0x00000002001a7825 */ /* 0x000fe200078e020a */
[----:B------:R-:W-:Y:S02]  /*85470*/  PRMT R28, R22, 0x7632, R28 ;  /* 0x00007632161c7816 */ /* 0x000fe4000000001c */
[----:B-----5:R-:W-:Y:S01]  /*85480*/  PRMT R12, R23, 0x7632, R12 ;  /* 0x00007632170c7816 */ /* 0x020fe2000000000c */
[----:B------:R-:W-:Y:S01]  /*85490*/  IMAD.WIDE R24, R0, 0x2, R8 ;  /* 0x0000000200187825 */ /* 0x000fe200078e0208 */
[----:B------:R-:W-:-:S03]  /*854a0*/  ISETP.LT.AND P6, PT, R19, c[0x0][0x178], !P5 ;  /* 0x00005e0013007a0c */ /* 0x000fc60006fc1270 */
[----:B------:R-:W-:Y:S01]  /*854b0*/  IMAD.WIDE R22, R0, 0x2, R6 ;  /* 0x0000000200167825 */ /* 0x000fe200078e0206 */
[----:B------:R-:W-:Y:S04]  /*854c0*/  @P1 STG.E.U16 [R26.64], R3 ;  /* 0x000000031a001986 */ /* 0x000fe8000c101506 */
[----:B------:R-:W-:Y:S04]  /*854d0*/  @P0 STG.E.U16 [R24.64], R28 ;  /* 0x0000001c18000986 */ /* 0x000fe8000c101506 */
[----:B------:R-:W-:Y:S01]  /*854e0*/  @P2 STG.E.U16 [R22.64], R12 ;  /* 0x0000000c16002986 */ /* 0x000fe2000c101506 */
[----:B--2---:R-:W-:-:S03]  /*854f0*/  ISETP.LT.AND P4, PT, R13, c[0x0][0x178], !P5 ;  /* 0x00005e000d007a0c */ /* 0x004fc60006f81270 */
[----:B------:R0:W-:Y:S04]  /*85500*/  STL [R1+0x3810], R13 ;  /* 0x0038100d01007387 */ /* 0x0001e80000100800 */
[----:B0-----:R-:W2:Y:S04]  /*85510*/  LDL R13, [R1+0x35e0] ;  /* 0x0035e000010d7983 */ /* 0x001ea80000100800 */
[----:B------:R-:W3:Y:S04]  /*85520*/  LDL.LU R19, [R1+0x3618] ;  /* 0x0036180001137983 */ /* 0x000ee80000300800 */
[----:B------:R-:W4:Y:S04]  /*85530*/  LDL.LU R3, [R1+0x381c] ;  /* 0x00381c0001037983 */ /* 0x000f280000300800 */
[----:B------:R-:W5:Y:S01]  /*85540*/  LDL R23, [R1+0x35e4] ;  /* 0x0035e40001177983 */ /* 0x000f620000100800 */
[----:B------:R-:W-:-:S03]  /*85550*/  IADD3 R0, R0, c[0x0][0x198], RZ ;  /* 0x0000660000007a10 */ /* 0x000fc60007ffe0ff */
[----:B------:R-:W3:Y:S02]  /*85560*/  LDL R28, [R1+0x260] ;  /* 0x00026000011c7983 */ /* 0x000ee40000100800 */
[C---:B------:R-:W-:Y:S01]  /*85570*/  IMAD.WIDE R26, R0.reuse, 0x2, R20 ;  /* 0x00000002001a7825 */ /* 0x040fe200078e0214 */
[----:B--2---:R-:W-:Y:S02]  /*85580*/  ISETP.LT.AND P2, PT, R13, c[0x0][0x178], !P5 ;  /* 0x00005e000d007a0c */ /* 0x004fe40006f41270 */
[----:B------:R-:W2:Y:S04]  /*85590*/  LDL R13, [R1+0xd0] ;  /* 0x0000d000010d7983 */ /* 0x000ea80000100800 */
[----:B------:R-:W-:Y:S04]  /*855a0*/  STL [R1+0x3808], R20 ;  /* 0x0038081401007387 */ /* 0x000fe80000100800 */
[----:B------:R0:W-:Y:S01]  /*855b0*/  STL [R1+0x3804], R21 ;  /* 0x0038041501007387 */ /* 0x0001e20000100800 */
[----:B-----5:R-:W-:Y:S01]  /*855c0*/  ISETP.LT.AND P1, PT, R23, c[0x0][0x178], !P5 ;  /* 0x00005e0017007a0c */ /* 0x020fe20006f21270 */
[----:B------:R-:W-:-:S02]  /*855d0*/  IMAD.WIDE R22, R0, 0x2, R4 ;  /* 0x0000000200167825 */ /* 0x000fc400078e0204 */
[----:B0-----:R-:W5:Y:S04]  /*855e0*/  LDL R21, [R1+0x270] ;  /* 0x0002700001157983 */ /* 0x001f680000100800 */
[----:B------:R-:W2:Y:S04]  /*855f0*/  LDL.LU R12, [R1+0x361c] ;  /* 0x00361c00010c7983 */ /* 0x000ea80000300800 */
[----:B------:R0:W-:Y:S04]  /*85600*/  STL [R1+0x3814], R5 ;  /* 0x0038140501007387 */ /* 0x0001e80000100800 */
[----:B0-----:R-:W2:Y:S01]  /*85610*/  LDL.LU R5, [R1+0x280] ;  /* 0x0002800001057983 */ /* 0x001ea20000300800 */
[----:B------:R-:W-:Y:S01]  /*85620*/  ISETP.LT.AND P3, PT, R14, c[0x0][0x178], !P5 ;  /* 0x00005e000e007a0c */ /* 0x000fe20006f61270 */
[----:B----4-:R-:W-:Y:S01]  /*85630*/  IMAD.WIDE R24, R0, 0x2, R2 ;  /* 0x0000000200187825 */ /* 0x010fe200078e0202 */
[----:B---3--:R-:W-:-:S02]  /*85640*/  ISETP.GE.AND P0, PT, R19, c[0x0][0x17c], PT ;  /* 0x00005f0013007a0c */ /* 0x008fc40003f06270 */
[----:B------:R-:W3:Y:S09]  /*85650*/  LDL.LU R19, [R1+0x3818] ;  /* 0x0038180001137983 */ /* 0x000ef20000300800 */
[----:B--2---:R0:W-:Y:S04]  /*85660*/  @P3 STG.E.U16 [R24.64], R5 ;  /* 0x0000000518003986 */ /* 0x0041e8000c101506 */
[----:B0-----:R-:W2:Y:S04]  /*85670*/  LDL R25, [R1+0x290] ;  /* 0x0002900001197983 */ /* 0x001ea80000100800 */
[----:B--2---:R0:W-:Y:S04]  /*85680*/  @P4 STG.E.U16 [R26.64], R25 ;  /* 0x000000191a004986 */ /* 0x0041e8000c101506 */
[----:B-----5:R1:W-:Y:S01]  /*85690*/  @P6 STG.E.U16 [R22.64], R21 ;  /* 0x0000001516006986 */ /* 0x0203e2000c101506 */
[----:B------:R-:W-:-:S03]  /*856a0*/  ISETP.LT.AND P6, PT, R14, c[0x0][0x178], !P0 ;  /* 0x00005e000e007a0c */ /* 0x000fc600047c1270 */
[----:B0-----:R-:W2:Y:S04]  /*856b0*/  LDL R27, [R1+0x35e8] ;  /* 0x0035e800011b7983 */ /* 0x001ea80000100800 */
[----:B-1----:R-:W4:Y:S04]  /*856c0*/  LDL R21, [R1+0x35dc] ;  /* 0x0035dc0001157983 */ /* 0x002f280000100800 */
[----:B------:R-:W-:Y:S04]  /*856d0*/  STL [R1+0x37fc], R15 ;  /* 0x0037fc0f01007387 */ /* 0x000fe80000100800 */
[----:B------:R0:W-:Y:S04]  /*856e0*/  STL [R1+0x3800], R14 ;  /* 0x0038000e01007387 */ /* 0x0001e80000100800 */
[----:B0-----:R-:W5:Y:S01]  /*856f0*/  LDL.LU R14, [R1+0x250] ;  /* 0x00025000010e7983 */ /* 0x001f620000300800 */
[----:B---3--:R-:W-:-:S04]  /*85700*/  IMAD.WIDE R24, R0, 0x2, R18 ;  /* 0x0000000200187825 */ /* 0x008fc800078e0212 */
[C---:B------:R-:W-:Y:S01]  /*85710*/  IMAD.WIDE R22, R0.reuse, 0x2, R16 ;  /* 0x0000000200167825 */ /* 0x040fe200078e0210 */
[----:B------:R-:W-:Y:S04]  /*85720*/  @P2 STG.E.U16 [R24.64], R28 ;  /* 0x0000001c18002986 */ /* 0x000fe8000c101506 */
[----:B------:R-:W-:Y:S04]  /*85730*/  STL [R1+0x37f8], R9 ;  /* 0x0037f80901007387 */ /* 0x000fe80000100800 */
[----:B-----5:R0:W-:Y:S02]  /*85740*/  @P1 STG.E.U16 [R22.64], R14 ;  /* 0x0000000e16001986 */ /* 0x0201e4000c101506 */
[----:B0-----:R-:W-:-:S02]  /*85750*/  IMAD.WIDE R22, R0, 0x2, R8 ;  /* 0x0000000200167825 */ /* 0x001fc400078e0208 */
[----:B------:R-:W3:Y:S01]  /*85760*/  LDL.LU R9, [R1+0xe0] ;  /* 0x0000e00001097983 */ /* 0x000ee20000300800 */
[----:B--2---:R-:W-:Y:S02]  /*85770*/  ISETP.LT.AND P3, PT, R27, c[0x0][0x178], !P5 ;  /* 0x00005e001b007a0c */ /* 0x004fe40006f61270 */
[----:B------:R-:W-:Y:S02]  /*85780*/  ISETP.LT.AND P4, PT, R15, c[0x0][0x178], !P5 ;  /* 0x00005e000f007a0c */ /* 0x000fe40006f81270 */
[----:B------:R-:W-:Y:S01]  /*85790*/  ISETP.LT.AND P5, PT, R29, c[0x0][0x178], !P5 ;  /* 0x00005e001d007a0c */ /* 0x000fe20006fa1270 */
[----:B------:R-:W-:Y:S01]  /*857a0*/  IMAD.WIDE R28, R0, 0x2, R10 ;  /* 0x00000002001c7825 */ /* 0x000fe200078e020a */
[----:B------:R-:W-:Y:S02]  /*857b0*/  PRMT R20, R5, 0x7632, R20 ;  /* 0x0000763205147816 */ /* 0x000fe40000000014 */
[----:B------:R-:W2:Y:S05]  /*857c0*/  LDL.LU R5, [R1+0x3814] ;  /* 0x0038140001057983 */ /* 0x000eaa0000300800 */
[----:B---3--:R-:W-:Y:S04]  /*857d0*/  @P3 STG.E.U16 [R28.64], R9 ;  /* 0x000000091c003986 */ /* 0x008fe8000c101506 */
[----:B------:R0:W-:Y:S04]  /*857e0*/  @P4 STG.E.U16 [R22.64], R13 ;  /* 0x0000000d16004986 */ /* 0x0001e8000c101506 */
[----:B0-----:R-:W3:Y:S04]  /*857f0*/  LDL.LU R13, [R1+0x3810] ;  /* 0x00381000010d7983 */ /* 0x001ee80000300800 */
[----:B------:R-:W5:Y:S04]  /*85800*/  LDL.LU R22, [R1+0x260] ;  /* 0x0002600001167983 */ /* 0x000f680000300800 */
[----:B------:R-:W2:Y:S01]  /*85810*/  LDL R23, [R1+0x35e8] ;  /* 0x0035e80001177983 */ /* 0x000ea20000100800 */
[----:B---3--:R-:W-:-:S03]  /*85820*/  ISETP.LT.AND P1, PT, R13, c[0x0][0x178], !P0 ;  /* 0x00005e000d007a0c */ /* 0x008fc60004721270 */
[----:B------:R-:W3:Y:S01]  /*85830*/  LDL.LU R13, [R1+0x380c] ;  /* 0x00380c00010d7983 */ /* 0x000ee20000300800 */
[----:B------:R-:W-:Y:S02]  /*85840*/  ISETP.GE.AND P2, PT, R12, c[0x0][0x17c], PT ;  /* 0x00005f000c007a0c */ /* 0x000fe40003f46270 */
[C---:B------:R-:W-:Y:S01]  /*85850*/  IADD3 R12, R0.reuse, c[0x0][0x198], RZ ;  /* 0x00006600000c7a10 */ /* 0x040fe20007ffe0ff */
[----:B------:R-:W-:-:S04]  /*85860*/  IMAD.WIDE R24, R0, 0x2, R6 ;  /* 0x0000000200187825 */ /* 0x000fc800078e0206 */
[----:B------:R-:W-:Y:S01]  /*85870*/  IMAD.WIDE R26, R12, 0x2, R2 ;  /* 0x000000020c1a7825 */ /* 0x000fe200078e0202 */
[----:B----4-:R-:W-:Y:S02]  /*85880*/  ISETP.LT.AND P4, PT, R21, c[0x0][0x178], !P0 ;  /* 0x00005e0015007a0c */ /* 0x010fe40004781270 */
[----:B------:R-:W-:Y:S01]  /*85890*/  PRMT R28, R14, 0x7632, R28 ;  /* 0x000076320e1c7816 */ /* 0x000fe2000000001c */
[----:B---3--:R0:W-:Y:S04]  /*858a0*/  @P5 STG.E.U16 [R24.64], R13 ;  /* 0x0000000d18005986 */ /* 0x0081e8000c101506 */
[----:B------:R1:W-:Y:S04]  /*858b0*/  @P6 STG.E.U16 [R26.64], R20 ;  /* 0x000000141a006986 */ /* 0x0003e8000c101506 */
[----:B0-----:R-:W3:Y:S04]  /*858c0*/  LDL.LU R24, [R1+0x270] ;  /* 0x0002700001187983 */ /* 0x001ee80000300800 */
[----:B------:R-:W4:Y:S04]  /*858d0*/  LDL R25, [R1+0x35e4] ;  /* 0x0035e40001197983 */ /* 0x000f280000100800 */
[----:B-1----:R-:W4:Y:S04]  /*858e0*/  LDL.LU R20, [R1+0x3808] ;  /* 0x0038080001147983 */ /* 0x002f280000300800 */
[----:B------:R-:W4:Y:S04]  /*858f0*/  LDL R26, [R1+0x35e0] ;  /* 0x0035e000011a7983 */ /* 0x000f280000100800 */
[----:B------:R-:W4:Y:S04]  /*85900*/  LDL.LU R27, [R1+0x290] ;  /* 0x00029000011b7983 */ /* 0x000f280000300800 */
[----:B------:R-:W4:Y:S04]  /*85910*/  LDL.LU R21, [R1+0x3804] ;  /* 0x0038040001157983 */ /* 0x000f280000300800 */
[----:B------:R-:W-:Y:S04]  /*85920*/  STL [R1+0x37f0], R4 ;  /* 0x0037f00401007387 */ /* 0x000fe80000100800 */
[----:B--2---:R-:W-:Y:S04]  /*85930*/  STL [R1+0x37ec], R5 ;  /* 0x0037ec0501007387 */ /* 0x004fe80000100800 */
[----:B------:R-:W-:Y:S04]  /*85940*/  STL [R1+0x37f4], R19 ;  /* 0x0037f41301007387 */ /* 0x000fe80000100800 */
[----:B------:R-:W2:Y:S01]  /*85950*/  LDL.LU R14, [R1+0x3800] ;  /* 0x00380000010e7983 */ /* 0x000ea20000300800 */
[----:B-----5:R-:W-:-:S02]  /*85960*/  PRMT R29, R22, 0x7632, R29 ;  /* 0x00007632161d7816 */ /* 0x020fc4000000001d */
[----:B------:R-:W-:Y:S01]  /*85970*/  ISETP.LT.AND P3, PT, R23, c[0x0][0x178], !P0 ;  /* 0x00005e0017007a0c */ /* 0x000fe20004761270 */
[----:B------:R-:W-:Y:S01]  /*85980*/  IMAD.WIDE R22, R12, 0x2, R4 ;  /* 0x000000020c167825 */ /* 0x000fe200078e0204 */
[----:B---3--:R-:W-:Y:S02]  /*85990*/  PRMT R15, R24, 0x7632, R15 ;  /* 0x00007632180f7816 */ /* 0x008fe4000000000f */
[----:B----4-:R-:W-:Y:S02]  /*859a0*/  ISETP.LT.AND P6, PT, R25, c[0x0][0x178], !P0 ;  /* 0x00005e0019007a0c */ /* 0x010fe400047c1270 */
[----:B------:R-:W-:Y:S01]  /*859b0*/  ISETP.LT.AND P5, PT, R26, c[0x0][0x178], !P0 ;  /* 0x00005e001a007a0c */ /* 0x000fe200047a1270 */
[----:B------:R-:W-:Y:S01]  /*859c0*/  IMAD.WIDE R24, R12, 0x2, R18 ;  /* 0x000000020c187825 */ /* 0x000fe200078e0212 */
[----:B------:R-:W-:-:S03]  /*859d0*/  PRMT R0, R27, 0x7632, R0 ;  /* 0x000076321b007816 */ /* 0x000fc60000000000 */
[----:B------:R-:W-:-:S05]  /*859e0*/  IMAD.WIDE R26, R12, 0x2, R20 ;  /* 0x000000020c1a7825 */ /* 0x000fca00078e0214 */
[----:B------:R0:W-:Y:S04]  /*859f0*/  @P1 STG.E.U16 [R26.64], R0 ;  /* 0x000000001a001986 */ /* 0x0001e8000c101506 */
[----:B------:R1:W-:Y:S04]  /*85a00*/  @P4 STG.E.U16 [R22.64], R15 ;  /* 0x0000000f16004986 */ /* 0x0003e8000c101506 */
[----:B------:R3:W-:Y:S01]  /*85a10*/  @P5 STG.E.U16 [R24.64], R29 ;  /* 0x0000001d18005986 */ /* 0x0007e2000c101506 */
[----:B0-----:R-:W-:Y:S01]  /*85a20*/  IMAD.WIDE R26, R12, 0x2, R16 ;  /* 0x000000020c1a7825 */ /* 0x001fe200078e0210 */
[----:B------:R-:W-:-:S02]  /*85a30*/  PRMT R0, R9, 0x7632, R0 ;  /* 0x0000763209007816 */ /* 0x000fc40000000000 */
[----:B-1----:R-:W4:Y:S04]  /*85a40*/  LDL.LU R15, [R1+0x37fc] ;  /* 0x0037fc00010f7983 */ /* 0x002f280000300800 */
[----:B------:R-:W5:Y:S04]  /*85a50*/  LDL R4, [R1+0x1c4] ;  /* 0x0001c40001047983 */ /* 0x000f680000100800 */
[----:B---3--:R-:W3:Y:S04]  /*85a60*/  LDL R24, [R1+0x35d8] ;  /* 0x0035d80001187983 */ /* 0x008ee80000100800 */
[----:B------:R-:W5:Y:S01]  /*85a70*/  LDL.LU R25, [R1+0xd0] ;  /* 0x0000d00001197983 */ /* 0x000f620000300800 */
[----:B--2---:R-:W-:-:S03]  /*85a80*/  ISETP.LT.AND P5, PT, R14, c[0x0][0x178], !P2 ;  /* 0x00005e000e007a0c */ /* 0x004fc600057a1270 */
[----:B------:R-:W2:Y:S04]  /*85a90*/  LDL R29, [R1+0x35dc] ;  /* 0x0035dc00011d7983 */ /* 0x000ea80000100800 */
[----:B------:R-:W2:Y:S04]  /*85aa0*/  LDL.LU R9, [R1+0x37f8] ;  /* 0x0037f80001097983 */ /* 0x000ea80000300800 */
[----:B------:R0:W-:Y:S04]  /*85ab0*/  @P6 STG.E.U16 [R26.64], R28 ;  /* 0x0000001c1a006986 */ /* 0x0001e8000c101506 */
[----:B------:R-:W2:Y:S04]  /*85ac0*/  LDL R5, [R1+0x35e0] ;  /* 0x0035e00001057983 */ /* 0x000ea80000100800 */
[----:B0-----:R-:W2:Y:S04]  /*85ad0*/  LDL R27, [R1+0x35ec] ;  /* 0x0035ec00011b7983 */ /* 0x001ea80000100800 */
[----:B------:R0:W-:Y:S04]  /*85ae0*/  STL [R1+0x37e4], R14 ;  /* 0x0037e40e01007387 */ /* 0x0001e80000100800 */
[----:B0-----:R-:W2:Y:S01]  /*85af0*/  LDL R14, [R1+0x34] ;  /* 0x00003400010e7983 */ /* 0x001ea20000100800 */
[----:B------:R-:W-:Y:S01]  /*85b00*/  IMAD.WIDE R22, R12, 0x2, R10 ;  /* 0x000000020c167825 */ /* 0x000fe200078e020a */
[----:B------:R-:W-:-:S04]  /*85b10*/  PRMT R19, R13, 0x7632, R19 ;  /* 0x000076320d137816 */ /* 0x000fc80000000013 */
[----:B------:R0:W-:Y:S02]  /*85b20*/  @P3 STG.E.U16 [R22.64], R0 ;  /* 0x0000000016003986 */ /* 0x0001e4000c101506 */
[----:B0-----:R-:W-:Y:S02]  /*85b30*/  IADD3 R0, R12, c[0x0][0x198], RZ ;  /* 0x000066000c007a10 */ /* 0x001fe40007ffe0ff */
[----:B----4-:R-:W-:Y:S02]  /*85b40*/  ISETP.LT.AND P4, PT, R15, c[0x0][0x178], !P0 ;  /* 0x00005e000f007a0c */ /* 0x010fe40004781270 */
[----:B---3--:R-:W-:Y:S02]  /*85b50*/  ISETP.LT.AND P6, PT, R24, c[0x0][0x178], !P2 ;  /* 0x00005e0018007a0c */ /* 0x008fe400057c1270 */
[----:B-----5:R-:W-:Y:S01]  /*85b60*/  PRMT R26, R25, 0x7632, R26 ;  /* 0x00007632191a7816 */ /* 0x020fe2000000001a */
[----:B------:R-:W-:-:S04]  /*85b70*/  IMAD.WIDE R24, R12, 0x2, R6 ;  /* 0x000000020c187825 */ /* 0x000fc800078e0206 */
[----:B--2---:R-:W-:Y:S01]  /*85b80*/  IMAD.WIDE R22, R12, 0x2, R8 ;  /* 0x000000020c167825 */ /* 0x004fe200078e0208 */
[----:B------:R0:W-:Y:S04]  /*85b90*/  STL [R1+0x37e8], R14 ;  /* 0x0037e80e01007387 */ /* 0x0001e80000100800 */
[----:B------:R-:W2:Y:S04]  /*85ba0*/  LDL R13, [R1+0x4] ;  /* 0x00000400010d7983 */ /* 0x000ea80000100800 */
[----:B0-----:R-:W3:Y:S04]  /*85bb0*/  LDL R14, [R1+0x44] ;  /* 0x00004400010e7983 */ /* 0x001ee80000100800 */
[----:B------:R0:W-:Y:S02]  /*85bc0*/  STL [R1+0x37dc], R12 ;  /* 0x0037dc0c01007387 */ /* 0x0001e40000100800 */
[----:B0-----:R-:W-:-:S05]  /*85bd0*/  PRMT R12, R26, 0x7610, R12 ;  /* 0x000076101a0c7816 */ /* 0x001fca000000000c */
[----:B------:R0:W-:Y:S04]  /*85be0*/  @P4 STG.E.U16 [R22.64], R12 ;  /* 0x0000000c16004986 */ /* 0x0001e8000c101506 */
[----:B0-----:R-:W4:Y:S01]  /*85bf0*/  LDL R22, [R1+0x1b4] ;  /* 0x0001b40001167983 */ /* 0x001f220000100800 */
[----:B------:R-:W-:Y:S01]  /*85c00*/  ISETP.LT.AND P1, PT, R27, c[0x0][0x178], !P0 ;  /* 0x00005e001b007a0c */ /* 0x000fe20004721270 */
[C---:B------:R-:W-:Y:S02]  /*85c10*/  IMAD.WIDE R26, R0.reuse, 0x2, R2 ;  /* 0x00000002001a7825 */ /* 0x040fe400078e0202 */
[----:B------:R-:W5:Y:S01]  /*85c20*/  LDL R23, [R1+0x35e4] ;  /* 0x0035e40001177983 */ /* 0x000f620000100800 */
[----:B------:R-:W-:Y:S01]  /*85c30*/  ISETP.LT.AND P0, PT, R29, c[0x0][0x178], !P2 ;  /* 0x00005e001d007a0c */ /* 0x000fe20005701270 */
[----:B------:R-:W-:Y:S01]  /*85c40*/  IMAD.WIDE R28, R0, 0x2, R20 ;  /* 0x00000002001c7825 */ /* 0x000fe200078e0214 */
[----:B------:R-:W-:-:S07]  /*85c50*/  ISETP.LT.AND P3, PT, R5, c[0x0][0x178], !P2 ;  /* 0x00005e0005007a0c */ /* 0x000fce0005761270 */
[----:B------:R0:W-:Y:S04]  /*85c60*/  @P1 STG.E.U16 [R24.64], R19 ;  /* 0x0000001318001986 */ /* 0x0001e8000c101506 */
[----:B------:R1:W-:Y:S04]  /*85c70*/  @P5 STG.E.U16 [R26.64], R4 ;  /* 0x000000041a005986 */ /* 0x0003e8000c101506 */
[----:B0-----:R-:W2:Y:S04]  /*85c80*/  LDL.LU R19, [R1+0x37f4] ;  /* 0x0037f40001137983 */ /* 0x001ea80000300800 */
[----:B------:R-:W2:Y:S04]  /*85c90*/  LDL R24, [R1+0x1a4] ;  /* 0x0001a40001187983 */ /* 0x000ea80000100800 */
[----:B------:R-:W2:Y:S04]  /*85ca0*/  LDL.LU R25, [R1+0x3624] ;  /* 0x0036240001197983 */ /* 0x000ea80000300800 */
[----:B------:R-:W2:Y:S04]  /*85cb0*/  LDL R12, [R1+0x35d8] ;  /* 0x0035d800010c7983 */ /* 0x000ea80000100800 */
[----:B-1----:R-:W2:Y:S04]  /*85cc0*/  LDL.LU R4, [R1+0x37f0] ;  /* 0x0037f00001047983 */ /* 0x002ea80000300800 */
[----:B------:R-:W2:Y:S04]  /*85cd0*/  LDL.LU R26, [R1+0x3620] ;  /* 0x00362000011a7983 */ /* 0x000ea80000300800 */
[----:B------:R-:W3:Y:S04]  /*85ce0*/  LDL R27, [R1+0x35ec] ;  /* 0x0035ec00011b7983 */ /* 0x000ee80000100800 */
[----:B------:R-:W3:Y:S04]  /*85cf0*/  LDL.LU R5, [R1+0x37ec] ;  /* 0x0037ec0001057983 */ /* 0x000ee80000300800 */
[----:B----4-:R0:W-:Y:S01]  /*85d00*/  @P6 STG.E.U16 [R28.64], R22 ;  /* 0x000000161c006986 */ /* 0x0101e2000c101506 */
[----:B------:R-:W-:-:S03]  /*85d10*/  ISETP.LT.AND P6, PT, R15, c[0x0][0x178], !P2 ;  /* 0x00005e000f007a0c */ /* 0x000fc600057c1270 */
[----:B0-----:R-:W4:Y:S04]  /*85d20*/  LDL R29, [R1+0x35e8] ;  /* 0x0035e800011d7983 */ /* 0x001f280000100800 */
[----:B------:R0:W-:Y:S04]  /*85d30*/  STL [R1+0x37d8], R15 ;  /* 0x0037d80f01007387 */ /* 0x0001e80000100800 */
[----:B0-----:R-:W4:Y:S01]  /*85d40*/  LDL.LU R15, [R1+0x54] ;  /* 0x00005400010f7983 */ /* 0x001f220000300800 */
[----:B-----5:R-:W-:Y:S02]  /*85d50*/  ISETP.LT.AND P4, PT, R23, c[0x0][0x178], !P2 ;  /* 0x00005e0017007a0c */ /* 0x020fe40005781270 */
[----:B--2---:R-:W-:Y:S01]  /*85d60*/  ISETP.GE.AND P1, PT, R26, c[0x0][0x17c], PT ;  /* 0x00005f001a007a0c */ /* 0x004fe20003f26270 */
[----:B---3--:R-:W-:-:S05]  /*85d70*/  IMAD.WIDE R22, R0, 0x2, R4 ;  /* 0x0000000200167825 */ /* 0x008fca00078e0204 */
[----:B------:R-:W-:Y:S01]  /*85d80*/  @P0 STG.E.U16 [R22.64], R24 ;  /* 0x0000001816000986 */ /* 0x000fe2000c101506 */
[----:B----4-:R-:W-:Y:S02]  /*85d90*/  ISETP.LT.AND P5, PT, R29, c[0x0][0x178], !P2 ;  /* 0x00005e001d007a0c */ /* 0x010fe400057a1270 */
[----:B------:R-:W-:Y:S01]  /*85da0*/  ISETP.LT.AND P2, PT, R27, c[0x0][0x178], !P2 ;  /* 0x00005e001b007a0c */ /* 0x000fe20005741270 */
[----:B------:R-:W-:-:S04]  /*85db0*/  IMAD.WIDE R26, R0, 0x2, R18 ;  /* 0x00000002001a7825 */ /* 0x000fc800078e0212 */
[C---:B------:R-:W-:Y:S01]  /*85dc0*/  IMAD.WIDE R28, R0.reuse, 0x2, R16 ;  /* 0x00000002001c7825 */ /* 0x040fe200078e0210 */
[----:B------:R-:W-:Y:S04]  /*85dd0*/  @P3 STG.E.U16 [R26.64], R15 ;  /* 0x0000000f1a003986 */ /* 0x000fe8000c101506 */
[----:B------:R0:W-:Y:S04]  /*85de0*/  @P4 STG.E.U16 [R28.64], R14 ;  /* 0x0000000e1c004986 */ /* 0x0001e8000c101506 */
[----:B0-----:R-:W2:Y:S01]  /*85df0*/  LDL.LU R14, [R1+0x37e8] ;  /* 0x0037e800010e7983 */ /* 0x001ea20000300800 */
[----:B------:R-:W-:Y:S01]  /*85e00*/  ISETP.GE.AND P0, PT, R25, c[0x0][0x17c], PT ;  /* 0x00005f0019007a0c */ /* 0x000fe20003f06270 */
[----:B------:R-:W-:-:S04]  /*85e10*/  IMAD.WIDE R24, R0, 0x2, R10 ;  /* 0x0000000200187825 */ /* 0x000fc800078e020a */
[C---:B------:R-:W-:Y:S01]  /*85e20*/  IMAD.WIDE R22, R0.reuse, 0x2, R8 ;  /* 0x0000000200167825 */ /* 0x040fe200078e0208 */
[----:B--2---:R0:W-:Y:S04]  /*85e30*/  @P5 STG.E.U16 [R24.64], R14 ;  /* 0x0000000e18005986 */ /* 0x0041e8000c101506 */
[----:B------:R1:W-:Y:S04]  /*85e40*/  @P6 STG.E.U16 [R22.64], R13 ;  /* 0x0000000d16006986 */ /* 0x0003e8000c101506 */
[----:B0-----:R-:W2:Y:S04]  /*85e50*/  LDL.LU R14, [R1+0x37e4] ;  /* 0x0037e400010e7983 */ /* 0x001ea80000300800 */
[----:B------:R-:W3:Y:S04]  /*85e60*/  LDL.LU R24, [R1+0x1a4] ;  /* 0x0001a40001187983 */ /* 0x000ee80000300800 */
[----:B------:R-:W4:Y:S04]  /*85e70*/  LDL R25, [R1+0x35e4] ;  /* 0x0035e40001197983 */ /* 0x000f280000100800 */
[----:B-1----:R-:W5:Y:S01]  /*85e80*/  LDL.LU R13, [R1+0x37e0] ;  /* 0x0037e000010d7983 */ /* 0x002f620000300800 */
[----:B------:R-:W-:-:S03]  /*85e90*/  IMAD.WIDE R26, R0, 0x2, R6 ;  /* 0x00000002001a7825 */ /* 0x000fc600078e0206 */
[----:B------:R-:W2:Y:S04]  /*85ea0*/  LDL.LU R22, [R1+0x1b4] ;  /* 0x0001b40001167983 */ /* 0x000ea80000300800 */
[----:B------:R-:W2:Y:S04]  /*85eb0*/  LDL R23, [R1+0x35e0] ;  /* 0x0035e00001177983 */ /* 0x000ea80000100800 */
[----:B-----5:R0:W-:Y:S01]  /*85ec0*/  @P2 STG.E.U16 [R26.64], R13 ;  /* 0x0000000d1a002986 */ /* 0x0201e2000c101506 */
[----:B------:R-:W-:-:S03]  /*85ed0*/  ISETP.LT.AND P2, PT, R12, c[0x0][0x178], !P1 ;  /* 0x00005e000c007a0c */ /* 0x000fc60004f41270 */
[----:B0-----:R-:W5:Y:S04]  /*85ee0*/  LDL R26, [R1+0x35dc] ;  /* 0x0035dc00011a7983 */ /* 0x001f680000100800 */
[----:B------:R-:W5:Y:S04]  /*85ef0*/  LDL.LU R27, [R1+0x1c4] ;  /* 0x0001c400011b7983 */ /* 0x000f680000300800 */
[----:B------:R-:W5:Y:S01]  /*85f00*/  LDL.LU R12, [R1+0x37dc] ;  /* 0x0037dc00010c7983 */ /* 0x000f620000300800 */
[----:B------:R-:W-:-:S03]  /*85f10*/  PRMT R13, R15, 0x7632, R13 ;  /* 0x000076320f0d7816 */ /* 0x000fc6000000000d */
[----:B------:R-:W5:Y:S01]  /*85f20*/  LDL.LU R15, [R1+0x37d8] ;  /* 0x0037d800010f7983 */ /* 0x000f620000300800 */
[----:B--2---:R-:W-:Y:S02]  /*85f30*/  ISETP.LT.AND P3, PT, R14, c[0x0][0x178], !P1 ;  /* 0x00005e000e007a0c */ /* 0x004fe40004f61270 */
[----:B------:R-:W-:Y:S02]  /*85f40*/  IADD3 R0, R0, c[0x0][0x198], RZ ;  /* 0x0000660000007a10 */ /* 0x000fe40007ffe0ff */
[----:B------:R-:W-:Y:S02]  /*85f50*/  ISETP.LT.AND P6, PT, R23, c[0x0][0x178], !P1 ;  /* 0x00005e0017007a0c */ /* 0x000fe40004fc1270 */
[----:B------:R-:W-:Y:S01]  /*85f60*/  PRMT R29, R22, 0x7632, R29 ;  /* 0x00007632161d7816 */ /* 0x000fe2000000001d */
[----:B------:R-:W-:Y:S01]  /*85f70*/  IMAD.WIDE R22, R0, 0x2, R20 ;  /* 0x0000000200167825 */ /* 0x000fe200078e0214 */
[----:B---3--:R-:W-:Y:S02]  /*85f80*/  PRMT R28, R24, 0x7632, R28 ;  /* 0x00007632181c7816 */ /* 0x008fe4000000001c */
[----:B----4-:R-:W-:Y:S01]  /*85f90*/  ISETP.LT.AND P4, PT, R25, c[0x0][0x178], !P1 ;  /* 0x00005e0019007a0c */ /* 0x010fe20004f81270 */
[----:B------:R-:W-:Y:S01]  /*85fa0*/  IMAD.WIDE R24, R0, 0x2, R4 ;  /* 0x0000000200187825 */ /* 0x000fe200078e0204 */
[----:B-----5:R-:W-:-:S02]  /*85fb0*/  ISETP.LT.AND P5, PT, R26, c[0x0][0x178], !P1 ;  /* 0x00005e001a007a0c */ /* 0x020fc40004fa1270 */
[----:B------:R-:W-:Y:S01]  /*85fc0*/  PRMT R12, R27, 0x7632, R12 ;  /* 0x000076321b0c7816 */ /* 0x000fe2000000000c */
[----:B------:R-:W-:-:S05]  /*85fd0*/  IMAD.WIDE R26, R0, 0x2, R2 ;  /* 0x00000002001a7825 */ /* 0x000fca00078e0202 */
[----:B------:R0:W-:Y:S04]  /*85fe0*/  @P3 STG.E.U16 [R26.64], R12 ;  /* 0x0000000c1a003986 */ /* 0x0001e8000c101506 */
[----:B------:R1:W-:Y:S04]  /*85ff0*/  @P2 STG.E.U16 [R22.64], R29 ;  /* 0x0000001d16002986 */ /* 0x0003e8000c101506 */
[----:B------:R2:W-:Y:S01]  /*86000*/  @P5 STG.E.U16 [R24.64], R28 ;  /* 0x0000001c18005986 */ /* 0x0005e2000c101506 */
[----:B0-----:R-:W-:-:S03]  /*86010*/  IMAD.WIDE R26, R0, 0x2, R18 ;  /* 0x00000002001a7825 */ /* 0x001fc600078e0212 */
[----:B-1----:R-:W3:Y:S04]  /*86020*/  LDL.LU R23, [R1+0x44] ;  /* 0x0000440001177983 */ /* 0x002ee80000300800 */
[----:B--2---:R-:W2:Y:S04]  /*86030*/  LDL.LU R24, [R1+0x34] ;  /* 0x0000340001187983 */ /* 0x004ea80000300800 */
[----:B------:R-:W4:Y:S04]  /*86040*/  LDL.LU R25, [R1+0x4] ;  /* 0x0000040001197983 */ /* 0x000f280000300800 */
[----:B------:R0:W-:Y:S04]  /*86050*/  @P6 STG.E.U16 [R26.64], R13 ;  /* 0x0000000d1a006986 */ /* 0x0001e8000c101506 */
[----:B0-----:R-:W5:Y:S01]  /*86060*/  LDL R26, [R1+0x35e8] ;  /* 0x0035e800011a7983 */ /* 0x001f620000100800 */
[----:B------:R-:W-:-:S03]  /*86070*/  ISETP.LT.AND P5, PT, R15, c[0x0][0x178], !P1 ;  /* 0x00005e000f007a0c */ /* 0x000fc60004fa1270 */
[----:B------:R-:W5:Y:S04]  /*86080*/  LDL R27, [R1+0x35ec] ;  /* 0x0035ec00011b7983 */ /* 0x000f680000100800 */
[----:B------:R0:W-:Y:S04]  /*86090*/  STL [R1+0x37d4], R15 ;  /* 0x0037d40f01007387 */ /* 0x0001e80000100800 */
[----:B0-----:R-:W5:Y:S04]  /*860a0*/  LDL R15, [R1+0x35d8] ;  /* 0x0035d800010f7983 */ /* 0x001f680000100800 */
[----:B------:R-:W-:Y:S04]  /*860b0*/  STL [R1+0x37c8], R14 ;  /* 0x0037c80e01007387 */ /* 0x000fe80000100800 */
[----:B------:R0:W-:Y:S04]  /*860c0*/  STL [R1+0x37d0], R8 ;  /* 0x0037d00801007387 */ /* 0x0001e80000100800 */
[----:B------:R1:W-:Y:S01]  /*860d0*/  STL [R1+0x37cc], R9 ;  /* 0x0037cc0901007387 */ /* 0x0003e20000100800 */
[----:B---3--:R-:W-:Y:S01]  /*860e0*/  PRMT R12, R23, 0x7632, R12 ;  /* 0x00007632170c7816 */ /* 0x008fe2000000000c */
[----:B------:R-:W-:Y:S01]  /*860f0*/  IMAD.WIDE R22, R0, 0x2, R16 ;  /* 0x0000000200167825 */ /* 0x000fe200078e0210 */
[----:B--2---:R-:W-:-:S04]  /*86100*/  PRMT R29, R24, 0x7632, R29 ;  /* 0x00007632181d7816 */ /* 0x004fc8000000001d */
[----:B------:R2:W-:Y:S01]  /*86110*/  @P4 STG.E.U16 [R22.64], R12 ;  /* 0x0000000c16004986 */ /* 0x0005e2000c101506 */
[----:B----4-:R-:W-:Y:S01]  /*86120*/  PRMT R28, R25, 0x7632, R28 ;  /* 0x00007632191c7816 */ /* 0x010fe2000000001c */
[----:B------:R-:W-:Y:S01]  /*86130*/  IMAD.WIDE R24, R0, 0x2, R8 ;  /* 0x0000000200187825 */ /* 0x000fe200078e0208 */
[----:B------:R-:W-:Y:S01]  /*86140*/  ISETP.LT.AND P4, PT, R14, c[0x0][0x178], !P0 ;  /* 0x00005e000e007a0c */ /* 0x000fe20004781270 */
[----:B0-----:R-:W3:Y:S04]  /*86150*/  LDL R8, [R1+0x1d4] ;  /* 0x0001d40001087983 */ /* 0x001ee80000100800 */
[----:B-1----:R-:W4:Y:S01]  /*86160*/  LDL R9, [R1+0x94] ;  /* 0x0000940001097983 */ /* 0x002f220000100800 */
[----:B-----5:R-:W-:-:S03]  /*86170*/  ISETP.LT.AND P3, PT, R26, c[0x0][0x178], !P1 ;  /* 0x00005e001a007a0c */ /* 0x020fc60004f61270 */
[----:B------:R-:W5:Y:S01]  /*86180*/  LDL R14, [R1+0x35ec] ;  /* 0x0035ec00010e7983 */ /* 0x000f620000100800 */
[----:B--2---:R-:W-:Y:S01]  /*86190*/  PRMT R23, R13, 0x7632, R23 ;  /* 0x000076320d177816 */ /* 0x004fe20000000017 */
[C---:B------:R-:W-:Y:S01]  /*861a0*/  IMAD.WIDE R12, R0.reuse, 0x2, R10 ;  /* 0x00000002000c7825 */ /* 0x040fe200078e020a */
[----:B------:R-:W-:Y:S02]  /*861b0*/  ISETP.LT.AND P2, PT, R27, c[0x0][0x178], !P1 ;  /* 0x00005e001b007a0c */ /* 0x000fe40004f41270 */
[C---:B------:R-:W-:Y:S01]  /*861c0*/  IADD3 R22, R0.reuse, c[0x0][0x198], RZ ;  /* 0x0000660000167a10 */ /* 0x040fe20007ffe0ff */
[----:B------:R-:W-:Y:S02]  /*861d0*/  IMAD.WIDE R26, R0, 0x2, R6 ;  /* 0x00000002001a7825 */ /* 0x000fe400078e0206 */
[----:B------:R-:W2:Y:S04]  /*861e0*/  LDL R0, [R1+0x35d8] ;  /* 0x0035d80001007983 */ /* 0x000ea80000100800 */
[----:B------:R0:W-:Y:S01]  /*861f0*/  @P3 STG.E.U16 [R12.64], R29 ;  /* 0x0000001d0c003986 */ /* 0x0001e2000c101506 */
[----:B------:R-:W-:-:S03]  /*86200*/  ISETP.LT.AND P1, PT, R15, c[0x0][0x178], !P0 ;  /* 0x00005e000f007a0c */ /* 0x000fc60004721270 */
[----:B------:R-:W2:Y:S04]  /*86210*/  LDL R15, [R1+0x1e4] ;  /* 0x0001e400010f7983 */ /* 0x000ea80000100800 */
[----:B0-----:R-:W2:Y:S04]  /*86220*/  LDL R13, [R1+0x35e4] ;  /* 0x0035e400010d7983 */ /* 0x001ea80000100800 */
[----:B------:R0:W-:Y:S04]  /*86230*/  STL [R1+0x37b4], R29 ;  /* 0x0037b41d01007387 */ /* 0x0001e80000100800 */
[----:B------:R-:W-:Y:S04]  /*86240*/  @P5 STG.E.U16 [R24.64], R28 ;  /* 0x0000001c18005986 */ /* 0x000fe8000c101506 */
[----:B0-----:R-:W2:Y:S04]  /*86250*/  LDL R29, [R1+0x35e0] ;  /* 0x0035e000011d7983 */ /* 0x001ea80000100800 */
[----:B------:R0:W-:Y:S04]  /*86260*/  STL [R1+0x37b8], R28 ;  /* 0x0037b81c01007387 */ /* 0x0001e80000100800 */
[----:B0-----:R-:W2:Y:S04]  /*86270*/  LDL R28, [R1+0x35dc] ;  /* 0x0035dc00011c7983 */ /* 0x001ea80000100800 */
[----:B------:R0:W-:Y:S04]  /*86280*/  @P2 STG.E.U16 [R26.64], R23 ;  /* 0x000000171a002986 */ /* 0x0001e8000c101506 */
[----:B0-----:R-:W3:Y:S04]  /*86290*/  LDL.LU R26, [R1+0x3628] ;  /* 0x00362800011a7983 */ /* 0x001ee80000300800 */
[----:B------:R-:W3:Y:S04]  /*862a0*/  LDL R27, [R1+0x35e8] ;  /* 0x0035e800011b7983 */ /* 0x000ee80000100800 */
[----:B------:R-:W3:Y:S01]  /*862b0*/  LDL.LU R23, [R1+0x204] ;  /* 0x0002040001177983 */ /* 0x000ee20000300800 */
[----:B--2---:R-:W-:-:S03]  /*862c0*/  ISETP.LT.AND P5, PT, R28, c[0x0][0x178], !P0 ;  /* 0x00005e001c007a0c */ /* 0x004fc600047a1270 */
[----:B------:R0:W-:Y:S04]  /*862d0*/  STL [R1+0x37bc], R28 ;  /* 0x0037bc1c01007387 */ /* 0x0001e80000100800 */
[----:B0-----:R-:W2:Y:S01]  /*862e0*/  LDL R28, [R1+0x24] ;  /* 0x00002400011c7983 */ /* 0x001ea20000100800 */
[----:B------:R-:W-:Y:S01]  /*862f0*/  IMAD.WIDE R24, R22, 0x2, R2 ;  /* 0x0000000216187825 */ /* 0x000fe200078e0202 */
[----:B------:R-:W-:-:S04]  /*86300*/  ISETP.LT.AND P3, PT, R29, c[0x0][0x178], !P0 ;  /* 0x00005e001d007a0c */ /* 0x000fc80004761270 */
[----:B---3--:R-:W-:Y:S04]  /*86310*/  @P4 STG.E.U16 [R24.64], R23 ;  /* 0x0000001718004986 */ /* 0x008fe8000c101506 */
[----:B--2---:R0:W-:Y:S04]  /*86320*/  STL [R1+0x37c4], R28 ;  /* 0x0037c41c01007387 */ /* 0x0041e80000100800 */
[----:B0-----:R-:W2:Y:S04]  /*86330*/  LDL R28, [R1+0x74] ;  /* 0x00007400011c7983 */ /* 0x001ea80000100800 */
[----:B------:R0:W-:Y:S04]  /*86340*/  STL [R1+0x37c0], R29 ;  /* 0x0037c01d01007387 */ /* 0x0001e80000100800 */
[----:B0-----:R-:W3:Y:S04]  /*86350*/  LDL.LU R29, [R1+0x1f4] ;  /* 0x0001f400011d7983 */ /* 0x001ee80000300800 */
[----:B------:R-:W2:Y:S01]  /*86360*/  LDL.LU R25, [R1+0x362c] ;  /* 0x00362c0001197983 */ /* 0x000ea20000300800 */
[----:B------:R-:W-:Y:S01]  /*86370*/  ISETP.LT.AND P6, PT, R13, c[0x0][0x178], !P0 ;  /* 0x00005e000d007a0c */ /* 0x000fe200047c1270 */
[----:B------:R-:W-:Y:S01]  /*86380*/  IMAD.WIDE R12, R22, 0x2, R20 ;  /* 0x00000002160c7825 */ /* 0x000fe200078e0214 */
[----:B------:R-:W-:-:S02]  /*86390*/  ISETP.GE.AND P2, PT, R26, c[0x0][0x17c], PT ;  /* 0x00005f001a007a0c */ /* 0x000fc40003f46270 */
[----:B------:R-:W-:Y:S01]  /*863a0*/  ISETP.LT.AND P4, PT, R27, c[0x0][0x178], !P0 ;  /* 0x00005e001b007a0c */ /* 0x000fe20004781270 */
[----:B------:R-:W-:Y:S01]  /*863b0*/  IMAD.WIDE R26, R22, 0x2, R4 ;  /* 0x00000002161a7825 */ /* 0x000fe200078e0204 */
[----:B---3--:R0:W-:Y:S01]  /*863c0*/  @P1 STG.E.U16 [R12.64], R29 ;  /* 0x0000001d0c001986 */ /* 0x0081e2000c101506 */
[----:B--2---:R-:W-:-:S03]  /*863d0*/  ISETP.GE.AND P1, PT, R25, c[0x0][0x17c], PT ;  /* 0x00005f0019007a0c */ /* 0x004fc60003f26270 */
[----:B------:R1:W-:Y:S01]  /*863e0*/  @P5 STG.E.U16 [R26.64], R15 ;  /* 0x0000000f1a005986 */ /* 0x0003e2000c101506 */
[----:B------:R-:W-:-:S04]  /*863f0*/  IMAD.WIDE R24, R22, 0x2, R16 ;  /* 0x0000000216187825 */ /* 0x000fc800078e0210 */
[----:B0-----:R-:W-:Y:S01]  /*86400*/  IMAD.WIDE R12, R22, 0x2, R18 ;  /* 0x00000002160c7825 */ /* 0x001fe200078e0212 */
[----:B-1----:R-:W2:Y:S04]  /*86410*/  LDL.LU R15, [R1+0x37d4] ;  /* 0x0037d400010f7983 */ /* 0x002ea80000300800 */
[----:B------:R0:W-:Y:S04]  /*86420*/  @P3 STG.E.U16 [R12.64], R8 ;  /* 0x000000080c003986 */ /* 0x0001e8000c101506 */
[----:B----4-:R1:W-:Y:S01]  /*86430*/  @P6 STG.E.U16 [R24.64], R9 ;  /* 0x0000000918006986 */ /* 0x0103e2000c101506 */
[----:B-----5:R-:W-:-:S03]  /*86440*/  ISETP.LT.AND P3, PT, R14, c[0x0][0x178], !P0 ;  /* 0x00005e000e007a0c */ /* 0x020fc60004761270 */
[----:B0-----:R-:W3:Y:S04]  /*86450*/  LDL.LU R8, [R1+0x37d0] ;  /* 0x0037d00001087983 */ /* 0x001ee80000300800 */
[----:B-1----:R-:W3:Y:S04]  /*86460*/  LDL.LU R9, [R1+0x37cc] ;  /* 0x0037cc0001097983 */ /* 0x002ee80000300800 */
[----:B------:R-:W4:Y:S04]  /*86470*/  LDL R24, [R1+0x84] ;  /* 0x0000840001187983 */ /* 0x000f280000100800 */
[----:B------:R-:W5:Y:S04]  /*86480*/  LDL.LU R25, [R1+0x3630] ;  /* 0x0036300001197983 */ /* 0x000f680000300800 */
[----:B------:R-:W3:Y:S01]  /*86490*/  LDL.LU R14, [R1+0x37c8] ;  /* 0x0037c800010e7983 */ /* 0x000ee20000300800 */
[----:B------:R-:W-:Y:S01]  /*864a0*/  IMAD.WIDE R26, R22, 0x2, R10 ;  /* 0x00000002161a7825 */ /* 0x000fe200078e020a */
[----:B--2---:R-:W-:-:S04]  /*864b0*/  ISETP.LT.AND P5, PT, R15, c[0x0][0x178], !P0 ;  /* 0x00005e000f007a0c */ /* 0x004fc800047a1270 */
[----:B----4-:R3:W-:Y:S02]  /*864c0*/  @P4 STG.E.U16 [R26.64], R24 ;  /* 0x000000181a004986 */ /* 0x0107e4000c101506 */
[----:B---3--:R-:W-:Y:S02]  /*864d0*/  IMAD.WIDE R26, R22, 0x2, R8 ;  /* 0x00000002161a7825 */ /* 0x008fe400078e0208 */
[----:B------:R-:W-:Y:S05]  /*864e0*/  STL [R1+0x37b0], R14 ;  /* 0x0037b00e01007387 */ /* 0x000fea0000100800 */
[----:B------:R0:W-:Y:S04]  /*864f0*/  @P5 STG.E.U16 [R26.64], R28 ;  /* 0x0000001c1a005986 */ /* 0x0001e8000c101506 */
[----:B0-----:R-:W2:Y:S01]  /*86500*/  LDL.LU R28, [R1+0x37c4] ;  /* 0x0037c400011c7983 */ /* 0x001ea20000300800 */
[----:B------:R-:W-:-:S02]  /*86510*/  ISETP.LT.AND P4, PT, R0, c[0x0][0x178], !P2 ;  /* 0x00005e0000007a0c */ /* 0x000fc40005781270 */
[C---:B------:R-:W-:Y:S02]  /*86520*/  IADD3 R0, R22.reuse, c[0x0][0x198], RZ ;  /* 0x0000660016007a10 */ /* 0x040fe40007ffe0ff */
[----:B------:R-:W-:Y:S01]  /*86530*/  PRMT R12, R23, 0x7632, R12 ;  /* 0x00007632170c7816 */ /* 0x000fe2000000000c */
[----:B------:R-:W-:Y:S01]  /*86540*/  IMAD.WIDE R22, R22, 0x2, R6 ;  /* 0x0000000216167825 */ /* 0x000fe200078e0206 */
[----:B------:R-:W-:Y:S02]  /*86550*/  PRMT R13, R29, 0x7632, R13 ;  /* 0x000076321d0d7816 */ /* 0x000fe4000000000d */
[----:B------:R-:W3:Y:S01]  /*86560*/  LDL.LU R29, [R1+0x37c0] ;  /* 0x0037c000011d7983 */ /* 0x000ee20000300800 */
[----:B------:R-:W-:-:S03]  /*86570*/  ISETP.LT.AND P6, PT, R14, c[0x0][0x178], !P2 ;  /* 0x00005e000e007a0c */ /* 0x000fc600057c1270 */
[----:B--2---:R0:W-:Y:S04]  /*86580*/  @P3 STG.E.U16 [R22.64], R28 ;  /* 0x0000001c16003986 */ /* 0x0041e8000c101506 */
[----:B0-----:R-:W2:Y:S01]  /*86590*/  LDL.LU R28, [R1+0x37bc] ;  /* 0x0037bc00011c7983 */ /* 0x001ea20000300800 */
[----:B-----5:R-:W-:Y:S01]  /*865a0*/  ISETP.GE.AND P0, PT, R25, c[0x0][0x17c], PT ;  /* 0x00005f0019007a0c */ /* 0x020fe20003f06270 */
[C---:B------:R-:W-:Y:S02]  /*865b0*/  IMAD.WIDE R24, R0.reuse, 0x2, R2 ;  /* 0x0000000200187825 */ /* 0x040fe400078e0202 */
[----:B------:R-:W4:Y:S02]  /*865c0*/  LDL.LU R22, [R1+0x1d4] ;  /* 0x0001d40001167983 */ /* 0x000f240000300800 */
[----:B------:R-:W-:-:S02]  /*865d0*/  IMAD.WIDE R26, R0, 0x2, R20 ;  /* 0x00000002001a7825 */ /* 0x000fc400078e0214 */
[----:B------:R-:W5:Y:S04]  /*865e0*/  LDL.LU R23, [R1+0x94] ;  /* 0x0000940001177983 */ /* 0x000f680000300800 */
[----:B------:R0:W-:Y:S01]  /*865f0*/  @P6 STG.E.U16 [R24.64], R12 ;  /* 0x0000000c18006986 */ /* 0x0001e2000c101506 */
[----:B---3--:R-:W-:-:S03]  /*86600*/  ISETP.LT.AND P6, PT, R29, c[0x0][0x178], !P2 ;  /* 0x00005e001d007a0c */ /* 0x008fc600057c1270 */
[----:B------:R1:W-:Y:S04]  /*86610*/  @P4 STG.E.U16 [R26.64], R13 ;  /* 0x0000000d1a004986 */ /* 0x0003e8000c101506 */
[----:B0-----:R-:W3:Y:S04]  /*86620*/  LDL.LU R12, [R1+0x1e4] ;  /* 0x0001e400010c7983 */ /* 0x001ee80000300800 */
[----:B------:R-:W5:Y:S01]  /*86630*/  LDL.LU R25, [R1+0x84] ;  /* 0x0000840001197983 */ /* 0x000f620000300800 */
[----:B--2---:R-:W-:-:S03]  /*86640*/  ISETP.LT.AND P3, PT, R28, c[0x0][0x178], !P2 ;  /* 0x00005e001c007a0c */ /* 0x004fc60005761270 */
[----:B------:R-:W5:Y:S04]  /*86650*/  LDL.LU R28, [R1+0x37b8] ;  /* 0x0037b800011c7983 */ /* 0x000f680000300800 */
[----:B------:R-:W2:Y:S04]  /*86660*/  LDL.LU R29, [R1+0x37b4] ;  /* 0x0037b400011d7983 */ /* 0x000ea80000300800 */
[----:B-1----:R-:W2:Y:S04]  /*86670*/  LDL R26, [R1+0x35e4] ;  /* 0x0035e400011a7983 */ /* 0x002ea80000100800 */
[----:B------:R-:W2:Y:S01]  /*86680*/  LDL R27, [R1+0x35e8] ;  /* 0x0035e800011b7983 */ /* 0x000ea20000100800 */
[----:B----4-:R-:W-:-:S03]  /*86690*/  PRMT R14, R22, 0x7632, R14 ;  /* 0x00007632160e7816 */ /* 0x010fc6000000000e */
[----:B------:R0:W-:Y:S01]  /*866a0*/  STL [R1+0x37ac], R19 ;  /* 0x0037ac1301007387 */ /* 0x0001e20000100800 */
[----:B---3--:R-:W-:Y:S01]  /*866b0*/  PRMT R24, R12, 0x7632, R24 ;  /* 0x000076320c187816 */ /* 0x008fe20000000018 */
[C---:B------:R-:W-:Y:S02]  /*866c0*/  IMAD.WIDE R12, R0.reuse, 0x2, R4 ;  /* 0x00000002000c7825 */ /* 0x040fe400078e0204 */
[----:B------:R1:W-:Y:S01]  /*866d0*/  STL [R1+0x37a8], R17 ;  /* 0x0037a81101007387 */ /* 0x0003e20000100800 */
[----:B-----5:R-:W-:Y:S01]  /*866e0*/  PRMT R28, R23, 0x7632, R28 ;  /* 0x00007632171c7816 */ /* 0x020fe2000000001c */
[----:B------:R-:W-:Y:S01]  /*866f0*/  IMAD.WIDE R22, R0, 0x2, R18 ;  /* 0x0000000200167825 */ /* 0x000fe200078e0212 */
[----:B0-----:R-:W-:Y:S02]  /*86700*/  PRMT R19, R24, 0x7610, R19 ;  /* 0x0000761018137816 */ /* 0x001fe40000000013 */
[----:B--2---:R-:W-:Y:S02]  /*86710*/  ISETP.LT.AND P4, PT, R26, c[0x0][0x178], !P2 ;  /* 0x00005e001a007a0c */ /* 0x004fe40005781270 */
[----:B------:R-:W-:Y:S01]  /*86720*/  PRMT R29, R25, 0x7632, R29 ;  /* 0x00007632191d7816 */ /* 0x000fe2000000001d */
[----:B------:R-:W-:Y:S01]  /*86730*/  IMAD.WIDE R24, R0, 0x2, R16 ;  /* 0x0000000200187825 */ /* 0x000fe200078e0210 */
[----:B------:R0:W-:Y:S01]  /*86740*/  @P3 STG.E.U16 [R12.64], R19 ;  /* 0x000000130c003986 */ /* 0x0001e2000c101506 */
[----:B------:R-:W-:-:S03]  /*86750*/  ISETP.LT.AND P5, PT, R27, c[0x0][0x178], !P2 ;  /* 0x00005e001b007a0c */ /* 0x000fc600057a1270 */
[----:B-1----:R-:W2:Y:S04]  /*86760*/  LDL R17, [R1+0x35d8] ;  /* 0x0035d80001117983 */ /* 0x002ea80000100800 */
[----:B------:R1:W-:Y:S04]  /*86770*/  @P6 STG.E.U16 [R22.64], R14 ;  /* 0x0000000e16006986 */ /* 0x0003e8000c101506 */
[----:B0-----:R-:W3:Y:S04]  /*86780*/  LDL.LU R12, [R1+0x74] ;  /* 0x00007400010c7983 */ /* 0x001ee80000300800 */
[----:B------:R0:W-:Y:S04]  /*86790*/  @P4 STG.E.U16 [R24.64], R28 ;  /* 0x0000001c18004986 */ /* 0x0001e8000c101506 */
[----:B-1----:R-:W4:Y:S04]  /*867a0*/  LDL.LU R14, [R1+0x37b0] ;  /* 0x0037b000010e7983 */ /* 0x002f280000300800 */
[----:B------:R-:W5:Y:S04]  /*867b0*/  LDL R23, [R1+0x35ec] ;  /* 0x0035ec0001177983 */ /* 0x000f680000100800 */
[----:B------:R-:W4:Y:S04]  /*867c0*/  LDL R19, [R1+0x234] ;  /* 0x0002340001137983 */ /* 0x000f280000100800 */
[----:B0-----:R-:W4:Y:S01]  /*867d0*/  LDL.LU R24, [R1+0x24] ;  /* 0x0000240001187983 */ /* 0x001f220000300800 */
[----:B------:R-:W-:-:S03]  /*867e0*/  IMAD.WIDE R26, R0, 0x2, R10 ;  /* 0x00000002001a7825 */ /* 0x000fc600078e020a */
[----:B------:R-:W4:Y:S04]  /*867f0*/  LDL R25, [R1+0x35dc] ;  /* 0x0035dc0001197983 */ /* 0x000f280000100800 */
[----:B------:R-:W-:Y:S04]  /*86800*/  @P5 STG.E.U16 [R26.64], R29 ;  /* 0x0000001d1a005986 */ /* 0x000fe8000c101506 */
[----:B------:R0:W-:Y:S04]  /*86810*/  STL [R1+0x3794], R29 ;  /* 0x0037941d01007387 */ /* 0x0001e80000100800 */
[----:B0-----:R-:W4:Y:S01]  /*86820*/  LDL R29, [R1+0x35e0] ;  /* 0x0035e000011d7983 */ /* 0x001f220000100800 */
[----:B------:R-:W-:-:S02]  /*86830*/  ISETP.LT.AND P3, PT, R15, c[0x0][0x178], !P2 ;  /* 0x00005e000f007a0c */ /* 0x000fc40005761270 */
[----:B--2---:R-:W-:Y:S02]  /*86840*/  ISETP.LT.AND P5, PT, R17, c[0x0][0x178], !P1 ;  /* 0x00005e0011007a0c */ /* 0x004fe40004fa1270 */
[----:B------:R-:W2:Y:S01]  /*86850*/  LDL R17, [R1+0x224] ;  /* 0x0002240001117983 */ /* 0x000ea20000100800 */
[----:B---3--:R-:W-:Y:S02]  /*86860*/  PRMT R28, R12, 0x7632, R28 ;  /* 0x000076320c1c7816 */ /* 0x008fe4000000001c */
[C---:B------:R-:W-:Y:S02]  /*86870*/  IADD3 R12, R0.reuse, c[0x0][0x198], RZ ;  /* 0x00006600000c7a10 */ /* 0x040fe40007ffe0ff */
[----:B-----5:R-:W-:Y:S01]  /*86880*/  ISETP.LT.AND P2, PT, R23, c[0x0][0x178], !P2 ;  /* 0x00005e0017007a0c */ /* 0x020fe20005741270 */
[----:B------:R-:W-:-:S04]  /*86890*/  IMAD.WIDE R22, R0, 0x2, R8 ;  /* 0x0000000200167825 */ /* 0x000fc800078e0208 */
[----:B------:R-:W-:Y:S01]  /*868a0*/  IMAD.WIDE R26, R12, 0x2, R2 ;  /* 0x000000020c1a7825 */ /* 0x000fe200078e0202 */
[----:B----4-:R-:W-:Y:S02]  /*868b0*/  PRMT R13, R24, 0x7632, R13 ;  /* 0x00007632180d7816 */ /* 0x010fe4000000000d */
[----:B------:R-:W-:Y:S01]  /*868c0*/  ISETP.LT.AND P4, PT, R25, c[0x0][0x178], !P1 ;  /* 0x00005e0019007a0c */ /* 0x000fe20004f81270 */
[----:B------:R-:W-:Y:S02]  /*868d0*/  IMAD.WIDE R24, R0, 0x2, R6 ;  /* 0x0000000200187825 */ /* 0x000fe400078e0206 */
[----:B------:R-:W3:Y:S04]  /*868e0*/  LDL R0, [R1+0xc4] ;  /* 0x0000c40001007983 */ /* 0x000ee80000100800 */
[----:B------:R0:W-:Y:S04]  /*868f0*/  STL [R1+0x37a4], R2 ;  /* 0x0037a40201007387 */ /* 0x0001e80000100800 */
[----:B------:R-:W-:Y:S04]  /*86900*/  @P3 STG.E.U16 [R22.64], R28 ;  /* 0x0000001c16003986 */ /* 0x000fe8000c101506 */
[----:B0-----:R-:W4:Y:S04]  /*86910*/  LDL R2, [R1+0xa4] ;  /* 0x0000a40001027983 */ /* 0x001f280000100800 */
[----:B------:R0:W-:Y:S04]  /*86920*/  STL [R1+0x37a0], R3 ;  /* 0x0037a00301007387 */ /* 0x0001e80000100800 */
[----:B------:R-:W-:Y:S04]  /*86930*/  @P2 STG.E.U16 [R24.64], R13 ;  /* 0x0000000d18002986 */ /* 0x000fe8000c101506 */
[----:B0-----:R-:W5:Y:S04]  /*86940*/  LDL R3, [R1+0xb4] ;  /* 0x0000b40001037983 */ /* 0x001f680000100800 */
[----:B------:R0:W-:Y:S04]  /*86950*/  STL [R1+0x3798], R28 ;  /* 0x0037981c01007387 */ /* 0x0001e80000100800 */
[----:B0-----:R-:W2:Y:S04]  /*86960*/  LDL R28, [R1+0x35e4] ;  /* 0x0035e400011c7983 */ /* 0x001ea80000100800 */
[----:B------:R0:W-:Y:S04]  /*86970*/  STL [R1+0x379c], R29 ;  /* 0x00379c1d01007387 */ /* 0x0001e80000100800 */
[----:B------:R-:W3:Y:S01]  /*86980*/  LDL R25, [R1+0x244] ;  /* 0x0002440001197983 */ /* 0x000ee20000100800 */
[----:B------:R-:W-:Y:S01]  /*86990*/  ISETP.LT.AND P6, PT, R14, c[0x0][0x178], !P1 ;  /* 0x00005e000e007a0c */ /* 0x000fe20004fc1270 */
[----:B------:R-:W-:Y:S01]  /*869a0*/  IMAD.WIDE R22, R12, 0x2, R20 ;  /* 0x000000020c167825 */ /* 0x000fe200078e0214 */
[----:B------:R-:W-:Y:S01]  /*869b0*/  ISETP.LT.AND P3, PT, R29, c[0x0][0x178], !P1 ;  /* 0x00005e001d007a0c */ /* 0x000fe20004f61270 */
[----:B------:R-:W4:Y:S04]  /*869c0*/  LDL R13, [R1+0x214] ;  /* 0x00021400010d7983 */ /* 0x000f280000100800 */
[----:B0-----:R-:W4:Y:S01]  /*869d0*/  LDL R29, [R1+0x64] ;  /* 0x00006400011d7983 */ /* 0x001f220000100800 */
[----:B--2---:R-:W-:-:S05]  /*869e0*/  ISETP.LT.AND P2, PT, R28, c[0x0][0x178], !P1 ;  /* 0x00005e001c007a0c */ /* 0x004fca0004f41270 */
[----:B---3--:R0:W-:Y:S04]  /*869f0*/  @P6 STG.E.U16 [R26.64], R25 ;  /* 0x000000191a006986 */ /* 0x0081e8000c101506 */
[----:B------:R1:W-:Y:S04]  /*86a00*/  @P5 STG.E.U16 [R22.64], R19 ;  /* 0x0000001316005986 */ /* 0x0003e8000c101506 */
[----:B0-----:R-:W2:Y:S01]  /*86a10*/  LDL.LU R26, [R1+0x3634] ;  /* 0x00363400011a7983 */ /* 0x001ea20000300800 */
[----:B------:R-:W-:-:S03]  /*86a20*/  IMAD.WIDE R24, R12, 0x2, R4 ;  /* 0x000000020c187825 */ /* 0x000fc600078e0204 */
[----:B------:R-:W3:Y:S04]  /*86a30*/  LDL R27, [R1+0x35ec] ;  /* 0x0035ec00011b7983 */ /* 0x000ee80000100800 */
[----:B------:R-:W3:Y:S04]  /*86a40*/  LDL R28, [R1+0x35d8] ;  /* 0x0035d800011c7983 */ /* 0x000ee80000100800 */
[----:B-1----:R-:W3:Y:S04]  /*86a50*/  LDL.LU R19, [R1+0x37ac] ;  /* 0x0037ac0001137983 */ /* 0x002ee80000300800 */
[----:B------:R-:W3:Y:S04]  /*86a60*/  LDL R23, [R1+0x35e8] ;  /* 0x0035e80001177983 */ /* 0x000ee80000100800 */
[----:B------:R-:W-:Y:S04]  /*86a70*/  STL [R1+0x378c], R15 ;  /* 0x00378c0f01007387 */ /* 0x000fe80000100800 */
[----:B------:R0:W-:Y:S04]  /*86a80*/  @P4 STG.E.U16 [R24.64], R17 ;  /* 0x0000001118004986 */ /* 0x0001e8000c101506 */
[----:B0-----:R-:W5:Y:S01]  /*86a90*/  LDL.LU R17, [R1+0x37a8] ;  /* 0x0037a80001117983 */ /* 0x001f620000300800 */
[----:B------:R-:W-:Y:S01]  /*86aa0*/  ISETP.LT.AND P5, PT, R15, c[0x0][0x178], !P1 ;  /* 0x00005e000f007a0c */ /* 0x000fe20004fa1270 */
[----:B------:R-:W-:-:S02]  /*86ab0*/  IMAD.WIDE R24, R12, 0x2, R10 ;  /* 0x000000020c187825 */ /* 0x000fc400078e020a */
[----:B------:R-:W-:Y:S01]  /*86ac0*/  STL [R1+0x3790], R14 ;  /* 0x0037900e01007387 */ /* 0x000fe20000100800 */
[----:B--2---:R-:W-:Y:S02]  /*86ad0*/  ISETP.GE.AND P4, PT, R26, c[0x0][0x17c], PT ;  /* 0x00005f001a007a0c */ /* 0x004fe40003f86270 */
[----:B---3--:R-:W-:Y:S01]  /*86ae0*/  ISETP.LT.AND P6, PT, R23, c[0x0][0x178], !P1 ;  /* 0x00005e0017007a0c */ /* 0x008fe20004fc1270 */
[----:B------:R-:W-:Y:S01]  /*86af0*/  IMAD.WIDE R22, R12, 0x2, R18 ;  /* 0x000000020c167825 */ /* 0x000fe200078e0212 */
[----:B------:R-:W-:-:S04]  /*86b00*/  ISETP.LT.AND P1, PT, R27, c[0x0][0x178], !P1 ;  /* 0x00005e001b007a0c */ /* 0x000fc80004f21270 */
[----:B----4-:R0:W-:Y:S01]  /*86b10*/  @P3 STG.E.U16 [R22.64], R13 ;  /* 0x0000000d16003986 */ /* 0x0101e2000c101506 */
[----:B-----5:R-:W-:-:S04]  /*86b20*/  IMAD.WIDE R26, R12, 0x2, R16 ;  /* 0x000000020c1a7825 */ /* 0x020fc800078e0210 */
[C---:B0-----:R-:W-:Y:S01]  /*86b30*/  IMAD.WIDE R22, R12.reuse, 0x2, R8 ;  /* 0x000000020c167825 */ /* 0x041fe200078e0208 */
[----:B------:R0:W-:Y:S04]  /*86b40*/  @P2 STG.E.U16 [R26.64], R0 ;  /* 0x000000001a002986 */ /* 0x0001e8000c101506 */
[----:B------:R1:W-:Y:S04]  /*86b50*/  @P6 STG.E.U16 [R24.64], R2 ;  /* 0x0000000218006986 */ /* 0x0003e8000c101506 */
[----:B------:R2:W-:Y:S04]  /*86b60*/  @P5 STG.E.U16 [R22.64], R3 ;  /* 0x0000000316005986 */ /* 0x0005e8000c101506 */
[----:B0-----:R-:W3:Y:S04]  /*86b70*/  LDL.LU R26, [R1+0x214] ;  /* 0x00021400011a7983 */ /* 0x001ee80000300800 */
[----:B------:R-:W4:Y:S04]  /*86b80*/  LDL.LU R27, [R1+0xc4] ;  /* 0x0000c400011b7983 */ /* 0x000f280000300800 */
[----:B-1----:R-:W5:Y:S04]  /*86b90*/  LDL.LU R2, [R1+0x37a4] ;  /* 0x0037a40001027983 */ /* 0x002f680000300800 */
[----:B------:R-:W3:Y:S04]  /*86ba0*/  LDL.LU R25, [R1+0x224] ;  /* 0x0002240001197983 */ /* 0x000ee80000300800 */
[----:B--2---:R-:W2:Y:S04]  /*86bb0*/  LDL.LU R3, [R1+0x37a0] ;  /* 0x0037a00001037983 */ /* 0x004ea80000300800 */
[----:B------:R-:W3:Y:S01]  /*86bc0*/  LDL.LU R23, [R1+0x244] ;  /* 0x0002440001177983 */ /* 0x000ee20000300800 */
[C---:B------:R-:W-:Y:S01]  /*86bd0*/  IADD3 R0, R12.reuse, c[0x0][0x198], RZ ;  /* 0x000066000c007a10 */ /* 0x040fe20007ffe0ff */
[----:B------:R-:W-:-:S05]  /*86be0*/  IMAD.WIDE R12, R12, 0x2, R6 ;  /* 0x000000020c0c7825 */ /* 0x000fca00078e0206 */
[----:B------:R-:W-:Y:S01]  /*86bf0*/  @P1 STG.E.U16 [R12.64], R29 ;  /* 0x0000001d0c001986 */ /* 0x000fe2000c101506 */
[----:B------:R-:W-:-:S03]  /*86c00*/  ISETP.LT.AND P1, PT, R28, c[0x0][0x178], !P0 ;  /* 0x00005e001c007a0c */ /* 0x000fc60004721270 */
[----:B--2---:R0:W-:Y:S01]  /*86c10*/  STL [R1+0x3788], R3 ;  /* 0x0037880301007387 */ /* 0x0041e20000100800 */
[----:B---3--:R-:W-:Y:S01]  /*86c20*/  PRMT R24, R23, 0x7632, R24 ;  /* 0x0000763217187816 */ /* 0x008fe20000000018 */
[----:B-----5:R-:W-:Y:S02]  /*86c30*/  IMAD.WIDE R22, R0, 0x2, R2 ;  /* 0x0000000200167825 */ /* 0x020fe400078e0202 */
[----:B0-----:R-:W2:Y:S04]  /*86c40*/  LDL R3, [R1+0x35dc] ;  /* 0x0035dc0001037983 */ /* 0x001ea80000100800 */
[----:B------:R-:W3:Y:S04]  /*86c50*/  LDL.LU R29, [R1+0x379c] ;  /* 0x00379c00011d7983 */ /* 0x000ee80000300800 */
[----:B------:R-:W5:Y:S04]  /*86c60*/  LDL R12, [R1+0x35e4] ;  /* 0x0035e400010c7983 */ /* 0x000f680000100800 */
[----:B------:R-:W4:Y:S04]  /*86c70*/  LDL.LU R13, [R1+0x234] ;  /* 0x00023400010d7983 */ /* 0x000f280000300800 */
[----:B------:R-:W4:Y:S01]  /*86c80*/  LDL.LU R28, [R1+0x3798] ;  /* 0x00379800011c7983 */ /* 0x000f220000300800 */
[----:B------:R-:W-:-:S02]  /*86c90*/  ISETP.LT.AND P3, PT, R14, c[0x0][0x178], !P0 ;  /* 0x00005e000e007a0c */ /* 0x000fc40004761270 */
[----:B------:R-:W-:-:S11]  /*86ca0*/  PRMT R15, R25, 0x7632, R15 ;  /* 0x00007632190f7816 */ /* 0x000fd6000000000f */
[----:B------:R0:W-:Y:S02]  /*86cb0*/  @P3 STG.E.U16 [R22.64], R24 ;  /* 0x0000001816003986 */ /* 0x0001e4000c101506 */
[----:B0-----:R-:W-:-:S04]  /*86cc0*/  IMAD.WIDE R22, R0, 0x2, R4 ;  /* 0x0000000200167825 */ /* 0x001fc800078e0204 */
[----:B------:R-:W-:Y:S01]  /*86cd0*/  IMAD.WIDE R24, R0, 0x2, R18 ;  /* 0x0000000200187825 */ /* 0x000fe200078e0212 */
[----:B--2---:R-:W-:Y:S02]  /*86ce0*/  ISETP.LT.AND P2, PT, R3, c[0x0][0x178], !P0 ;  /* 0x00005e0003007a0c */ /* 0x004fe40004741270 */
[----:B---3--:R-:W-:Y:S02]  /*86cf0*/  ISETP.LT.AND P5, PT, R29, c[0x0][0x178], !P0 ;  /* 0x00005e001d007a0c */ /* 0x008fe400047a1270 */
[----:B------:R-:W2:Y:S01]  /*86d00*/  LDL.LU R29, [R1+0x3794] ;  /* 0x00379400011d7983 */ /* 0x000ea20000300800 */
[----:B-----5:R-:W-:Y:S02]  /*86d10*/  ISETP.LT.AND P3, PT, R12, c[0x0][0x178], !P0 ;  /* 0x00005e000c007a0c */ /* 0x020fe40004761270 */
[----:B----4-:R-:W-:Y:S01]  /*86d20*/  PRMT R14, R13, 0x7632, R14 ;  /* 0x000076320d0e7816 */ /* 0x010fe2000000000e */
[----:B------:R-:W-:Y:S01]  /*86d30*/  IMAD.WIDE R12, R0, 0x2, R20 ;  /* 0x00000002000c7825 */ /* 0x000fe200078e0214 */
[----:B------:R-:W-:-:S04]  /*86d40*/  PRMT R28, R26, 0x7632, R28 ;  /* 0x000076321a1c7816 */ /* 0x000fc8000000001c */
[----:B------:R0:W-:Y:S04]  /*86d50*/  @P1 STG.E.U16 [R12.64], R14 ;  /* 0x0000000e0c001986 */ /* 0x0001e8000c101506 */
[----:B------:R1:W-:Y:S04]  /*86d60*/  @P2 STG.E.U16 [R22.64], R15 ;  /* 0x0000000f16002986 */ /* 0x0003e8000c101506 */
[----:B0-----:R-:W3:Y:S04]  /*86d70*/  LDL.LU R14, [R1+0x3790] ;  /* 0x00379000010e7983 */ /* 0x001ee80000300800 */
[----:B------:R-:W4:Y:S04]  /*86d80*/  LDL.LU R12, [R1+0x64] ;  /* 0x00006400010c7983 */ /* 0x000f280000300800 */
[----:B------:R-:W5:Y:S04]  /*86d90*/  LDL R13, [R1+0x35d8] ;  /* 0x0035d800010d7983 */ /* 0x000f680000100800 */
[----:B-1----:R-:W3:Y:S04]  /*86da0*/  LDL.LU R15, [R1+0x378c] ;  /* 0x00378c00010f7983 */ /* 0x002ee80000300800 */
[----:B------:R-:W3:Y:S04]  /*86db0*/  LDL.LU R22, [R1+0xa4] ;  /* 0x0000a40001167983 */ /* 0x000ee80000300800 */
[----:B------:R-:W3:Y:S04]  /*86dc0*/  LDL.LU R23, [R1+0xb4] ;  /* 0x0000b40001177983 */ /* 0x000ee80000300800 */
[----:B------:R0:W-:Y:S04]  /*86dd0*/  @P5 STG.E.U16 [R24.64], R28 ;  /* 0x0000001c18005986 */ /* 0x0001e8000c101506 */
[----:B0-----:R-:W3:Y:S04]  /*86de0*/  LDL R24, [R1+0x35e8] ;  /* 0x0035e80001187983 */ /* 0x001ee80000100800 */
[----:B------:R-:W3:Y:S01]  /*86df0*/  LDL R25, [R1+0x35ec] ;  /* 0x0035ec0001197983 */ /* 0x000ee20000100800 */
[----:B------:R-:W-:-:S02]  /*86e00*/  ISETP.LT.AND P6, PT, R3, c[0x0][0x178], !P4 ;  /* 0x00005e0003007a0c */ /* 0x000fc400067c1270 */
[----:B--2---:R-:W-:Y:S01]  /*86e10*/  PRMT R29, R27, 0x7632, R29 ;  /* 0x000076321b1d7816 */ /* 0x004fe2000000001d */
[----:B------:R-:W-:-:S05]  /*86e20*/  IMAD.WIDE R26, R0, 0x2, R16 ;  /* 0x00000002001a7825 */ /* 0x000fca00078e0210 */
[----:B------:R0:W-:Y:S04]  /*86e30*/  @P3 STG.E.U16 [R26.64], R29 ;  /* 0x0000001d1a003986 */ /* 0x0001e8000c101506 */
[----:B0-----:R-:W2:Y:S04]  /*86e40*/  LDL.LU R29, [R1+0x284] ;  /* 0x00028400011d7983 */ /* 0x001ea80000300800 */
[----:B------:R-:W2:Y:S01]  /*86e50*/  LDL.LU R3, [R1+0x3788] ;  /* 0x0037880001037983 */ /* 0x000ea20000300800 */
[----:B----4-:R-:W-:Y:S02]  /*86e60*/  PRMT R28, R12, 0x7632, R28 ;  /* 0x000076320c1c7816 */ /* 0x010fe4000000001c */
[----:B-----5:R-:W-:Y:S01]  /*86e70*/  ISETP.LT.AND P5, PT, R13, c[0x0][0x178], !P4 ;  /* 0x00005e000d007a0c */ /* 0x020fe200067a1270 */
[----:B------:R-:W-:Y:S01]  /*86e80*/  IMAD.WIDE R12, R0, 0x2, R10 ;  /* 0x00000002000c7825 */ /* 0x000fe200078e020a */
[----:B---3--:R-:W-:-:S02]  /*86e90*/  PRMT R26, R22, 0x7632, R26 ;  /* 0x00007632161a7816 */ /* 0x008fc4000000001a */
[----:B------:R-:W-:-:S13]  /*86ea0*/  ISETP.LT.AND P2, PT, R24, c[0x0][0x178], !P0 ;  /* 0x00005e0018007a0c */ /* 0x000fda0004741270 */
[----:B------:R0:W-:Y:S04]  /*86eb0*/  @P2 STG.E.U16 [R12.64], R26 ;  /* 0x0000001a0c002986 */ /* 0x0001e8000c101506 */
[----:B0-----:R-:W3:Y:S01]  /*86ec0*/  LDL R26, [R1+0x35e4] ;  /* 0x0035e400011a7983 */ /* 0x001ee20000100800 */
[----:B------:R-:W-:Y:S02]  /*86ed0*/  ISETP.LT.AND P1, PT, R15, c[0x0][0x178], !P0 ;  /* 0x00005e000f007a0c */ /* 0x000fe40004721270 */
[----:B------:R-:W-:Y:S02]  /*86ee0*/  ISETP.LT.AND P0, PT, R25, c[0x0][0x178], !P0 ;  /* 0x00005e0019007a0c */ /* 0x000fe40004701270 */
[----:B------:R-:W-:Y:S01]  /*86ef0*/  PRMT R27, R23, 0x7632, R27 ;  /* 0x00007632171b7816 */ /* 0x000fe2000000001b */
[C---:B------:R-:W-:Y:S01]  /*86f00*/  IMAD.WIDE R22, R0.reuse, 0x2, R8 ;  /* 0x0000000200167825 */ /* 0x040fe200078e0208 */
[----:B------:R-:W4:Y:S03]  /*86f10*/  LDL R13, [R1+0x35e0] ;  /* 0x0035e000010d7983 */ /* 0x000f260000100800 */
[C---:B------:R-:W-:Y:S01]  /*86f20*/  IMAD.WIDE R24, R0.reuse, 0x2, R6 ;  /* 0x0000000200187825 */ /* 0x040fe200078e0206 */
[----:B------:R-:W-:-:S03]  /*86f30*/  IADD3 R0, R0, c[0x0][0x198], RZ ;  /* 0x0000660000007a10 */ /* 0x000fc60007ffe0ff */
[----:B------:R0:W-:Y:S04]  /*86f40*/  @P1 STG.E.U16 [R22.64], R27 ;  /* 0x0000001b16001986 */ /* 0x0001e8000c101506 */
[----:B------:R1:W-:Y:S04]  /*86f50*/  @P0 STG.E.U16 [R24.64], R28 ;  /* 0x0000001c18000986 */ /* 0x0003e8000c101506 */
[----:B0-----:R-:W5:Y:S01]  /*86f60*/  LDL R27, [R1+0x35ec] ;  /* 0x0035ec00011b7983 */ /* 0x001f620000100800 */
[----:B------:R-:W-:-:S03]  /*86f70*/  IMAD.WIDE R22, R0, 0x2, R20 ;  /* 0x0000000200167825 */ /* 0x000fc600078e0214 */
[----:B-1----:R-:W2:Y:S04]  /*86f80*/  LDL R28, [R1+0x264] ;  /* 0x00026400011c7983 */ /* 0x002ea80000100800 */
[----:B------:R-:W-:Y:S04]  /*86f90*/  STL [R1+0x3778], R20 ;  /* 0x0037781401007387 */ /* 0x000fe80000100800 */
[----:B------:R0:W-:Y:S04]  /*86fa0*/  STL [R1+0x3774], R21 ;  /* 0x0037741501007387 */ /* 0x0001e80000100800 */
[----:B0-----:R-:W2:Y:S01]  /*86fb0*/  LDL.LU R21, [R1+0x3638] ;  /* 0x0036380001157983 */ /* 0x001ea20000300800 */
[----:B---3--:R-:W-:-:S03]  /*86fc0*/  ISETP.LT.AND P2, PT, R26, c[0x0][0x178], !P4 ;  /* 0x00005e001a007a0c */ /* 0x008fc60006741270 */
[----:B------:R-:W3:Y:S04]  /*86fd0*/  LDL.LU R26, [R1+0x363c] ;  /* 0x00363c00011a7983 */ /* 0x000ee80000300800 */
[----:B------:R-:W2:Y:S04]  /*86fe0*/  LDL R20, [R1+0x14] ;  /* 0x0000140001147983 */ /* 0x000ea80000100800 */
[----:B--2---:R0:W-:Y:S04]  /*86ff0*/  STL [R1+0x377c], R20 ;  /* 0x00377c1401007387 */ /* 0x0041e80000100800 */
[----:B0-----:R-:W2:Y:S01]  /*87000*/  LDL R20, [R1+0x35d8] ;  /* 0x0035d80001147983 */ /* 0x001ea20000100800 */
[----:B------:R-:W-:-:S02]  /*87010*/  ISETP.LT.AND P3, PT, R14, c[0x0][0x178], !P4 ;  /* 0x00005e000e007a0c */ /* 0x000fc40006761270 */
[----:B----4-:R-:W-:Y:S01]  /*87020*/  ISETP.LT.AND P1, PT, R13, c[0x0][0x178], !P4 ;  /* 0x00005e000d007a0c */ /* 0x010fe20006721270 */
[----:B------:R-:W-:Y:S01]  /*87030*/  IMAD.WIDE R12, R0, 0x2, R2 ;  /* 0x00000002000c7825 */ /* 0x000fe200078e0202 */
[----:B--2---:R0:W-:Y:S04]  /*87040*/  STL [R1+0x3780], R20 ;  /* 0x0037801401007387 */ /* 0x0041e80000100800 */
[----:B0-----:R-:W2:Y:S05]  /*87050*/  LDL R20, [R1+0xd4] ;  /* 0x0000d40001147983 */ /* 0x001eaa0000100800 */
[----:B------:R0:W-:Y:S04]  /*87060*/  @P3 STG.E.U16 [R12.64], R29 ;  /* 0x0000001d0c003986 */ /* 0x0001e8000c101506 */
[----:B--2---:R1:W-:Y:S04]  /*87070*/  STL [R1+0x3784], R20 ;  /* 0x0037841401007387 */ /* 0x0043e80000100800 */
[----:B0-----:R-:W2:Y:S01]  /*87080*/  LDL R13, [R1+0x294] ;  /* 0x00029400010d7983 */ /* 0x001ea20000100800 */
[----:B------:R-:W-:-:S03]  /*87090*/  ISETP.GE.AND P0, PT, R21, c[0x0][0x17c], PT ;  /* 0x00005f0015007a0c */ /* 0x000fc60003f06270 */
[----:B------:R-:W4:Y:S04]  /*870a0*/  LDL R21, [R1+0x35dc] ;  /* 0x0035dc0001157983 */ /* 0x000f280000100800 */
[----:B-1----:R-:W3:Y:S04]  /*870b0*/  LDL R20, [R1+0xe4] ;  /* 0x0000e40001147983 */ /* 0x002ee80000100800 */
[----:B--2---:R0:W-:Y:S01]  /*870c0*/  @P5 STG.E.U16 [R22.64], R13 ;  /* 0x0000000d16005986 */ /* 0x0041e2000c101506 */
[----:B------:R-:W-:-:S03]  /*870d0*/  ISETP.LT.AND P5, PT, R15, c[0x0][0x178], !P4 ;  /* 0x00005e000f007a0c */ /* 0x000fc600067a1270 */
[----:B0-----:R-:W2:Y:S04]  /*870e0*/  LDL R23, [R1+0x35e8] ;  /* 0x0035e80001177983 */ /* 0x001ea80000100800 */
[----:B------:R-:W3:Y:S04]  /*870f0*/  LDL R22, [R1+0x274] ;  /* 0x0002740001167983 */ /* 0x000ee80000100800 */
[----:B------:R0:W-:Y:S04]  /*87100*/  STL [R1+0x3770], R15 ;  /* 0x0037700f01007387 */ /* 0x0001e80000100800 */
[----:B0-----:R-:W4:Y:S01]  /*87110*/  LDL.LU R15, [R1+0x254] ;  /* 0x00025400010f7983 */ /* 0x001f220000300800 */
[----:B------:R-:W-:-:S04]  /*87120*/  IMAD.WIDE R24, R0, 0x2, R4 ;  /* 0x0000000200187825 */ /* 0x000fc800078e0204 */
[C---:B------:R-:W-:Y:S01]  /*87130*/  IMAD.WIDE R12, R0.reuse, 0x2, R18 ;  /* 0x00000002000c7825 */ /* 0x040fe200078e0212 */
[----:B--2---:R-:W-:Y:S01]  /*87140*/  ISETP.LT.AND P3, PT, R23, c[0x0][0x178], !P4 ;  /* 0x00005e0017007a0c */ /* 0x004fe20006761270 */
[----:B---3--:R0:W-:Y:S04]  /*87150*/  @P6 STG.E.U16 [R24.64], R22 ;  /* 0x0000001618006986 */ /* 0x0081e8000c101506 */
[----:B------:R-:W-:Y:S01]  /*87160*/  @P1 STG.E.U16 [R12.64], R28 ;  /* 0x0000001c0c001986 */ /* 0x000fe2000c101506 */
[----:B0-----:R-:W-:-:S04]  /*87170*/  IMAD.WIDE R22, R0, 0x2, R16 ;  /* 0x0000000200167825 */ /* 0x001fc800078e0210 */
[C---:B------:R-:W-:Y:S01]  /*87180*/  IMAD.WIDE R24, R0.reuse, 0x2, R10 ;  /* 0x0000000200187825 */ /* 0x040fe200078e020a */
[----:B----4-:R-:W-:Y:S04]  /*87190*/  @P2 STG.E.U16 [R22.64], R15 ;  /* 0x0000000f16002986 */ /* 0x010fe8000c101506 */
[----:B------:R0:W-:Y:S04]  /*871a0*/  @P3 STG.E.U16 [R24.64], R20 ;  /* 0x0000001418003986 */ /* 0x0001e8000c101506 */
[----:B0-----:R-:W2:Y:S01]  /*871b0*/  LDL.LU R20, [R1+0x3784] ;  /* 0x0037840001147983 */ /* 0x001ea20000300800 */
[----:B------:R-:W-:-:S03]  /*871c0*/  IMAD.WIDE R12, R0, 0x2, R8 ;  /* 0x00000002000c7825 */ /* 0x000fc600078e0208 */
[----:B------:R-:W3:Y:S04]  /*871d0*/  LDL.LU R24, [R1+0x264] ;  /* 0x0002640001187983 */ /* 0x000ee80000300800 */
[----:B------:R-:W4:Y:S04]  /*871e0*/  LDL R25, [R1+0x35e8] ;  /* 0x0035e80001197983 */ /* 0x000f280000100800 */
[----:B--2---:R0:W-:Y:S04]  /*871f0*/  @P5 STG.E.U16 [R12.64], R20 ;  /* 0x000000140c005986 */ /* 0x0041e8000c101506 */
[----:B0-----:R-:W2:Y:S04]  /*87200*/  LDL.LU R20, [R1+0x3780] ;  /* 0x0037800001147983 */ /* 0x001ea80000300800 */
[----:B------:R-:W3:Y:S04]  /*87210*/  LDL.LU R12, [R1+0x274] ;  /* 0x00027400010c7983 */ /* 0x000ee80000300800 */
[----:B------:R-:W3:Y:S01]  /*87220*/  LDL R13, [R1+0x35e4] ;  /* 0x0035e400010d7983 */ /* 0x000ee20000100800 */
[----:B-----5:R-:W-:-:S02]  /*87230*/  ISETP.LT.AND P4, PT, R27, c[0x0][0x178], !P4 ;  /* 0x00005e001b007a0c */ /* 0x020fc40006781270 */
[----:B--2---:R-:W-:Y:S02]  /*87240*/  ISETP.LT.AND P2, PT, R20, c[0x0][0x178], !P0 ;  /* 0x00005e0014007a0c */ /* 0x004fe40004741270 */
[----:B------:R-:W2:Y:S01]  /*87250*/  LDL.LU R20, [R1+0x377c] ;  /* 0x00377c0001147983 */ /* 0x000ea20000300800 */
[----:B------:R-:W-:Y:S01]  /*87260*/  ISETP.GE.AND P1, PT, R26, c[0x0][0x17c], PT ;  /* 0x00005f001a007a0c */ /* 0x000fe20003f26270 */
[----:B------:R-:W-:Y:S01]  /*87270*/  IMAD.WIDE R26, R0, 0x2, R6 ;  /* 0x00000002001a7825 */ /* 0x000fe200078e0206 */
[----:B------:R-:W-:Y:S02]  /*87280*/  ISETP.LT.AND P6, PT, R14, c[0x0][0x178], !P0 ;  /* 0x00005e000e007a0c */ /* 0x000fe400047c1270 */
[----:B------:R-:W-:-:S04]  /*87290*/  IADD3 R22, R0, c[0x0][0x198], RZ ;  /* 0x0000660000167a10 */ /* 0x000fc80007ffe0ff */
[----:B--2---:R0:W-:Y:S01]  /*872a0*/  @P4 STG.E.U16 [R26.64], R20 ;  /* 0x000000141a004986 */ /* 0x0041e2000c101506 */
[----:B------:R-:W-:-:S03]  /*872b0*/  ISETP.LT.AND P4, PT, R21, c[0x0][0x178], !P0 ;  /* 0x00005e0015007a0c */ /* 0x000fc60004781270 */
[----:B0-----:R-:W2:Y:S04]  /*872c0*/  LDL.LU R20, [R1+0x3778] ;  /* 0x0037780001147983 */ /* 0x001ea80000300800 */
[----:B------:R-:W5:Y:S04]  /*872d0*/  LDL R26, [R1+0x35e0] ;  /* 0x0035e000011a7983 */ /* 0x000f680000100800 */
[----:B------:R-:W2:Y:S04]  /*872e0*/  LDL.LU R27, [R1+0x294] ;  /* 0x00029400011b7983 */ /* 0x000ea80000300800 */
[----:B------:R-:W2:Y:S01]  /*872f0*/  LDL.LU R21, [R1+0x3774] ;  /* 0x0037740001157983 */ /* 0x000ea20000300800 */
[----:B------:R-:W-:Y:S01]  /*87300*/  PRMT R23, R29, 0x7632, R23 ;  /* 0x000076321d177816 */ /* 0x000fe20000000017 */
[----:B------:R-:W-:Y:S01]  /*87310*/  IMAD.WIDE R28, R22, 0x2, R2 ;  /* 0x00000002161c7825 */ /* 0x000fe200078e0202 */
[----:B---3--:R-:W-:-:S04]  /*87320*/  PRMT R0, R24, 0x7632, R0 ;  /* 0x0000763218007816 */ /* 0x008fc80000000000 */
[----:B------:R0:W-:Y:S01]  /*87330*/  @P6 STG.E.U16 [R28.64], R23 ;  /* 0x000000171c006986 */ /* 0x0001e2000c101506 */
[----:B----4-:R-:W-:Y:S01]  /*87340*/  ISETP.LT.AND P3, PT, R25, c[0x0][0x178], !P0 ;  /* 0x00005e0019007a0c */ /* 0x010fe20004761270 */
[----:B------:R-:W-:Y:S01]  /*87350*/  IMAD.WIDE R24, R22, 0x2, R4 ;  /* 0x0000000216187825 */ /* 0x000fe200078e0204 */
[----:B------:R-:W-:Y:S01]  /*87360*/  ISETP.LT.AND P6, PT, R13, c[0x0][0x178], !P0 ;  /* 0x00005e000d007a0c */ /* 0x000fe200047c1270 */
[----:B------:R-:W-:Y:S01]  /*87370*/  STL [R1+0x376c], R5 ;  /* 0x00376c0501007387 */ /* 0x000fe20000100800 */
[----:B0-----:R-:W-:Y:S01]  /*87380*/  PRMT R23, R12, 0x7632, R23 ;  /* 0x000076320c177816 */ /* 0x001fe20000000017 */
[----:B------:R-:W-:Y:S01]  /*87390*/  IMAD.WIDE R12, R22, 0x2, R18 ;  /* 0x00000002160c7825 */ /* 0x000fe200078e0212 */
[----:B-----5:R-:W-:Y:S02]  /*873a0*/  ISETP.LT.AND P5, PT, R26, c[0x0][0x178], !P0 ;  /* 0x00005e001a007a0c */ /* 0x020fe400047a1270 */
[----:B--2---:R-:W-:Y:S01]  /*873b0*/  PRMT R28, R27, 0x7632, R28 ;  /* 0x000076321b1c7816 */ /* 0x004fe2000000001c */
[----:B------:R-:W-:-:S05]  /*873c0*/  IMAD.WIDE R26, R22, 0x2, R20 ;  /* 0x00000002161a7825 */ /* 0x000fca00078e0214 */
[----:B------:R0:W-:Y:S04]  /*873d0*/  @P2 STG.E.U16 [R26.64], R28 ;  /* 0x0000001c1a002986 */ /* 0x0001e8000c101506 */
[----:B------:R1:W-:Y:S04]  /*873e0*/  @P4 STG.E.U16 [R24.64], R23 ;  /* 0x0000001718004986 */ /* 0x0003e8000c101506 */
[----:B------:R2:W-:Y:S01]  /*873f0*/  @P5 STG.E.U16 [R12.64], R0 ;  /* 0x000000000c005986 */ /* 0x0005e2000c101506 */
[----:B0-----:R-:W-:-:S03]  /*87400*/  PRMT R28, R15, 0x7632, R28 ;  /* 0x000076320f1c7816 */ /* 0x001fc6000000001c */
[----:B------:R-:W3:Y:S04]  /*87410*/  LDL.LU R15, [R1+0x3770] ;  /* 0x00377000010f7983 */ /* 0x000ee80000300800 */
[----:B------:R-:W4:Y:S04]  /*87420*/  LDL R5, [R1+0x1c8] ;  /* 0x0001c80001057983 */ /* 0x000f280000100800 */
[----:B-1----:R-:W5:Y:S04]  /*87430*/  LDL R23, [R1+0x35d8] ;  /* 0x0035d80001177983 */ /* 0x002f680000100800 */
[----:B------:R-:W4:Y:S04]  /*87440*/  LDL.LU R24, [R1+0xd4] ;  /* 0x0000d40001187983 */ /* 0x000f280000300800 */
[----:B------:R-:W5:Y:S04]  /*87450*/  LDL.LU R25, [R1+0x14] ;  /* 0x0000140001197983 */ /* 0x000f680000300800 */
[----:B--2---:R-:W2:Y:S01]  /*87460*/  LDL.LU R13, [R1+0xe4] ;  /* 0x0000e400010d7983 */ /* 0x004ea20000300800 */
[----:B------:R-:W-:-:S05]  /*87470*/  IMAD.WIDE R26, R22, 0x2, R16 ;  /* 0x00000002161a7825 */ /* 0x000fca00078e0210 */
[----:B------:R0:W-:Y:S04]  /*87480*/  @P6 STG.E.U16 [R26.64], R28 ;  /* 0x0000001c1a006986 */ /* 0x0001e8000c101506 */
[----:B0-----:R-:W5:Y:S04]  /*87490*/  LDL R26, [R1+0x35ec] ;  /* 0x0035ec00011a7983 */ /* 0x001f680000100800 */
[----:B------:R-:W5:Y:S04]  /*874a0*/  LDL R27, [R1+0x35dc] ;  /* 0x0035dc00011b7983 */ /* 0x000f680000100800 */
[----:B------:R-:W-:Y:S04]  /*874b0*/  STL [R1+0x3764], R14 ;  /* 0x0037640e01007387 */ /* 0x000fe80000100800 */
[----:B------:R-:W-:Y:S01]  /*874c0*/  STL [R1+0x3768], R3 ;  /* 0x0037680301007387 */ /* 0x000fe20000100800 */
[----:B---3--:R-:W-:-:S02]  /*874d0*/  ISETP.LT.AND P4, PT, R15, c[0x0][0x178], !P0 ;  /* 0x00005e000f007a0c */ /* 0x008fc40004781270 */
[----:B----4-:R-:W-:Y:S02]  /*874e0*/  PRMT R28, R24, 0x7632, R28 ;  /* 0x00007632181c7816 */ /* 0x010fe4000000001c */
[----:B--2---:R-:W-:Y:S01]  /*874f0*/  PRMT R0, R13, 0x7632, R0 ;  /* 0x000076320d007816 */ /* 0x004fe20000000000 */
[----:B------:R-:W-:-:S05]  /*87500*/  IMAD.WIDE R12, R22, 0x2, R10 ;  /* 0x00000002160c7825 */ /* 0x000fca00078e020a */
[----:B------:R0:W-:Y:S02]  /*87510*/  @P3 STG.E.U16 [R12.64], R0 ;  /* 0x000000000c003986 */ /* 0x0001e4000c101506 */
[----:B0-----:R-:W-:-:S05]  /*87520*/  IMAD.WIDE R12, R22, 0x2, R8 ;  /* 0x00000002160c7825 */ /* 0x001fca00078e0208 */
[----:B------:R0:W-:Y:S04]  /*87530*/  @P4 STG.E.U16 [R12.64], R28 ;  /* 0x0000001c0c004986 */ /* 0x0001e8000c101506 */
[----:B0-----:R-:W2:Y:S01]  /*87540*/  LDL R12, [R1+0x1b8] ;  /* 0x0001b800010c7983 */ /* 0x001ea20000100800 */
[----:B-----5:R-:W-:Y:S02]  /*87550*/  ISETP.LT.AND P0, PT, R26, c[0x0][0x178], !P0 ;  /* 0x00005e001a007a0c */ /* 0x020fe40004701270 */
[----:B------:R-:W-:Y:S01]  /*87560*/  ISETP.LT.AND P5, PT, R14, c[0x0][0x178], !P1 ;  /* 0x00005e000e007a0c */ /* 0x000fe20004fa1270 */
[----:B------:R-:W3:Y:S01]  /*87570*/  LDL R13, [R1+0x35e4] ;  /* 0x0035e400010d7983 */ /* 0x000ee20000100800 */
[C---:B------:R-:W-:Y:S02]  /*87580*/  IADD3 R0, R22.reuse, c[0x0][0x198], RZ ;  /* 0x0000660016007a10 */ /* 0x040fe40007ffe0ff */
[----:B------:R-:W-:Y:S01]  /*87590*/  ISETP.LT.AND P6, PT, R23, c[0x0][0x178], !P1 ;  /* 0x00005e0017007a0c */ /* 0x000fe20004fc1270 */
[----:B------:R-:W-:Y:S01]  /*875a0*/  IMAD.WIDE R22, R22, 0x2, R6 ;  /* 0x0000000216167825 */ /* 0x000fe200078e0206 */
[----:B------:R-:W-:Y:S01]  /*875b0*/  PRMT R29, R25, 0x7632, R29 ;  /* 0x00007632191d7816 */ /* 0x000fe2000000001d */
[----:B------:R-:W4:Y:S02]  /*875c0*/  LDL R14, [R1+0x8] ;  /* 0x00000800010e7983 */ /* 0x000f240000100800 */
[----:B------:R-:W-:-:S02]  /*875d0*/  IMAD.WIDE R24, R0, 0x2, R2 ;  /* 0x0000000200187825 */ /* 0x000fc400078e0202 */
[----:B------:R-:W5:Y:S01]  /*875e0*/  LDL R3, [R1+0x38] ;  /* 0x0000380001037983 */ /* 0x000f620000100800 */
[----:B------:R-:W-:Y:S01]  /*875f0*/  ISETP.LT.AND P2, PT, R27, c[0x0][0x178], !P1 ;  /* 0x00005e001b007a0c */ /* 0x000fe20004f41270 */
[----:B------:R-:W-:Y:S02]  /*87600*/  IMAD.WIDE R26, R0, 0x2, R20 ;  /* 0x00000002001a7825 */ /* 0x000fe400078e0214 */
[----:B------:R0:W-:Y:S04]  /*87610*/  STL [R1+0x3758], R28 ;  /* 0x0037581c01007387 */ /* 0x0001e80000100800 */
[----:B------:R1:W-:Y:S04]  /*87620*/  @P0 STG.E.U16 [R22.64], R29 ;  /* 0x0000001d16000986 */ /* 0x0003e8000c101506 */
[----:B0-----:R-:W4:Y:S04]  /*87630*/  LDL.LU R28, [R1+0x48] ;  /* 0x00004800011c7983 */ /* 0x001f280000300800 */
[----:B-1----:R-:W4:Y:S04]  /*87640*/  LDL R22, [R1+0x1a8] ;  /* 0x0001a80001167983 */ /* 0x002f280000100800 */
[----:B------:R-:W4:Y:S04]  /*87650*/  LDL.LU R23, [R1+0x3644] ;  /* 0x0036440001177983 */ /* 0x000f280000300800 */
[----:B------:R0:W-:Y:S04]  /*87660*/  STL [R1+0x3734], R29 ;  /* 0x0037341d01007387 */ /* 0x0001e80000100800 */
[----:B------:R1:W-:Y:S04]  /*87670*/  @P5 STG.E.U16 [R24.64], R5 ;  /* 0x0000000518005986 */ /* 0x0003e8000c101506 */
[----:B0-----:R-:W4:Y:S04]  /*87680*/  LDL R29, [R1+0x35e0] ;  /* 0x0035e000011d7983 */ /* 0x001f280000100800 */
[----:B-1----:R-:W5:Y:S04]  /*87690*/  LDL.LU R5, [R1+0x376c] ;  /* 0x00376c0001057983 */ /* 0x002f680000300800 */
[----:B------:R-:W5:Y:S04]  /*876a0*/  LDL.LU R24, [R1+0x3640] ;  /* 0x0036400001187983 */ /* 0x000f680000300800 */
[----:B------:R-:W5:Y:S04]  /*876b0*/  LDL R25, [R1+0x35ec] ;  /* 0x0035ec0001197983 */ /* 0x000f680000100800 */
[----:B--2---:R0:W-:Y:S01]  /*876c0*/  @P6 STG.E.U16 [R26.64], R12 ;  /* 0x0000000c1a006986 */ /* 0x0041e2000c101506 */
[----:B------:R-:W-:-:S03]  /*876d0*/  ISETP.LT.AND P6, PT, R15, c[0x0][0x178], !P1 ;  /* 0x00005e000f007a0c */ /* 0x000fc60004fc1270 */
[----:B0-----:R-:W2:Y:S04]  /*876e0*/  LDL R27, [R1+0x35e8] ;  /* 0x0035e800011b7983 */ /* 0x001ea80000100800 */
[----:B------:R0:W-:Y:S04]  /*876f0*/  STL [R1+0x375c], R15 ;  /* 0x00375c0f01007387 */ /* 0x0001e80000100800 */
[----:B0-----:R-:W2:Y:S01]  /*87700*/  LDL.LU R15, [R1+0x58] ;  /* 0x00005800010f7983 */ /* 0x001ea20000300800 */
[----:B---3--:R-:W-:Y:S02]  /*87710*/  ISETP.LT.AND P4, PT, R13, c[0x0][0x178], !P1 ;  /* 0x00005e000d007a0c */ /* 0x008fe40004f81270 */
[----:B----4-:R-:W-:Y:S01]  /*87720*/  ISETP.LT.AND P3, PT, R29, c[0x0][0x178], !P1 ;  /* 0x00005e001d007a0c */ /* 0x010fe20004f61270 */
[----:B-----5:R-:W-:Y:S01]  /*87730*/  IMAD.WIDE R12, R0, 0x2, R4 ;  /* 0x00000002000c7825 */ /* 0x020fe200078e0204 */
[----:B------:R-:W-:-:S04]  /*87740*/  ISETP.GE.AND P0, PT, R24, c[0x0][0x17c], PT ;  /* 0x00005f0018007a0c */ /* 0x000fc80003f06270 */
[----:B------:R0:W-:Y:S01]  /*87750*/  @P2 STG.E.U16 [R12.64], R22 ;  /* 0x000000160c002986 */ /* 0x0001e2000c101506 */
[----:B------:R-:W-:Y:S01]  /*87760*/  ISETP.GE.AND P2, PT, R23, c[0x0][0x17c], PT ;  /* 0x00005f0017007a0c */ /* 0x000fe20003f46270 */
[----:B0-----:R-:W-:-:S04]  /*87770*/  IMAD.WIDE R22, R0, 0x2, R10 ;  /* 0x0000000200167825 */ /* 0x001fc800078e020a */
[----:B------:R-:W-:Y:S01]  /*87780*/  IMAD.WIDE R12, R0, 0x2, R8 ;  /* 0x00000002000c7825 */ /* 0x000fe200078e0208 */
[----:B--2---:R-:W-:-:S03]  /*87790*/  ISETP.LT.AND P5, PT, R27, c[0x0][0x178], !P1 ;  /* 0x00005e001b007a0c */ /* 0x004fc60004fa1270 */
[----:B------:R-:W-:Y:S01]  /*877a0*/  IMAD.WIDE R26, R0, 0x2, R18 ;  /* 0x00000002001a7825 */ /* 0x000fe200078e0212 */
[----:B------:R-:W-:-:S03]  /*877b0*/  ISETP.LT.AND P1, PT, R25, c[0x0][0x178], !P1 ;  /* 0x00005e0019007a0c */ /* 0x000fc60004f21270 */
[C---:B------:R-:W-:Y:S01]  /*877c0*/  IMAD.WIDE R24, R0.reuse, 0x2, R16 ;  /* 0x0000000200187825 */ /* 0x040fe200078e0210 */
[----:B------:R-:W-:Y:S04]  /*877d0*/  @P3 STG.E.U16 [R26.64], R15 ;  /* 0x0000000f1a003986 */ /* 0x000fe8000c101506 */
[----:B------:R0:W-:Y:S04]  /*877e0*/  @P4 STG.E.U16 [R24.64], R28 ;  /* 0x0000001c18004986 */ /* 0x0001e8000c101506 */
[----:B------:R1:W-:Y:S04]  /*877f0*/  @P5 STG.E.U16 [R22.64], R3 ;  /* 0x0000000316005986 */ /* 0x0003e8000c101506 */
[----:B------:R2:W-:Y:S04]  /*87800*/  @P6 STG.E.U16 [R12.64], R14 ;  /* 0x0000000e0c006986 */ /* 0x0005e8000c101506 */
[----:B0-----:R-:W3:Y:S04]  /*87810*/  LDL.LU R24, [R1+0x1a8] ;  /* 0x0001a80001187983 */ /* 0x001ee80000300800 */
[----:B------:R-:W4:Y:S04]  /*87820*/  LDL R25, [R1+0x35e4] ;  /* 0x0035e40001197983 */ /* 0x000f280000100800 */
[----:B-1----:R-:W5:Y:S04]  /*87830*/  LDL.LU R3, [R1+0x3768] ;  /* 0x0037680001037983 */ /* 0x002f680000300800 */
[----:B------:R-:W3:Y:S04]  /*87840*/  LDL.LU R22, [R1+0x1c8] ;  /* 0x0001c80001167983 */ /* 0x000ee80000300800 */
[----:B------:R-:W3:Y:S04]  /*87850*/  LDL.LU R23, [R1+0x1b8] ;  /* 0x0001b80001177983 */ /* 0x000ee80000300800 */
[----:B--2---:R-:W2:Y:S01]  /*87860*/  LDL.LU R14, [R1+0x3764] ;  /* 0x00376400010e7983 */ /* 0x004ea20000300800 */
[----:B------:R-:W-:Y:S01]  /*87870*/  IMAD.WIDE R26, R0, 0x2, R6 ;  /* 0x00000002001a7825 */ /* 0x000fe200078e0206 */
[----:B--2---:R-:W-:-:S02]  /*87880*/  ISETP.LT.AND P3, PT, R14, c[0x0][0x178], !P0 ;  /* 0x00005e000e007a0c */ /* 0x004fc40004761270 */
[----:B------:R-:W2:Y:S01]  /*87890*/  LDL.LU R14, [R1+0x3760] ;  /* 0x00376000010e7983 */ /* 0x000ea20000300800 */
[----:B------:R-:W-:-:S03]  /*878a0*/  IADD3 R0, R0, c[0x0][0x198], RZ ;  /* 0x0000660000007a10 */ /* 0x000fc60007ffe0ff */
[----:B--2---:R0:W-:Y:S04]  /*878b0*/  @P1 STG.E.U16 [R26.64], R14 ;  /* 0x0000000e1a001986 */ /* 0x0041e8000c101506 */
[----:B0-----:R-:W2:Y:S04]  /*878c0*/  LDL R26, [R1+0x35d8] ;  /* 0x0035d800011a7983 */ /* 0x001ea80000100800 */
[----:B------:R-:W5:Y:S01]  /*878d0*/  LDL R27, [R1+0x35dc] ;  /* 0x0035dc00011b7983 */ /* 0x000f620000100800 */
[----:B---3--:R-:W-:Y:S02]  /*878e0*/  PRMT R14, R22, 0x7632, R14 ;  /* 0x00007632160e7816 */ /* 0x008fe4000000000e */
[----:B------:R-:W-:-:S02]  /*878f0*/  ISETP.LT.AND P6, PT, R29, c[0x0][0x178], !P0 ;  /* 0x00005e001d007a0c */ /* 0x000fc400047c1270 */
[----:B------:R-:W-:Y:S02]  /*87900*/  PRMT R13, R24, 0x7632, R13 ;  /* 0x00007632180d7816 */ /* 0x000fe4000000000d */
[----:B----4-:R-:W-:Y:S01]  /*87910*/  ISETP.LT.AND P1, PT, R25, c[0x0][0x178], !P0 ;  /* 0x00005e0019007a0c */ /* 0x010fe20004721270 */
[----:B------:R-:W-:Y:S01]  /*87920*/  IMAD.WIDE R24, R0, 0x2, R20 ;  /* 0x0000000200187825 */ /* 0x000fe200078e0214 */
[----:B------:R-:W-:Y:S02]  /*87930*/  PRMT R12, R23, 0x7632, R12 ;  /* 0x00007632170c7816 */ /* 0x000fe4000000000c */
[----:B--2---:R-:W-:Y:S02]  /*87940*/  ISETP.LT.AND P4, PT, R26, c[0x0][0x178], !P0 ;  /* 0x00005e001a007a0c */ /* 0x004fe40004781270 */
[----:B-----5:R-:W-:Y:S01]  /*87950*/  ISETP.LT.AND P5, PT, R27, c[0x0][0x178], !P0 ;  /* 0x00005e001b007a0c */ /* 0x020fe200047a1270 */
[----:B------:R-:W-:-:S05]  /*87960*/  IMAD.WIDE R26, R0, 0x2, R2 ;  /* 0x00000002001a7825 */ /* 0x000fca00078e0202 */
[----:B------:R0:W-:Y:S02]  /*87970*/  @P3 STG.E.U16 [R26.64], R14 ;  /* 0x0000000e1a003986 */ /* 0x0001e4000c101506 */
[----:B0-----:R-:W-:Y:S02]  /*87980*/  PRMT R14, R15, 0x7632, R14 ;  /* 0x000076320f0e7816 */ /* 0x001fe4000000000e */
[----:B------:R-:W2:Y:S01]  /*87990*/  LDL.LU R15, [R1+0x375c] ;  /* 0x00375c00010f7983 */ /* 0x000ea20000300800 */
[----:B------:R-:W-:-:S03]  /*879a0*/  IMAD.WIDE R22, R0, 0x2, R4 ;  /* 0x0000000200167825 */ /* 0x000fc600078e0204 */
[----:B------:R0:W-:Y:S01]  /*879b0*/  @P4 STG.E.U16 [R24.64], R12 ;  /* 0x0000000c18004986 */ /* 0x0001e2000c101506 */
[----:B------:R-:W-:-:S03]  /*879c0*/  IMAD.WIDE R26, R0, 0x2, R18 ;  /* 0x00000002001a7825 */ /* 0x000fc600078e0212 */
[----:B------:R1:W-:Y:S04]  /*879d0*/  @P5 STG.E.U16 [R22.64], R13 ;  /* 0x0000000d16005986 */ /* 0x0003e8000c101506 */
[----:B------:R3:W-:Y:S04]  /*879e0*/  @P6 STG.E.U16 [R26.64], R14 ;  /* 0x0000000e1a006986 */ /* 0x0007e8000c101506 */
[----:B0-----:R-:W4:Y:S04]  /*879f0*/  LDL.LU R24, [R1+0x8] ;  /* 0x0000080001187983 */ /* 0x001f280000300800 */
[----:B------:R-:W5:Y:S01]  /*87a00*/  LDL R25, [R1+0x35d0] ;  /* 0x0035d00001197983 */ /* 0x000f620000100800 */
[----:B-1----:R-:W-:-:S03]  /*87a10*/  PRMT R22, R28, 0x7632, R22 ;  /* 0x000076321c167816 */ /* 0x002fc60000000016 */
[----:B------:R-:W5:Y:S04]  /*87a20*/  LDL.LU R23, [R1+0x38] ;  /* 0x0000380001177983 */ /* 0x000f680000300800 */
[----:B------:R-:W5:Y:S04]  /*87a30*/  LDL.LU R28, [R1+0x3758] ;  /* 0x00375800011c7983 */ /* 0x000f680000300800 */
[----:B---3--:R-:W3:Y:S04]  /*87a40*/  LDL R26, [R1+0x35e8] ;  /* 0x0035e800011a7983 */ /* 0x008ee80000100800 */
[----:B------:R-:W3:Y:S01]  /*87a50*/  LDL R27, [R1+0x35ec] ;  /* 0x0035ec00011b7983 */ /* 0x000ee20000100800 */
[----:B--2---:R-:W-:-:S03]  /*87a60*/  ISETP.LT.AND P4, PT, R15, c[0x0][0x178], !P0 ;  /* 0x00005e000f007a0c */ /* 0x004fc60004781270 */
[----:B------:R0:W-:Y:S04]  /*87a70*/  STL [R1+0x3754], R15 ;  /* 0x0037540f01007387 */ /* 0x0001e80000100800 */
[----:B0-----:R-:W2:Y:S01]  /*87a80*/  LDL R15, [R1+0x35d8] ;  /* 0x0035d800010f7983 */ /* 0x001ea20000100800 */
[----:B------:R-:W-:Y:S01]  /*87a90*/  IMAD.WIDE R12, R0, 0x2, R16 ;  /* 0x00000002000c7825 */ /* 0x000fe200078e0210 */
[----:B----4-:R-:W-:-:S04]  /*87aa0*/  PRMT R14, R24, 0x7632, R14 ;  /* 0x00007632180e7816 */ /* 0x010fc8000000000e */
[----:B------:R0:W-:Y:S01]  /*87ab0*/  @P1 STG.E.U16 [R12.64], R22 ;  /* 0x000000160c001986 */ /* 0x0001e2000c101506 */
[----:B-----5:R-:W-:Y:S01]  /*87ac0*/  ISETP.LT.AND P5, PT, R25, c[0x0][0x178], !P2 ;  /* 0x00005e0019007a0c */ /* 0x020fe200057a1270 */
[----:B------:R-:W-:Y:S01]  /*87ad0*/  IMAD.WIDE R24, R0, 0x2, R8 ;  /* 0x0000000200187825 */ /* 0x000fe200078e0208 */
[----:B---3--:R-:W-:Y:S02]  /*87ae0*/  ISETP.LT.AND P3, PT, R26, c[0x0][0x178], !P0 ;  /* 0x00005e001a007a0c */ /* 0x008fe40004761270 */
[----:B------:R-:W-:Y:S02]  /*87af0*/  ISETP.LT.AND P0, PT, R27, c[0x0][0x178], !P0 ;  /* 0x00005e001b007a0c */ /* 0x000fe40004701270 */
[----:B0-----:R-:W-:Y:S01]  /*87b00*/  PRMT R13, R23, 0x7632, R13 ;  /* 0x00007632170d7816 */ /* 0x001fe2000000000d */
[----:B------:R-:W-:Y:S01]  /*87b10*/  IMAD.WIDE R22, R0, 0x2, R10 ;  /* 0x0000000200167825 */ /* 0x000fe200078e020a */
[----:B------:R-:W-:Y:S01]  /*87b20*/  PRMT R28, R14, 0x7632, R28 ;  /* 0x000076320e1c7816 */ /* 0x000fe2000000001c */
[----:B------:R0:W-:Y:S02]  /*87b30*/  STL [R1+0x3750], R8 ;  /* 0x0037500801007387 */ /* 0x0001e40000100800 */
[C---:B------:R-:W-:Y:S01]  /*87b40*/  IMAD.WIDE R26, R0.reuse, 0x2, R6 ;  /* 0x00000002001a7825 */ /* 0x040fe200078e0206 */
[----:B------:R-:W-:Y:S01]  /*87b50*/  IADD3 R12, R0, c[0x0][0x198], RZ ;  /* 0x00006600000c7a10 */ /* 0x000fe20007ffe0ff */
[----:B------:R1:W-:Y:S04]  /*87b60*/  STL [R1+0x374c], R9 ;  /* 0x00374c0901007387 */ /* 0x0003e80000100800 */
[----:B------:R3:W-:Y:S04]  /*87b70*/  @P3 STG.E.U16 [R22.64], R13 ;  /* 0x0000000d16003986 */ /* 0x0007e8000c101506 */
[----:B0-----:R-:W4:Y:S04]  /*87b80*/  LDL R8, [R1+0x1d8] ;  /* 0x0001d80001087983 */ /* 0x001f280000100800 */
[----:B-1----:R-:W5:Y:S04]  /*87b90*/  LDL R9, [R1+0x98] ;  /* 0x0000980001097983 */ /* 0x002f680000100800 */
[----:B------:R-:W4:Y:S04]  /*87ba0*/  LDL R0, [R1+0x35d8] ;  /* 0x0035d80001007983 */ /* 0x000f280000100800 */
[----:B---3--:R-:W3:Y:S04]  /*87bb0*/  LDL R23, [R1+0x35e4] ;  /* 0x0035e40001177983 */ /* 0x008ee80000100800 */
[----:B------:R-:W-:Y:S04]  /*87bc0*/  @P4 STG.E.U16 [R24.64], R14 ;  /* 0x0000000e18004986 */ /* 0x000fe8000c101506 */
[----:B------:R-:W-:Y:S01]  /*87bd0*/  @P0 STG.E.U16 [R26.64], R28 ;  /* 0x0000001c1a000986 */ /* 0x000fe2000c101506 */
[----:B--2---:R-:W-:-:S03]  /*87be0*/  ISETP.LT.AND P1, PT, R15, c[0x0][0x178], !P2 ;  /* 0x00005e000f007a0c */ /* 0x004fc60005721270 */
[----:B------:R-:W2:Y:S04]  /*87bf0*/  LDL R15, [R1+0x1e8] ;  /* 0x0001e800010f7983 */ /* 0x000ea80000100800 */
[----:B------:R0:W-:Y:S04]  /*87c00*/  STL [R1+0x3738], R14 ;  /* 0x0037380e01007387 */ /* 0x0001e80000100800 */
[----:B0-----:R-:W2:Y:S04]  /*87c10*/  LDL R14, [R1+0x35dc] ;  /* 0x0035dc00010e7983 */ /* 0x001ea80000100800 */
[----:B------:R-:W3:Y:S04]  /*87c20*/  LDL.LU R26, [R1+0x3648] ;  /* 0x00364800011a7983 */ /* 0x000ee80000300800 */
[----:B------:R-:W3:Y:S04]  /*87c30*/  LDL R27, [R1+0x35e8] ;  /* 0x0035e800011b7983 */ /* 0x000ee80000100800 */
[----:B------:R0:W-:Y:S04]  /*87c40*/  STL [R1+0x373c], R28 ;  /* 0x00373c1c01007387 */ /* 0x0001e80000100800 */
[----:B0-----:R-:W3:Y:S01]  /*87c50*/  LDL R28, [R1+0x28] ;  /* 0x00002800011c7983 */ /* 0x001ee20000100800 */
[----:B--2---:R-:W-:-:S03]  /*87c60*/  ISETP.LT.AND P4, PT, R14, c[0x0][0x178], !P2 ;  /* 0x00005e000e007a0c */ /* 0x004fc60005781270 */
[----:B---3--:R0:W-:Y:S04]  /*87c70*/  STL [R1+0x3744], R28 ;  /* 0x0037441c01007387 */ /* 0x0081e80000100800 */
[----:B0-----:R-:W2:Y:S04]  /*87c80*/  LDL R28, [R1+0x78] ;  /* 0x00007800011c7983 */ /* 0x001ea80000100800 */
[----:B------:R0:W-:Y:S04]  /*87c90*/  STL [R1+0x3748], R14 ;  /* 0x0037480e01007387 */ /* 0x0001e80000100800 */
[----:B0-----:R-:W3:Y:S01]  /*87ca0*/  LDL.LU R14, [R1+0x208] ;  /* 0x00020800010e7983 */ /* 0x001ee20000300800 */
[----:B------:R-:W-:Y:S01]  /*87cb0*/  IMAD.WIDE R24, R12, 0x2, R2 ;  /* 0x000000020c187825 */ /* 0x000fe200078e0202 */
[----:B------:R-:W-:-:S02]  /*87cc0*/  ISETP.LT.AND P3, PT, R29, c[0x0][0x178], !P2 ;  /* 0x00005e001d007a0c */ /* 0x000fc40005761270 */
[----:B------:R0:W-:Y:S04]  /*87cd0*/  STL [R1+0x3740], R29 ;  /* 0x0037401d01007387 */ /* 0x0001e80000100800 */
[----:B0-----:R-:W2:Y:S04]  /*87ce0*/  LDL.LU R29, [R1+0x1f8] ;  /* 0x0001f800011d7983 */ /* 0x001ea80000300800 */
[----:B---3--:R0:W-:Y:S04]  /*87cf0*/  @P5 STG.E.U16 [R24.64], R14 ;  /* 0x0000000e18005986 */ /* 0x0081e8000c101506 */
[----:B0-----:R-:W3:Y:S01]  /*87d00*/  LDL.LU R25, [R1+0x364c] ;  /* 0x00364c0001197983 */ /* 0x001ee20000300800 */
[----:B------:R-:W-:Y:S01]  /*87d10*/  ISETP.LT.AND P6, PT, R23, c[0x0][0x178], !P2 ;  /* 0x00005e0017007a0c */ /* 0x000fe200057c1270 */
[----:B------:R-:W-:Y:S01]  /*87d20*/  IMAD.WIDE R22, R12, 0x2, R20 ;  /* 0x000000020c167825 */ /* 0x000fe200078e0214 */
[----:B------:R-:W-:-:S02]  /*87d30*/  ISETP.GE.AND P0, PT, R26, c[0x0][0x17c], PT ;  /* 0x00005f001a007a0c */ /* 0x000fc40003f06270 */
[----:B------:R-:W-:Y:S01]  /*87d40*/  ISETP.LT.AND P5, PT, R27, c[0x0][0x178], !P2 ;  /* 0x00005e001b007a0c */ /* 0x000fe200057a1270 */
[C---:B------:R-:W-:Y:S01]  /*87d50*/  IMAD.WIDE R26, R12.reuse, 0x2, R4 ;  /* 0x000000020c1a7825 */ /* 0x040fe200078e0204 */
[----:B--2---:R0:W-:Y:S04]  /*87d60*/  @P1 STG.E.U16 [R22.64], R29 ;  /* 0x0000001d16001986 */ /* 0x0041e8000c101506 */
[----:B------:R1:W-:Y:S01]  /*87d70*/  @P4 STG.E.U16 [R26.64], R15 ;  /* 0x0000000f1a004986 */ /* 0x0003e2000c101506 */
[----:B0-----:R-:W-:-:S03]  /*87d80*/  IMAD.WIDE R22, R12, 0x2, R16 ;  /* 0x000000020c167825 */ /* 0x001fc600078e0210 */
[----:B-1----:R-:W2:Y:S01]  /*87d90*/  LDL.LU R15, [R1+0x3754] ;  /* 0x00375400010f7983 */ /* 0x002ea20000300800 */
[----:B---3--:R-:W-:Y:S01]  /*87da0*/  ISETP.GE.AND P1, PT, R25, c[0x0][0x17c], PT ;  /* 0x00005f0019007a0c */ /* 0x008fe20003f26270 */
[----:B------:R-:W-:-:S05]  /*87db0*/  IMAD.WIDE R24, R12, 0x2, R18 ;  /* 0x000000020c187825 */ /* 0x000fca00078e0212 */
[----:B----4-:R0:W-:Y:S04]  /*87dc0*/  @P3 STG.E.U16 [R24.64], R8 ;  /* 0x0000000818003986 */ /* 0x0101e8000c101506 */
[----:B-----5:R1:W-:Y:S04]  /*87dd0*/  @P6 STG.E.U16 [R22.64], R9 ;  /* 0x0000000916006986 */ /* 0x0203e8000c101506 */
[----:B0-----:R-:W3:Y:S04]  /*87de0*/  LDL.LU R8, [R1+0x3750] ;  /* 0x0037500001087983 */ /* 0x001ee80000300800 */
[----:B------:R-:W4:Y:S04]  /*87df0*/  LDL R24, [R1+0x88] ;  /* 0x0000880001187983 */ /* 0x000f280000100800 */
[----:B------:R-:W5:Y:S04]  /*87e00*/  LDL.LU R25, [R1+0x3650] ;  /* 0x0036500001197983 */ /* 0x000f680000300800 */
[----:B-1----:R-:W3:Y:S04]  /*87e10*/  LDL.LU R9, [R1+0x374c] ;  /* 0x00374c0001097983 */ /* 0x002ee80000300800 */
[----:B------:R-:W3:Y:S04]  /*87e20*/  LDL R22, [R1+0x35ec] ;  /* 0x0035ec0001167983 */ /* 0x000ee80000100800 */
[----:B------:R-:W5:Y:S01]  /*87e30*/  LDL R23, [R1+0x35d0] ;  /* 0x0035d00001177983 */ /* 0x000f620000100800 */
[----:B--2---:R-:W-:Y:S01]  /*87e40*/  ISETP.LT.AND P4, PT, R15, c[0x0][0x178], !P2 ;  /* 0x00005e000f007a0c */ /* 0x004fe20005781270 */
[----:B------:R-:W-:Y:S01]  /*87e50*/  IMAD.WIDE R26, R12, 0x2, R10 ;  /* 0x000000020c1a7825 */ /* 0x000fe200078e020a */
[----:B------:R-:W-:-:S02]  /*87e60*/  PRMT R13, R14, 0x7632, R13 ;  /* 0x000076320e0d7816 */ /* 0x000fc4000000000d */
[----:B------:R-:W2:Y:S04]  /*87e70*/  LDL.LU R14, [R1+0x3748] ;  /* 0x00374800010e7983 */ /* 0x000ea80000300800 */
[----:B----4-:R0:W-:Y:S01]  /*87e80*/  @P5 STG.E.U16 [R26.64], R24 ;  /* 0x000000181a005986 */ /* 0x0101e2000c101506 */
[----:B------:R-:W-:Y:S02]  /*87e90*/  ISETP.LT.AND P5, PT, R0, c[0x0][0x178], !P0 ;  /* 0x00005e0000007a0c */ /* 0x000fe400047a1270 */
[----:B---3--:R-:W-:Y:S02]  /*87ea0*/  ISETP.LT.AND P3, PT, R22, c[0x0][0x178], !P2 ;  /* 0x00005e0016007a0c */ /* 0x008fe40005761270 */
[----:B-----5:R-:W-:Y:S01]  /*87eb0*/  ISETP.LT.AND P6, PT, R23, c[0x0][0x178], !P0 ;  /* 0x00005e0017007a0c */ /* 0x020fe200047c1270 */
[----:B------:R-:W-:-:S05]  /*87ec0*/  IMAD.WIDE R22, R12, 0x2, R8 ;  /* 0x000000020c167825 */ /* 0x000fca00078e0208 */
[----:B------:R1:W-:Y:S01]  /*87ed0*/  @P4 STG.E.U16 [R22.64], R28 ;  /* 0x0000001c16004986 */ /* 0x0003e2000c101506 */
[C---:B------:R-:W-:Y:S01]  /*87ee0*/  IADD3 R0, R12.reuse, c[0x0][0x198], RZ ;  /* 0x000066000c007a10 */ /* 0x040fe20007ffe0ff */
[----:B0-----:R-:W-:Y:S01]  /*87ef0*/  IMAD.WIDE R26, R12, 0x2, R6 ;  /* 0x000000020c1a7825 */ /* 0x001fe200078e0206 */
[----:B------:R-:W-:Y:S01]  /*87f00*/  PRMT R12, R29, 0x7632, R12 ;  /* 0x000076321d0c7816 */ /* 0x000fe2000000000c */
[----:B-1----:R-:W3:Y:S04]  /*87f10*/  LDL.LU R28, [R1+0x3744] ;  /* 0x00374400011c7983 */ /* 0x002ee80000300800 */
[----:B------:R-:W4:Y:S01]  /*87f20*/  LDL.LU R29, [R1+0x3740] ;  /* 0x00374000011d7983 */ /* 0x000f220000300800 */
[----:B------:R-:W-:Y:S01]  /*87f30*/  ISETP.GE.AND P2, PT, R25, c[0x0][0x17c], PT ;  /* 0x00005f0019007a0c */ /* 0x000fe20003f46270 */
[----:B------:R-:W-:Y:S01]  /*87f40*/  IMAD.WIDE R24, R0, 0x2, R2 ;  /* 0x0000000200187825 */ /* 0x000fe200078e0202 */
[----:B--2---:R-:W-:-:S03]  /*87f50*/  ISETP.LT.AND P4, PT, R14, c[0x0][0x178], !P0 ;  /* 0x00005e000e007a0c */ /* 0x004fc60004781270 */
[----:B------:R-:W-:Y:S01]  /*87f60*/  IMAD.WIDE R22, R0, 0x2, R20 ;  /* 0x0000000200167825 */ /* 0x000fe200078e0214 */
[----:B---3--:R0:W-:Y:S04]  /*87f70*/  @P3 STG.E.U16 [R26.64], R28 ;  /* 0x0000001c1a003986 */ /* 0x0081e8000c101506 */
[----:B------:R1:W-:Y:S01]  /*87f80*/  @P6 STG.E.U16 [R24.64], R13 ;  /* 0x0000000d18006986 */ /* 0x0003e2000c101506 */
[----:B----4-:R-:W-:-:S03]  /*87f90*/  ISETP.LT.AND P6, PT, R29, c[0x0][0x178], !P0 ;  /* 0x00005e001d007a0c */ /* 0x010fc600047c1270 */
[----:B0-----:R-:W2:Y:S04]  /*87fa0*/  LDL.LU R28, [R1+0x373c] ;  /* 0x00373c00011c7983 */ /* 0x001ea80000300800 */
[----:B------:R-:W2:Y:S04]  /*87fb0*/  LDL.LU R26, [R1+0x98] ;  /* 0x00009800011a7983 */ /* 0x000ea80000300800 */
[----:B------:R-:W3:Y:S04]  /*87fc0*/  LDL.LU R27, [R1+0x88] ;  /* 0x00008800011b7983 */ /* 0x000ee80000300800 */
[----:B-1----:R-:W4:Y:S04]  /*87fd0*/  LDL R13, [R1+0x35e8] ;  /* 0x0035e800010d7983 */ /* 0x002f280000100800 */
[----:B------:R-:W5:Y:S04]  /*87fe0*/  LDL.LU R24, [R1+0x1e8] ;  /* 0x0001e80001187983 */ /* 0x000f680000300800 */
[----:B------:R-:W3:Y:S04]  /*87ff0*/  LDL.LU R25, [R1+0x1d8] ;  /* 0x0001d80001197983 */ /* 0x000ee80000300800 */
[----:B------:R-:W3:Y:S04]  /*88000*/  LDL.LU R14, [R1+0x3738] ;  /* 0x00373800010e7983 */ /* 0x000ee80000300800 */
[----:B------:R-:W3:Y:S04]  /*88010*/  LDL.LU R29, [R1+0x3734] ;  /* 0x00373400011d7983 */ /* 0x000ee80000300800 */
[----:B------:R0:W-:Y:S04]  /*88020*/  @P5 STG.E.U16 [R22.64], R12 ;  /* 0x0000000c16005986 */ /* 0x0001e8000c101506 */
[----:B0-----:R-:W3:Y:S04]  /*88030*/  LDL R23, [R1+0x35e4] ;  /* 0x0035e40001177983 */ /* 0x001ee80000100800 */
[----:B------:R0:W-:Y:S04]  /*88040*/  STL [R1+0x3730], R5 ;  /* 0x0037300501007387 */ /* 0x0001e80000100800 */
[----:B------:R-:W-:Y:S04]  /*88050*/  STL [R1+0x372c], R19 ;  /* 0x00372c1301007387 */ /* 0x000fe80000100800 */
[----:B------:R1:W-:Y:S01]  /*88060*/  STL [R1+0x3728], R11 ;  /* 0x0037280b01007387 */ /* 0x0003e20000100800 */
[----:B--2---:R-:W-:-:S02]  /*88070*/  PRMT R28, R26, 0x7632, R28 ;  /* 0x000076321a1c7816 */ /* 0x004fc4000000001c */
[----:B----4-:R-:W-:Y:S01]  /*88080*/  ISETP.LT.AND P5, PT, R13, c[0x0][0x178], !P0 ;  /* 0x00005e000d007a0c */ /* 0x010fe200047a1270 */
[----:B------:R-:W-:Y:S01]  /*88090*/  IMAD.WIDE R12, R0, 0x2, R4 ;  /* 0x00000002000c7825 */ /* 0x000fe200078e0204 */
[----:B-----5:R-:W-:-:S04]  /*880a0*/  PRMT R22, R24, 0x7632, R22 ;  /* 0x0000763218167816 */ /* 0x020fc80000000016 */
[----:B0-----:R-:W-:Y:S02]  /*880b0*/  PRMT R5, R22, 0x7610, R5 ;  /* 0x0000761016057816 */ /* 0x001fe40000000005 */
[----:B---3--:R-:W-:Y:S01]  /*880c0*/  PRMT R14, R25, 0x7632, R14 ;  /* 0x00007632190e7816 */ /* 0x008fe2000000000e */
[C---:B------:R-:W-:Y:S02]  /*880d0*/  IMAD.WIDE R24, R0.reuse, 0x2, R16 ;  /* 0x0000000200187825 */ /* 0x040fe400078e0210 */
[----:B------:R0:W-:Y:S01]  /*880e0*/  @P4 STG.E.U16 [R12.64], R5 ;  /* 0x000000050c004986 */ /* 0x0001e2000c101506 */
[----:B------:R-:W-:Y:S01]  /*880f0*/  PRMT R29, R27, 0x7632, R29 ;  /* 0x000076321b1d7816 */ /* 0x000fe2000000001d */
[C---:B------:R-:W-:Y:S02]  /*88100*/  IMAD.WIDE R26, R0.reuse, 0x2, R10 ;  /* 0x00000002001a7825 */ /* 0x040fe400078e020a */
[----:B-1----:R-:W2:Y:S04]  /*88110*/  LDL R11, [R1+0x35ec] ;  /* 0x0035ec00010b7983 */ /* 0x002ea80000100800 */
[----:B0-----:R-:W3:Y:S04]  /*88120*/  LDL R12, [R1+0x35d8] ;  /* 0x0035d800010c7983 */ /* 0x001ee80000100800 */
[----:B------:R-:W4:Y:S01]  /*88130*/  LDL R5, [R1+0x248] ;  /* 0x0002480001057983 */ /* 0x000f220000100800 */
[----:B------:R-:W-:Y:S01]  /*88140*/  ISETP.LT.AND P3, PT, R23, c[0x0][0x178], !P0 ;  /* 0x00005e0017007a0c */ /* 0x000fe20004761270 */
[----:B------:R-:W-:-:S02]  /*88150*/  IMAD.WIDE R22, R0, 0x2, R18 ;  /* 0x0000000200167825 */ /* 0x000fc400078e0212 */
[----:B------:R-:W5:Y:S04]  /*88160*/  LDL R19, [R1+0x238] ;  /* 0x0002380001137983 */ /* 0x000f680000100800 */
[----:B------:R0:W-:Y:S06]  /*88170*/  @P6 STG.E.U16 [R22.64], R14 ;  /* 0x0000000e16006986 */ /* 0x0001ec000c101506 */
[----:B------:R1:W-:Y:S04]  /*88180*/  @P3 STG.E.U16 [R24.64], R28 ;  /* 0x0000001c18003986 */ /* 0x0003e8000c101506 */
[----:B0-----:R-:W3:Y:S04]  /*88190*/  LDL R22, [R1+0x35d0] ;  /* 0x0035d00001167983 */ /* 0x001ee80000100800 */
[----:B------:R-:W3:Y:S04]  /*881a0*/  LDL.LU R23, [R1+0x78] ;  /* 0x0000780001177983 */ /* 0x000ee80000300800 */
[----:B-1----:R-:W3:Y:S04]  /*881b0*/  LDL.LU R25, [R1+0x28] ;  /* 0x0000280001197983 */ /* 0x002ee80000300800 */
[----:B------:R0:W-:Y:S04]  /*881c0*/  STL [R1+0x3718], R28 ;  /* 0x0037181c01007387 */ /* 0x0001e80000100800 */
[----:B------:R-:W-:Y:S04]  /*881d0*/  @P5 STG.E.U16 [R26.64], R29 ;  /* 0x0000001d1a005986 */ /* 0x000fe8000c101506 */
[----:B0-----:R-:W3:Y:S04]  /*881e0*/  LDL R28, [R1+0x35e0] ;  /* 0x0035e000011c7983 */ /* 0x001ee80000100800 */
[----:B------:R0:W-:Y:S04]  /*881f0*/  STL [R1+0x371c], R29 ;  /* 0x00371c1d01007387 */ /* 0x0001e80000100800 */
[----:B0-----:R-:W3:Y:S01]  /*88200*/  LDL R29, [R1+0x35dc] ;  /* 0x0035dc00011d7983 */ /* 0x001ee20000100800 */
[----:B------:R-:W-:-:S02]  /*88210*/  ISETP.LT.AND P4, PT, R15, c[0x0][0x178], !P0 ;  /* 0x00005e000f007a0c */ /* 0x000fc40004781270 */
[----:B--2---:R-:W-:Y:S02]  /*88220*/  ISETP.LT.AND P0, PT, R11, c[0x0][0x178], !P0 ;  /* 0x00005e000b007a0c */ /* 0x004fe40004701270 */
[----:B------:R-:W2:Y:S01]  /*88230*/  LDL R11, [R1+0x218] ;  /* 0x00021800010b7983 */ /* 0x000ea20000100800 */
[----:B---3--:R-:W-:-:S03]  /*88240*/  ISETP.LT.AND P3, PT, R29, c[0x0][0x178], !P1 ;  /* 0x00005e001d007a0c */ /* 0x008fc60004f61270 */
[----:B------:R0:W-:Y:S04]  /*88250*/  STL [R1+0x3720], R29 ;  /* 0x0037201d01007387 */ /* 0x0001e80000100800 */
[----:B0-----:R-:W3:Y:S01]  /*88260*/  LDL R29, [R1+0x68] ;  /* 0x00006800011d7983 */ /* 0x001ee20000100800 */
[----:B------:R-:W-:Y:S02]  /*88270*/  ISETP.LT.AND P5, PT, R22, c[0x0][0x178], !P1 ;  /* 0x00005e0016007a0c */ /* 0x000fe40004fa1270 */
[----:B------:R-:W-:Y:S02]  /*88280*/  ISETP.LT.AND P6, PT, R12, c[0x0][0x178], !P1 ;  /* 0x00005e000c007a0c */ /* 0x000fe40004fc1270 */
[----:B------:R-:W-:Y:S01]  /*88290*/  PRMT R14, R23, 0x7632, R14 ;  /* 0x00007632170e7816 */ /* 0x000fe2000000000e */
[C---:B------:R-:W-:Y:S01]  /*882a0*/  IMAD.WIDE R22, R0.reuse, 0x2, R8 ;  /* 0x0000000200167825 */ /* 0x040fe200078e0208 */
[----:B------:R-:W-:-:S02]  /*882b0*/  IADD3 R12, R0, c[0x0][0x198], RZ ;  /* 0x00006600000c7a10 */ /* 0x000fc40007ffe0ff */
[----:B------:R-:W-:Y:S01]  /*882c0*/  PRMT R13, R25, 0x7632, R13 ;  /* 0x00007632190d7816 */ /* 0x000fe2000000000d */
[----:B------:R-:W-:Y:S01]  /*882d0*/  IMAD.WIDE R26, R0, 0x2, R6 ;  /* 0x00000002001a7825 */ /* 0x000fe200078e0206 */
[----:B------:R0:W-:Y:S03]  /*882e0*/  @P4 STG.E.U16 [R22.64], R14 ;  /* 0x0000000e16004986 */ /* 0x0001e6000c101506 */
[C---:B------:R-:W-:Y:S01]  /*882f0*/  IMAD.WIDE R24, R12.reuse, 0x2, R2 ;  /* 0x000000020c187825 */ /* 0x040fe200078e0202 */
[----:B------:R-:W-:Y:S04]  /*88300*/  @P0 STG.E.U16 [R26.64], R13 ;  /* 0x0000000d1a000986 */ /* 0x000fe8000c101506 */
[----:B----4-:R-:W-:Y:S01]  /*88310*/  @P5 STG.E.U16 [R24.64], R5 ;  /* 0x0000000518005986 */ /* 0x010fe2000c101506 */
[----:B0-----:R-:W-:-:S05]  /*88320*/  IMAD.WIDE R22, R12, 0x2, R20 ;  /* 0x000000020c167825 */ /* 0x001fca00078e0214 */
[----:B-----5:R-:W-:Y:S04]  /*88330*/  @P6 STG.E.U16 [R22.64], R19 ;  /* 0x0000001316006986 */ /* 0x020fe8000c101506 */
[----:B---3--:R0:W-:Y:S04]  /*88340*/  STL [R1+0x3724], R29 ;  /* 0x0037241d01007387 */ /* 0x0081e80000100800 */
[----:B------:R-:W3:Y:S04]  /*88350*/  LDL R0, [R1+0x35d8] ;  /* 0x0035d80001007983 */ /* 0x000ee80000100800 */
[----:B0-----:R-:W4:Y:S04]  /*88360*/  LDL R29, [R1+0xb8] ;  /* 0x0000b800011d7983 */ /* 0x001f280000100800 */
[----:B------:R-:W5:Y:S04]  /*88370*/  LDL.LU R26, [R1+0x3654] ;  /* 0x00365400011a7983 */ /* 0x000f680000300800 */
[----:B------:R-:W2:Y:S04]  /*88380*/  LDL R27, [R1+0x228] ;  /* 0x00022800011b7983 */ /* 0x000ea80000100800 */
[----:B------:R-:W2:Y:S04]  /*88390*/  LDL.LU R5, [R1+0x3730] ;  /* 0x0037300001057983 */ /* 0x000ea80000300800 */
[----:B------:R-:W2:Y:S04]  /*883a0*/  LDL R25, [R1+0x35e4] ;  /* 0x0035e40001197983 */ /* 0x000ea80000100800 */
[----:B------:R-:W3:Y:S04]  /*883b0*/  LDL.LU R19, [R1+0x372c] ;  /* 0x00372c0001137983 */ /* 0x000ee80000300800 */
[----:B------:R-:W3:Y:S01]  /*883c0*/  LDL R23, [R1+0x35e8] ;  /* 0x0035e80001177983 */ /* 0x000ee20000100800 */
[----:B------:R-:W-:-:S02]  /*883d0*/  ISETP.LT.AND P4, PT, R28, c[0x0][0x178], !P1 ;  /* 0x00005e001c007a0c */ /* 0x000fc40004f81270 */
[----:B--2---:R-:W-:Y:S01]  /*883e0*/  ISETP.LT.AND P5, PT, R25, c[0x0][0x178], !P1 ;  /* 0x00005e0019007a0c */ /* 0x004fe20004fa1270 */
[----:B------:R-:W-:Y:S01]  /*883f0*/  IMAD.WIDE R24, R12, 0x2, R4 ;  /* 0x000000020c187825 */ /* 0x000fe200078e0204 */
[----:B---3--:R-:W-:-:S03]  /*88400*/  ISETP.LT.AND P6, PT, R23, c[0x0][0x178], !P1 ;  /* 0x00005e0017007a0c */ /* 0x008fc60004fc1270 */
[----:B------:R-:W-:Y:S01]  /*88410*/  IMAD.WIDE R22, R12, 0x2, R18 ;  /* 0x000000020c167825 */ /* 0x000fe200078e0212 */
[----:B------:R0:W-:Y:S05]  /*88420*/  @P3 STG.E.U16 [R24.64], R27 ;  /* 0x0000001b18003986 */ /* 0x0001ea000c101506 */
[----:B------:R1:W-:Y:S04]  /*88430*/  @P4 STG.E.U16 [R22.64], R11 ;  /* 0x0000000b16004986 */ /* 0x0003e8000c101506 */
[----:B0-----:R-:W2:Y:S04]  /*88440*/  LDL R24, [R1+0x35ec] ;  /* 0x0035ec0001187983 */ /* 0x001ea80000100800 */
[----:B------:R-:W3:Y:S04]  /*88450*/  LDL R25, [R1+0x35d0] ;  /* 0x0035d00001197983 */ /* 0x000ee80000100800 */
[----:B-1----:R-:W2:Y:S04]  /*88460*/  LDL.LU R11, [R1+0x3728] ;  /* 0x00372800010b7983 */ /* 0x002ea80000300800 */
[----:B------:R-:W2:Y:S01]  /*88470*/  LDL R23, [R1+0xc8] ;  /* 0x0000c80001177983 */ /* 0x000ea20000100800 */
[----:B-----5:R-:W-:Y:S01]  /*88480*/  ISETP.GE.AND P0, PT, R26, c[0x0][0x17c], PT ;  /* 0x00005f001a007a0c */ /* 0x020fe20003f06270 */
[----:B------:R-:W-:Y:S01]  /*88490*/  IMAD.WIDE R26, R12, 0x2, R16 ;  /* 0x000000020c1a7825 */ /* 0x000fe200078e0210 */
[----:B------:R-:W-:-:S04]  /*884a0*/  ISETP.LT.AND P3, PT, R15, c[0x0][0x178], !P1 ;  /* 0x00005e000f007a0c */ /* 0x000fc80004f61270 */
[----:B--2---:R0:W-:Y:S04]  /*884b0*/  @P5 STG.E.U16 [R26.64], R23 ;  /* 0x000000171a005986 */ /* 0x0041e8000c101506 */
[----:B0-----:R-:W2:Y:S01]  /*884c0*/  LDL R26, [R1+0xa8] ;  /* 0x0000a800011a7983 */ /* 0x001ea20000100800 */
[----:B------:R-:W-:Y:S02]  /*884d0*/  ISETP.LT.AND P1, PT, R24, c[0x0][0x178], !P1 ;  /* 0x00005e0018007a0c */ /* 0x000fe40004f21270 */
[----:B---3--:R-:W-:Y:S01]  /*884e0*/  ISETP.LT.AND P4, PT, R25, c[0x0][0x178], !P2 ;  /* 0x00005e0019007a0c */ /* 0x008fe20005781270 */
[C---:B------:R-:W-:Y:S01]  /*884f0*/  IMAD.WIDE R24, R12.reuse, 0x2, R10 ;  /* 0x000000020c187825 */ /* 0x040fe200078e020a */
[----:B------:R-:W3:Y:S03]  /*88500*/  LDL.LU R27, [R1+0x248] ;  /* 0x00024800011b7983 */ /* 0x000ee60000300800 */
[C---:B------:R-:W-:Y:S01]  /*88510*/  IMAD.WIDE R22, R12.reuse, 0x2, R8 ;  /* 0x000000020c167825 */ /* 0x040fe200078e0208 */
[----:B------:R-:W-:Y:S04]  /*88520*/  STL [R1+0x3714], R3 ;  /* 0x0037140301007387 */ /* 0x000fe80000100800 */
[----:B--2---:R-:W-:Y:S04]  /*88530*/  @P6 STG.E.U16 [R24.64], R26 ;  /* 0x0000001a18006986 */ /* 0x004fe8000c101506 */
[----:B----4-:R0:W-:Y:S04]  /*88540*/  @P3 STG.E.U16 [R22.64], R29 ;  /* 0x0000001d16003986 */ /* 0x0101e8000c101506 */
[----:B0-----:R-:W2:Y:S01]  /*88550*/  LDL.LU R29, [R1+0x3724] ;  /* 0x00372400011d7983 */ /* 0x001ea20000300800 */
[----:B---3--:R-:W-:Y:S01]  /*88560*/  PRMT R13, R27, 0x7632, R13 ;  /* 0x000076321b0d7816 */ /* 0x008fe2000000000d */
[----:B------:R-:W-:-:S02]  /*88570*/  IMAD.WIDE R26, R12, 0x2, R6 ;  /* 0x000000020c1a7825 */ /* 0x000fc400078e0206 */
[----:B------:R-:W3:Y:S01]  /*88580*/  LDL.LU R23, [R1+0x238] ;  /* 0x0002380001177983 */ /* 0x000ee20000300800 */
[----:B------:R-:W-:Y:S02]  /*88590*/  ISETP.LT.AND P5, PT, R0, c[0x0][0x178], !P2 ;  /* 0x00005e0000007a0c */ /* 0x000fe400057a1270 */
[----:B------:R-:W-:Y:S01]  /*885a0*/  IADD3 R0, R12, c[0x0][0x198], RZ ;  /* 0x000066000c007a10 */ /* 0x000fe20007ffe0ff */
[----:B--2---:R0:W-:Y:S04]  /*885b0*/  @P1 STG.E.U16 [R26.64], R29 ;  /* 0x0000001d1a001986 */ /* 0x0041e8000c101506 */
[----:B0-----:R-:W2:Y:S01]  /*885c0*/  LDL.LU R29, [R1+0x3720] ;  /* 0x00372000011d7983 */ /* 0x001ea20000300800 */
[----:B------:R-:W-:Y:S01]  /*885d0*/  IMAD.WIDE R24, R0, 0x2, R2 ;  /* 0x0000000200187825 */ /* 0x000fe200078e0202 */
[----:B---3--:R-:W-:-:S02]  /*885e0*/  PRMT R12, R23, 0x7632, R12 ;  /* 0x00007632170c7816 */ /* 0x008fc4000000000c */
[----:B------:R-:W3:Y:S01]  /*885f0*/  LDL.LU R26, [R1+0xc8] ;  /* 0x0000c800011a7983 */ /* 0x000ee20000300800 */
[----:B------:R-:W-:-:S03]  /*88600*/  IMAD.WIDE R22, R0, 0x2, R20 ;  /* 0x0000000200167825 */ /* 0x000fc600078e0214 */
[----:B------:R-:W4:Y:S04]  /*88610*/  LDL.LU R27, [R1+0xa8] ;  /* 0x0000a800011b7983 */ /* 0x000f280000300800 */
[----:B------:R0:W-:Y:S01]  /*88620*/  @P4 STG.E.U16 [R24.64], R13 ;  /* 0x0000000d18004986 */ /* 0x0001e2000c101506 */
[----:B------:R-:W-:-:S03]  /*88630*/  ISETP.LT.AND P3, PT, R28, c[0x0][0x178], !P2 ;  /* 0x00005e001c007a0c */ /* 0x000fc60005761270 */
[----:B------:R1:W-:Y:S04]  /*88640*/  @P5 STG.E.U16 [R22.64], R12 ;  /* 0x0000000c16005986 */ /* 0x0003e8000c101506 */
[----:B0-----:R-:W5:Y:S04]  /*88650*/  LDL R13, [R1+0x35e8] ;  /* 0x0035e800010d7983 */ /* 0x001f680000100800 */
[----:B------:R-:W3:Y:S04]  /*88660*/  LDL.LU R24, [R1+0x228] ;  /* 0x0002280001187983 */ /* 0x000ee80000300800 */
[----:B------:R-:W4:Y:S01]  /*88670*/  LDL.LU R25, [R1+0x218] ;  /* 0x0002180001197983 */ /* 0x000f220000300800 */
[----:B--2---:R-:W-:-:S03]  /*88680*/  ISETP.LT.AND P1, PT, R29, c[0x0][0x178], !P2 ;  /* 0x00005e001d007a0c */ /* 0x004fc60005721270 */
[----:B------:R-:W2:Y:S04]  /*88690*/  LDL.LU R29, [R1+0x371c] ;  /* 0x00371c00011d7983 */ /* 0x000ea80000300800 */
[----:B------:R-:W2:Y:S04]  /*886a0*/  LDL.LU R28, [R1+0x3718] ;  /* 0x00371800011c7983 */ /* 0x000ea80000300800 */
[----:B-1----:R-:W2:Y:S04]  /*886b0*/  LDL R23, [R1+0x35e4] ;  /* 0x0035e40001177983 */ /* 0x002ea80000100800 */
[----:B------:R0:W-:Y:S01]  /*886c0*/  STL [R1+0x3710], R16 ;  /* 0x0037101001007387 */ /* 0x0001e20000100800 */
[----:B-----5:R-:W-:Y:S01]  /*886d0*/  ISETP.LT.AND P5, PT, R13, c[0x0][0x178], !P2 ;  /* 0x00005e000d007a0c */ /* 0x020fe200057a1270 */
[----:B------:R-:W-:Y:S01]  /*886e0*/  IMAD.WIDE R12, R0, 0x2, R4 ;  /* 0x00000002000c7825 */ /* 0x000fe200078e0204 */
[----:B---3--:R-:W-:-:S02]  /*886f0*/  PRMT R3, R24, 0x7632, R3 ;  /* 0x0000763218037816 */ /* 0x008fc40000000003 */
[----:B----4-:R-:W-:Y:S01]  /*88700*/  PRMT R14, R25, 0x7632, R14 ;  /* 0x00007632190e7816 */ /* 0x010fe2000000000e */
[----:B------:R-:W-:Y:S02]  /*88710*/  IMAD.WIDE R24, R0, 0x2, R16 ;  /* 0x0000000200187825 */ /* 0x000fe400078e0210 */
[----:B0-----:R-:W3:Y:S04]  /*88720*/  LDL.LU R16, [R1+0x68] ;  /* 0x0000680001107983 */ /* 0x001ee80000300800 */
[----:B------:R0:W-:Y:S04]  /*88730*/  STL [R1+0x370c], R17 ;  /* 0x00370c1101007387 */ /* 0x0001e80000100800 */
[----:B------:R-:W-:Y:S04]  /*88740*/  @P1 STG.E.U16 [R12.64], R3 ;  /* 0x000000030c001986 */ /* 0x000fe8000c101506 */
[----:B0-----:R-:W4:Y:S04]  /*88750*/  LDL R17, [R1+0x35d0] ;  /* 0x0035d00001117983 */ /* 0x001f280000100800 */
[----:B------:R0:W-:Y:S01]  /*88760*/  STL [R1+0x3708], R11 ;  /* 0x0037080b01007387 */ /* 0x0001e20000100800 */
[----:B--2---:R-:W-:-:S02]  /*88770*/  PRMT R29, R27, 0x7632, R29 ;  /* 0x000076321b1d7816 */ /* 0x004fc4000000001d */
[----:B------:R-:W-:Y:S01]  /*88780*/  ISETP.LT.AND P4, PT, R23, c[0x0][0x178], !P2 ;  /* 0x00005e0017007a0c */ /* 0x000fe20005781270 */
[----:B------:R-:W-:Y:S01]  /*88790*/  IMAD.WIDE R22, R0, 0x2, R18 ;  /* 0x0000000200167825 */ /* 0x000fe200078e0212 */
[----:B------:R-:W-:-:S03]  /*887a0*/  PRMT R28, R26, 0x7632, R28 ;  /* 0x000076321a1c7816 */ /* 0x000fc6000000001c */
[----:B------:R-:W-:Y:S02]  /*887b0*/  IMAD.WIDE R26, R0, 0x2, R10 ;  /* 0x00000002001a7825 */ /* 0x000fe400078e020a */
[----:B0-----:R-:W2:Y:S04]  /*887c0*/  LDL R11, [R1+0x35d8] ;  /* 0x0035d800010b7983 */ /* 0x001ea80000100800 */
[----:B------:R-:W5:Y:S04]  /*887d0*/  LDL.LU R13, [R1+0xb8] ;  /* 0x0000b800010d7983 */ /* 0x000f680000300800 */
[----:B------:R-:W4:Y:S04]  /*887e0*/  LDL.LU R3, [R1+0x3658] ;  /* 0x0036580001037983 */ /* 0x000f280000300800 */
[----:B------:R0:W-:Y:S04]  /*887f0*/  @P3 STG.E.U16 [R22.64], R14 ;  /* 0x0000000e16003986 */ /* 0x0001e8000c101506 */
[----:B------:R-:W-:Y:S04]  /*88800*/  @P4 STG.E.U16 [R24.64], R28 ;  /* 0x0000001c18004986 */ /* 0x000fe8000c101506 */
[----:B0-----:R-:W4:Y:S04]  /*88810*/  LDL R23, [R1+0x35dc] ;  /* 0x0035dc0001177983 */ /* 0x001f280000100800 */
[----:B------:R0:W-:Y:S04]  /*88820*/  STL [R1+0x36ec], R28 ;  /* 0x0036ec1c01007387 */ /* 0x0001e80000100800 */
[----:B0-----:R-:W4:Y:S01]  /*88830*/  LDL R28, [R1+0x35ec] ;  /* 0x0035ec00011c7983 */ /* 0x001f220000100800 */
[----:B---3--:R-:W-:-:S03]  /*88840*/  PRMT R14, R16, 0x7632, R14 ;  /* 0x00007632100e7816 */ /* 0x008fc6000000000e */
[----:B------:R0:W-:Y:S01]  /*88850*/  @P5 STG.E.U16 [R26.64], R29 ;  /* 0x0000001d1a005986 */ /* 0x0001e2000c101506 */
[----:B------:R-:W-:Y:S02]  /*88860*/  ISETP.LT.AND P3, PT, R15, c[0x0][0x178], !P2 ;  /* 0x00005e000f007a0c */ /* 0x000fe40005761270 */
[----:B------:R-:W-:Y:S01]  /*88870*/  IADD3 R24, R0, c[0x0][0x198], RZ ;  /* 0x0000660000187a10 */ /* 0x000fe20007ffe0ff */
[----:B0-----:R-:W3:Y:S04]  /*88880*/  LDL R26, [R1+0x35e0] ;  /* 0x0035e000011a7983 */ /* 0x001ee80000100800 */
[----:B------:R-:W3:Y:S04]  /*88890*/  LDL R27, [R1+0x35e4] ;  /* 0x0035e400011b7983 */ /* 0x000ee80000100800 */
[----:B------:R-:W-:Y:S04]  /*888a0*/  STL [R1+0x36f0], R29 ;  /* 0x0036f01d01007387 */ /* 0x000fe80000100800 */
[----:B------:R0:W-:Y:S04]  /*888b0*/  STL [R1+0x36f4], R29 ;  /* 0x0036f41d01007387 */ /* 0x0001e80000100800 */
[----:B------:R-:W3:Y:S04]  /*888c0*/  LDL R16, [R1+0x298] ;  /* 0x0002980001107983 */ /* 0x000ee80000100800 */
[----:B0-----:R-:W3:Y:S01]  /*888d0*/  LDL.LU R29, [R1+0xe8] ;  /* 0x0000e800011d7983 */ /* 0x001ee20000300800 */
[----:B--2---:R-:W-:-:S03]  /*888e0*/  ISETP.LT.AND P4, PT, R11, c[0x0][0x178], !P0 ;  /* 0x00005e000b007a0c */ /* 0x004fc60004781270 */
[----:B------:R-:W2:Y:S01]  /*888f0*/  LDL R11, [R1+0x268] ;  /* 0x00026800010b7983 */ /* 0x000ea20000100800 */
[----:B-----5:R-:W-:Y:S01]  /*88900*/  PRMT R25, R13, 0x7632, R25 ;  /* 0x000076320d197816 */ /* 0x020fe20000000019 */
[C---:B------:R-:W-:Y:S01]  /*88910*/  IMAD.WIDE R12, R0.reuse, 0x2, R8 ;  /* 0x00000002000c7825 */ /* 0x040fe200078e0208 */
[----:B----4-:R-:W-:Y:S02]  /*88920*/  ISETP.GE.AND P5, PT, R3, c[0x0][0x17c], PT ;  /* 0x00005f0003007a0c */ /* 0x010fe40003fa6270 */
[----:B------:R-:W-:Y:S01]  /*88930*/  ISETP.LT.AND P6, PT, R23, c[0x0][0x178], !P0 ;  /* 0x00005e0017007a0c */ /* 0x000fe200047c1270 */
[----:B------:R-:W-:Y:S01]  /*88940*/  IMAD.WIDE R22, R0, 0x2, R6 ;  /* 0x0000000200167825 */ /* 0x000fe200078e0206 */
[----:B------:R-:W-:Y:S02]  /*88950*/  ISETP.LT.AND P1, PT, R28, c[0x0][0x178], !P2 ;  /* 0x00005e001c007a0c */ /* 0x000fe40005721270 */
[----:B------:R-:W-:Y:S02]  /*88960*/  ISETP.LT.AND P2, PT, R17, c[0x0][0x178], !P0 ;  /* 0x00005e0011007a0c */ /* 0x000fe40004741270 */
[----:B------:R-:W4:Y:S04]  /*88970*/  LDL R17, [R1+0x278] ;  /* 0x0002780001117983 */ /* 0x000f280000100800 */
[----:B------:R-:W5:Y:S04]  /*88980*/  LDL.LU R0, [R1+0x288] ;  /* 0x0002880001007983 */ /* 0x000f680000300800 */
[----:B------:R-:W2:Y:S04]  /*88990*/  LDL.LU R3, [R1+0x3714] ;  /* 0x0037140001037983 */ /* 0x000ea80000300800 */
[----:B------:R0:W-:Y:S01]  /*889a0*/  @P3 STG.E.U16 [R12.64], R25 ;  /* 0x000000190c003986 */ /* 0x0001e2000c101506 */
[----:B---3--:R-:W-:-:S03]  /*889b0*/  ISETP.LT.AND P3, PT, R26, c[0x0][0x178], !P0 ;  /* 0x00005e001a007a0c */ /* 0x008fc60004761270 */
[----:B------:R-:W-:Y:S01]  /*889c0*/  @P1 STG.E.U16 [R22.64], R14 ;  /* 0x0000000e16001986 */ /* 0x000fe2000c101506 */
[----:B------:R-:W-:Y:S01]  /*889d0*/  ISETP.LT.AND P1, PT, R27, c[0x0][0x178], !P0 ;  /* 0x00005e001b007a0c */ /* 0x000fe20004721270 */
[C---:B------:R-:W-:Y:S02]  /*889e0*/  IMAD.WIDE R26, R24.reuse, 0x2, R20 ;  /* 0x00000002181a7825 */ /* 0x040fe400078e0214 */
[----:B0-----:R-:W3:Y:S04]  /*889f0*/  LDL R25, [R1+0x35d8] ;  /* 0x0035d80001197983 */ /* 0x001ee80000100800 */
[----:B------:R0:W-:Y:S04]  /*88a00*/  STL [R1+0x3704], R20 ;  /* 0x0037041401007387 */ /* 0x0001e80000100800 */
[----:B0-----:R-:W3:Y:S04]  /*88a10*/  LDL R20, [R1+0x35dc] ;  /* 0x0035dc0001147983 */ /* 0x001ee80000100800 */
[----:B------:R0:W-:Y:S04]  /*88a20*/  STL [R1+0x3700], R21 ;  /* 0x0037001501007387 */ /* 0x0001e80000100800 */
[----:B0-----:R-:W3:Y:S01]  /*88a30*/  LDL R21, [R1+0xd8] ;  /* 0x0000d80001157983 */ /* 0x001ee20000100800 */
[----:B--2---:R-:W-:-:S05]  /*88a40*/  IMAD.WIDE R12, R24, 0x2, R2 ;  /* 0x00000002180c7825 */ /* 0x004fca00078e0202 */
[----:B-----5:R0:W-:Y:S04]  /*88a50*/  @P2 STG.E.U16 [R12.64], R0 ;  /* 0x000000000c002986 */ /* 0x0201e8000c101506 */
[----:B0-----:R-:W2:Y:S01]  /*88a60*/  LDL.LU R13, [R1+0x365c] ;  /* 0x00365c00010d7983 */ /* 0x001ea20000300800 */
[----:B------:R-:W-:-:S03]  /*88a70*/  IMAD.WIDE R22, R24, 0x2, R4 ;  /* 0x0000000218167825 */ /* 0x000fc600078e0204 */
[----:B------:R0:W-:Y:S04]  /*88a80*/  STL [R1+0x36fc], R18 ;  /* 0x0036fc1201007387 */ /* 0x0001e80000100800 */
[----:B------:R-:W-:Y:S04]  /*88a90*/  @P4 STG.E.U16 [R26.64], R16 ;  /* 0x000000101a004986 */ /* 0x000fe8000c101506 */
[----:B----4-:R-:W-:Y:S01]  /*88aa0*/  @P6 STG.E.U16 [R22.64], R17 ;  /* 0x0000001116006986 */ /* 0x010fe2000c101506 */
[----:B--2---:R-:W-:Y:S01]  /*88ab0*/  ISETP.GE.AND P2, PT, R13, c[0x0][0x17c], PT ;  /* 0x00005f000d007a0c */ /* 0x004fe20003f46270 */
[----:B------:R-:W-:-:S02]  /*88ac0*/  IMAD.WIDE R12, R24, 0x2, R18 ;  /* 0x00000002180c7825 */ /* 0x000fc400078e0212 */
[----:B0-----:R-:W2:Y:S04]  /*88ad0*/  LDL R18, [R1+0x35e4] ;  /* 0x0035e40001127983 */ /* 0x001ea80000100800 */
[----:B------:R0:W-:Y:S04]  /*88ae0*/  STL [R1+0x36f8], R19 ;  /* 0x0036f81301007387 */ /* 0x0001e80000100800 */
[----:B0-----:R-:W4:Y:S04]  /*88af0*/  LDL R19, [R1+0x35e8] ;  /* 0x0035e80001137983 */ /* 0x001f280000100800 */
[----:B------:R-:W5:Y:S04]  /*88b00*/  LDL.LU R16, [R1+0x3710] ;  /* 0x0037100001107983 */ /* 0x000f680000300800 */
[----:B------:R-:W2:Y:S04]  /*88b10*/  LDL R26, [R1+0x35d0] ;  /* 0x0035d000011a7983 */ /* 0x000ea80000100800 */
[----:B------:R-:W2:Y:S04]  /*88b20*/  LDL R27, [R1+0x258] ;  /* 0x00025800011b7983 */ /* 0x000ea80000100800 */
[----:B------:R-:W5:Y:S04]  /*88b30*/  LDL.LU R17, [R1+0x370c] ;  /* 0x00370c0001117983 */ /* 0x000f680000300800 */
[----:B------:R0:W-:Y:S04]  /*88b40*/  @P3 STG.E.U16 [R12.64], R11 ;  /* 0x0000000b0c003986 */ /* 0x0001e8000c101506 */
[----:B0-----:R-:W3:Y:S01]  /*88b50*/  LDL.LU R11, [R1+0x3708] ;  /* 0x00370800010b7983 */ /* 0x001ee20000300800 */
[----:B------:R-:W-:-:S02]  /*88b60*/  ISETP.LT.AND P3, PT, R15, c[0x0][0x178], !P0 ;  /* 0x00005e000f007a0c */ /* 0x000fc40004761270 */
[----:B----4-:R-:W-:Y:S01]  /*88b70*/  ISETP.LT.AND P4, PT, R19, c[0x0][0x178], !P0 ;  /* 0x00005e0013007a0c */ /* 0x010fe20004781270 */
[----:B-----5:R-:W-:-:S05]  /*88b80*/  IMAD.WIDE R22, R24, 0x2, R16 ;  /* 0x0000000218167825 */ /* 0x020fca00078e0210 */
[----:B--2---:R0:W-:Y:S01]  /*88b90*/  @P1 STG.E.U16 [R22.64], R27 ;  /* 0x0000001b16001986 */ /* 0x0041e2000c101506 */
[----:B---3--:R-:W-:-:S04]  /*88ba0*/  IMAD.WIDE R12, R24, 0x2, R10 ;  /* 0x00000002180c7825 */ /* 0x008fc800078e020a */
[----:B0-----:R-:W-:Y:S02]  /*88bb0*/  IMAD.WIDE R22, R24, 0x2, R8 ;  /* 0x0000000218167825 */ /* 0x001fe400078e0208 */
[----:B------:R0:W-:Y:S01]  /*88bc0*/  @P4 STG.E.U16 [R12.64], R29 ;  /* 0x0000001d0c004986 */ /* 0x0001e2000c101506 */
[----:B------:R-:W-:-:S03]  /*88bd0*/  ISETP.LT.AND P4, PT, R20, c[0x0][0x178], !P5 ;  /* 0x00005e0014007a0c */ /* 0x000fc60006f81270 */
[----:B------:R1:W-:Y:S04]  /*88be0*/  @P3 STG.E.U16 [R22.64], R21 ;  /* 0x0000001516003986 */ /* 0x0003e8000c101506 */
[----:B0-----:R-:W2:Y:S04]  /*88bf0*/  LDL R12, [R1+0x18] ;  /* 0x00001800010c7983 */ /* 0x001ea80000100800 */
[----:B------:R-:W3:Y:S04]  /*88c00*/  LDL.LU R13, [R1+0x298] ;  /* 0x00029800010d7983 */ /* 0x000ee80000300800 */
[----:B------:R-:W4:Y:S04]  /*88c10*/  LDL.LU R20, [R1+0x3704] ;  /* 0x0037040001147983 */ /* 0x000f280000300800 */
[----:B-1----:R-:W4:Y:S01]  /*88c20*/  LDL.LU R21, [R1+0x3700] ;  /* 0x0037000001157983 */ /* 0x002f220000300800 */
[----:B------:R-:W-:-:S02]  /*88c30*/  ISETP.LT.AND P0, PT, R28, c[0x0][0x178], !P0 ;  /* 0x00005e001c007a0c */ /* 0x000fc40004701270 */
[----:B------:R-:W-:Y:S01]  /*88c40*/  ISETP.LT.AND P6, PT, R26, c[0x0][0x178], !P5 ;  /* 0x00005e001a007a0c */ /* 0x000fe20006fc1270 */
[----:B------:R-:W5:Y:S01]  /*88c50*/  LDL.LU R22, [R1+0x278] ;  /* 0x0002780001167983 */ /* 0x000f620000300800 */
[----:B------:R-:W-:Y:S02]  /*88c60*/  PRMT R14, R0, 0x7632, R14 ;  /* 0x00007632000e7816 */ /* 0x000fe4000000000e */
[C---:B------:R-:W-:Y:S01]  /*88c70*/  IADD3 R0, R24.reuse, c[0x0][0x198], RZ ;  /* 0x0000660018007a10 */ /* 0x040fe20007ffe0ff */
[----:B------:R-:W5:Y:S01]  /*88c80*/  LDL R23, [R1+0x35e0] ;  /* 0x0035e00001177983 */ /* 0x000f620000100800 */
[----:B------:R-:W-:Y:S01]  /*88c90*/  ISETP.LT.AND P1, PT, R25, c[0x0][0x178], !P5 ;  /* 0x00005e0019007a0c */ /* 0x000fe20006f21270 */
[----:B------:R-:W-:-:S04]  /*88ca0*/  IMAD.WIDE R24, R24, 0x2, R6 ;  /* 0x0000000218187825 */ /* 0x000fc800078e0206 */
[----:B------:R-:W-:Y:S01]  /*88cb0*/  IMAD.WIDE R26, R0, 0x2, R2 ;  /* 0x00000002001a7825 */ /* 0x000fe200078e0202 */
[----:B------:R-:W-:Y:S01]  /*88cc0*/  ISETP.LT.AND P3, PT, R19, c[0x0][0x178], !P5 ;  /* 0x00005e0013007a0c */ /* 0x000fe20006f61270 */
[----:B--2---:R0:W-:Y:S04]  /*88cd0*/  @P0 STG.E.U16 [R24.64], R12 ;  /* 0x0000000c18000986 */ /* 0x0041e8000c101506 */
[----:B------:R3:W-:Y:S01]  /*88ce0*/  @P6 STG.E.U16 [R26.64], R14 ;  /* 0x0000000e1a006986 */ /* 0x0007e2000c101506 */
[----:B------:R-:W-:-:S03]  /*88cf0*/  ISETP.LT.AND P6, PT, R18, c[0x0][0x178], !P5 ;  /* 0x00005e0012007a0c */ /* 0x000fc60006fc1270 */
[----:B0-----:R-:W2:Y:S01]  /*88d00*/  LDL.LU R25, [R1+0x258] ;  /* 0x0002580001197983 */ /* 0x001ea20000300800 */
[----:B---3--:R-:W-:Y:S01]  /*88d10*/  PRMT R14, R13, 0x7632, R14 ;  /* 0x000076320d0e7816 */ /* 0x008fe2000000000e */
[----:B----4-:R-:W-:Y:S02]  /*88d20*/  IMAD.WIDE R12, R0, 0x2, R20 ;  /* 0x00000002000c7825 */ /* 0x010fe400078e0214 */
[----:B------:R-:W3:Y:S04]  /*88d30*/  LDL.LU R18, [R1+0x36fc] ;  /* 0x0036fc0001127983 */ /* 0x000ee80000300800 */
[----:B------:R0:W-:Y:S04]  /*88d40*/  @P1 STG.E.U16 [R12.64], R14 ;  /* 0x0000000e0c001986 */ /* 0x0001e8000c101506 */
[----:B0-----:R-:W4:Y:S04]  /*88d50*/  LDL.LU R12, [R1+0x3660] ;  /* 0x00366000010c7983 */ /* 0x001f280000300800 */
[----:B------:R-:W3:Y:S04]  /*88d60*/  LDL.LU R13, [R1+0x268] ;  /* 0x00026800010d7983 */ /* 0x000ee80000300800 */
[----:B------:R-:W3:Y:S01]  /*88d70*/  LDL.LU R19, [R1+0x36f8] ;  /* 0x0036f80001137983 */ /* 0x000ee20000300800 */
[----:B-----5:R-:W-:-:S02]  /*88d80*/  ISETP.LT.AND P0, PT, R23, c[0x0][0x178], !P5 ;  /* 0x00005e0017007a0c */ /* 0x020fc40006f01270 */
[----:B------:R-:W-:Y:S01]  /*88d90*/  PRMT R24, R22, 0x7632, R24 ;  /* 0x0000763216187816 */ /* 0x000fe20000000018 */
[C---:B------:R-:W-:Y:S01]  /*88da0*/  IMAD.WIDE R22, R0.reuse, 0x2, R4 ;  /* 0x0000000200167825 */ /* 0x040fe200078e0204 */
[----:B------:R-:W-:Y:S02]  /*88db0*/  PRMT R27, R29, 0x7632, R27 ;  /* 0x000076321d1b7816 */ /* 0x000fe4000000001b */
[----:B------:R-:W5:Y:S04]  /*88dc0*/  LDL.LU R29, [R1+0x1bc] ;  /* 0x0001bc00011d7983 */ /* 0x000f680000300800 */
[----:B------:R0:W-:Y:S02]  /*88dd0*/  @P4 STG.E.U16 [R22.64], R24 ;  /* 0x0000001816004986 */ /* 0x0001e4000c101506 */
[----:B0-----:R-:W-:Y:S01]  /*88de0*/  IMAD.WIDE R22, R0, 0x2, R16 ;  /* 0x0000000200167825 */ /* 0x001fe200078e0210 */
[----:B--2---:R-:W-:-:S02]  /*88df0*/  PRMT R26, R25, 0x7632, R26 ;  /* 0x00007632191a7816 */ /* 0x004fc4000000001a */
[----:B----4-:R-:W-:Y:S02]  /*88e00*/  ISETP.GE.AND P1, PT, R12, c[0x0][0x17c], PT ;  /* 0x00005f000c007a0c */ /* 0x010fe40003f26270 */
[----:B---3--:R-:W-:Y:S01]  /*88e10*/  PRMT R14, R13, 0x7632, R14 ;  /* 0x000076320d0e7816 */ /* 0x008fe2000000000e */
[----:B------:R-:W-:-:S05]  /*88e20*/  IMAD.WIDE R12, R0, 0x2, R18 ;  /* 0x00000002000c7825 */ /* 0x000fca00078e0212 */
[----:B------:R0:W-:Y:S01]  /*88e30*/  @P0 STG.E.U16 [R12.64], R14 ;  /* 0x0000000e0c000986 */ /* 0x0001e2000c101506 */
[----:B------:R-:W-:-:S03]  /*88e40*/  ISETP.LT.AND P0, PT, R15, c[0x0][0x178], !P5 ;  /* 0x00005e000f007a0c */ /* 0x000fc60006f01270 */
[----:B------:R1:W-:Y:S04]  /*88e50*/  @P6 STG.E.U16 [R22.64], R26 ;  /* 0x0000001a16006986 */ /* 0x0003e8000c101506 */
[----:B0-----:R-:W2:Y:S04]  /*88e60*/  LDL.LU R13, [R1+0x18] ;  /* 0x00001800010d7983 */ /* 0x001ea80000300800 */
[----:B------:R-:W3:Y:S04]  /*88e70*/  LDL.LU R15, [R1+0x3664] ;  /* 0x00366400010f7983 */ /* 0x000ee80000300800 */
[----:B-1----:R-:W4:Y:S04]  /*88e80*/  LDL R22, [R1+0x35d0] ;  /* 0x0035d00001167983 */ /* 0x002f280000100800 */
[----:B------:R-:W2:Y:S01]  /*88e90*/  LDL.LU R23, [R1+0xd8] ;  /* 0x0000d80001177983 */ /* 0x000ea20000300800 */
[----:B------:R-:W-:-:S03]  /*88ea0*/  IMAD.WIDE R24, R0, 0x2, R10 ;  /* 0x0000000200187825 */ /* 0x000fc600078e020a */
[----:B------:R-:W3:Y:S04]  /*88eb0*/  LDL R26, [R1+0x35d8] ;  /* 0x0035d800011a7983 */ /* 0x000ee80000100800 */
[----:B------:R0:W-:Y:S04]  /*88ec0*/  @P3 STG.E.U16 [R24.64], R27 ;  /* 0x0000001b18003986 */ /* 0x0001e8000c101506 */
[----:B0-----:R-:W3:Y:S04]  /*88ed0*/  LDL R25, [R1+0x35dc] ;  /* 0x0035dc0001197983 */ /* 0x001ee80000100800 */
[----:B------:R0:W-:Y:S01]  /*88ee0*/  STL [R1+0x36e8], R9 ;  /* 0x0036e80901007387 */ /* 0x0001e20000100800 */
[----:B----4-:R-:W-:-:S02]  /*88ef0*/  ISETP.LT.AND P6, PT, R22, c[0x0][0x178], !P2 ;  /* 0x00005e0016007a0c */ /* 0x010fc400057c1270 */
[----:B--2---:R-:W-:Y:S01]  /*88f00*/  PRMT R12, R23, 0x7632, R12 ;  /* 0x00007632170c7816 */ /* 0x004fe2000000000c */
[----:B------:R-:W-:Y:S02]  /*88f10*/  IMAD.WIDE R22, R0, 0x2, R8 ;  /* 0x0000000200167825 */ /* 0x000fe400078e0208 */
[----:B0-----:R-:W2:Y:S04]  /*88f20*/  LDL.LU R9, [R1+0x5c] ;  /* 0x00005c0001097983 */ /* 0x001ea80000300800 */
[----:B------:R-:W-:Y:S04]  /*88f30*/  STL [R1+0x36e4], R3 ;  /* 0x0036e40301007387 */ /* 0x000fe80000100800 */
[----:B------:R0:W-:Y:S04]  /*88f40*/  @P0 STG.E.U16 [R22.64], R12 ;  /* 0x0000000c16000986 */ /* 0x0001e8000c101506 */
[----:B0-----:R-:W4:Y:S01]  /*88f50*/  LDL.LU R22, [R1+0x1cc] ;  /* 0x0001cc0001167983 */ /* 0x001f220000300800 */
[----:B------:R-:W-:-:S02]  /*88f60*/  ISETP.LT.AND P5, PT, R28, c[0x0][0x178], !P5 ;  /* 0x00005e001c007a0c */ /* 0x000fc40006fa1270 */
[----:B------:R-:W-:Y:S01]  /*88f70*/  PRMT R14, R13, 0x7632, R14 ;  /* 0x000076320d0e7816 */ /* 0x000fe2000000000e */
[----:B------:R-:W2:Y:S01]  /*88f80*/  LDL R23, [R1+0x35e0] ;  /* 0x0035e00001177983 */ /* 0x000ea20000100800 */
[----:B------:R-:W-:Y:S02]  /*88f90*/  IADD3 R13, R0, c[0x0][0x198], RZ ;  /* 0x00006600000d7a10 */ /* 0x000fe40007ffe0ff */
[----:B---3--:R-:W-:Y:S01]  /*88fa0*/  ISETP.LT.AND P3, PT, R26, c[0x0][0x178], !P2 ;  /* 0x00005e001a007a0c */ /* 0x008fe20005761270 */
[----:B------:R-:W-:Y:S01]  /*88fb0*/  IMAD.WIDE R26, R0, 0x2, R6 ;  /* 0x00000002001a7825 */ /* 0x000fe200078e0206 */
[----:B------:R-:W-:-:S03]  /*88fc0*/  ISETP.LT.AND P4, PT, R25, c[0x0][0x178], !P2 ;  /* 0x00005e0019007a0c */ /* 0x000fc60005781270 */
[----:B------:R-:W-:Y:S02]  /*88fd0*/  IMAD.WIDE R24, R13, 0x2, R2 ;  /* 0x000000020d187825 */ /* 0x000fe400078e0202 */
[----:B------:R0:W-:Y:S01]  /*88fe0*/  @P5 STG.E.U16 [R26.64], R14 ;  /* 0x0000000e1a005986 */ /* 0x0001e2000c101506 */
[----:B------:R-:W-:-:S03]  /*88ff0*/  ISETP.GE.AND P0, PT, R15, c[0x0][0x17c], PT ;  /* 0x00005f000f007a0c */ /* 0x000fc60003f06270 */
[----:B------:R-:W3:Y:S01]  /*89000*/  LDL.LU R15, [R1+0x3c] ;  /* 0x00003c00010f7983 */ /* 0x000ee20000300800 */
[----:B-----5:R-:W-:-:S03]  /*89010*/  PRMT R12, R29, 0x7632, R12 ;  /* 0x000076321d0c7816 */ /* 0x020fc6000000000c */
[----:B0-----:R-:W5:Y:S04]  /*89020*/  LDL.LU R26, [R1+0x4c] ;  /* 0x00004c00011a7983 */ /* 0x001f680000300800 */
[----:B------:R-:W2:Y:S04]  /*89030*/  LDL R27, [R1+0x35d0] ;  /* 0x0035d000011b7983 */ /* 0x000ea80000100800 */
[----:B------:R0:W-:Y:S04]  /*89040*/  STL [R1+0x36dc], R14 ;  /* 0x0036dc0e01007387 */ /* 0x0001e80000100800 */
[----:B0-----:R-:W3:Y:S04]  /*89050*/  LDL R14, [R1+0x35e4] ;  /* 0x0035e400010e7983 */ /* 0x001ee80000100800 */
[----:B----4-:R0:W-:Y:S02]  /*89060*/  @P6 STG.E.U16 [R24.64], R22 ;  /* 0x0000001618006986 */ /* 0x0101e4000c101506 */
[----:B0-----:R-:W-:-:S05]  /*89070*/  IMAD.WIDE R24, R13, 0x2, R20 ;  /* 0x000000020d187825 */ /* 0x001fca00078e0214 */
[----:B------:R0:W-:Y:S04]  /*89080*/  @P3 STG.E.U16 [R24.64], R29 ;  /* 0x0000001d18003986 */ /* 0x0001e8000c101506 */
[----:B0-----:R-:W4:Y:S04]  /*89090*/  LDL.LU R29, [R1+0x36f4] ;  /* 0x0036f400011d7983 */ /* 0x001f280000300800 */
[----:B------:R-:W4:Y:S01]  /*890a0*/  LDL.LU R24, [R1+0x1ac] ;  /* 0x0001ac0001187983 */ /* 0x000f220000300800 */
[----:B------:R-:W-:Y:S02]  /*890b0*/  PRMT R0, R22, 0x7632, R0 ;  /* 0x0000763216007816 */ /* 0x000fe40000000000 */
[----:B--2---:R-:W-:Y:S01]  /*890c0*/  ISETP.LT.AND P5, PT, R23, c[0x0][0x178], !P2 ;  /* 0x00005e0017007a0c */ /* 0x004fe200057a1270 */
[----:B------:R-:W-:Y:S01]  /*890d0*/  IMAD.WIDE R22, R13, 0x2, R4 ;  /* 0x000000020d167825 */ /* 0x000fe200078e0204 */
[----:B------:R-:W2:Y:S01]  /*890e0*/  LDL R25, [R1+0x35e8] ;  /* 0x0035e80001197983 */ /* 0x000ea20000100800 */
[----:B----4-:R-:W-:-:S03]  /*890f0*/  PRMT R29, R24, 0x7632, R29 ;  /* 0x00007632181d7816 */ /* 0x010fc6000000001d */
[----:B------:R-:W-:Y:S04]  /*89100*/  @P4 STG.E.U16 [R22.64], R24 ;  /* 0x0000001816004986 */ /* 0x000fe8000c101506 */
[----:B------:R0:W-:Y:S04]  /*89110*/  STL.S16 [R1], R29 ;  /* 0x0000001d01007387 */ /* 0x0001e80000100600 */
[----:B0-----:R-:W4:Y:S04]  /*89120*/  LDL.LU R29, [R1+0x36f0] ;  /* 0x0036f000011d7983 */ /* 0x001f280000300800 */
[----:B------:R-:W5:Y:S01]  /*89130*/  LDL R23, [R1+0x35f0] ;  /* 0x0035f00001177983 */ /* 0x000f620000100800 */
[----:B--2---:R-:W-:Y:S01]  /*89140*/  ISETP.LT.AND P3, PT, R25, c[0x0][0x178], !P2 ;  /* 0x00005e0019007a0c */ /* 0x004fe20005761270 */
[----:B------:R-:W-:Y:S01]  /*89150*/  IMAD.WIDE R24, R13, 0x2, R18 ;  /* 0x000000020d187825 */ /* 0x000fe200078e0212 */
[----:B---3--:R-:W-:-:S04]  /*89160*/  ISETP.LT.AND P6, PT, R14, c[0x0][0x178], !P2 ;  /* 0x00005e000e007a0c */ /* 0x008fc800057c1270 */
[----:B------:R0:W-:Y:S01]  /*89170*/  @P5 STG.E.U16 [R24.64], R9 ;  /* 0x0000000918005986 */ /* 0x0001e2000c101506 */
[----:B----4-:R-:W-:Y:S02]  /*89180*/  PRMT R29, R9, 0x7632, R29 ;  /* 0x00007632091d7816 */ /* 0x010fe4000000001d */
[----:B-----5:R-:W-:Y:S02]  /*89190*/  ISETP.LT.AND P4, PT, R23, c[0x0][0x178], !P2 ;  /* 0x00005e0017007a0c */ /* 0x020fe40005781270 */
[----:B------:R-:W-:Y:S02]  /*891a0*/  ISETP.LT.AND P2, PT, R28, c[0x0][0x178], !P2 ;  /* 0x00005e001c007a0c */ /* 0x000fe40005741270 */
[----:B------:R-:W2:Y:S04]  /*891b0*/  LDL.LU R28, [R1+0x36ec] ;  /* 0x0036ec00011c7983 */ /* 0x000ea80000300800 */
[----:B------:R1:W-:Y:S04]  /*891c0*/  STL [R1+0x36d0], R29 ;  /* 0x0036d01d01007387 */ /* 0x0003e80000100800 */
[----:B0-----:R-:W3:Y:S04]  /*891d0*/  LDL.LU R9, [R1+0x36e8] ;  /* 0x0036e80001097983 */ /* 0x001ee80000300800 */
[----:B------:R-:W4:Y:S04]  /*891e0*/  LDL R25, [R1+0x35d8] ;  /* 0x0035d80001197983 */ /* 0x000f280000100800 */
[----:B-1----:R-:W5:Y:S01]  /*891f0*/  LDL.LU.S16 R29, [R1] ;  /* 0x00000000011d7983 */ /* 0x002f620000300600 */
[----:B------:R-:W-:Y:S01]  /*89200*/  IMAD.WIDE R22, R13, 0x2, R16 ;  /* 0x000000020d167825 */ /* 0x000fe200078e0210 */
[----:B------:R-:W-:-:S02]  /*89210*/  ISETP.LT.AND P5, PT, R27, c[0x0][0x178], !P1 ;  /* 0x00005e001b007a0c */ /* 0x000fc40004fa1270 */
[----:B-----5:R0:W-:Y:S04]  /*89220*/  STL [R1+0x36d4], R29 ;  /* 0x0036d41d01007387 */ /* 0x0201e80000100800 */
[----:B0-----:R-:W5:Y:S01]  /*89230*/  LDL R29, [R1+0x35ec] ;  /* 0x0035ec00011d7983 */ /* 0x001f620000100800 */
[----:B--2---:R-:W-:Y:S02]  /*89240*/  PRMT R28, R26, 0x7632, R28 ;  /* 0x000076321a1c7816 */ /* 0x004fe4000000001c */
[----:B------:R-:W-:Y:S01]  /*89250*/  PRMT R3, R15, 0x7632, R3 ;  /* 0x000076320f037816 */ /* 0x000fe20000000003 */
[----:B------:R0:W-:Y:S02]  /*89260*/  @P6 STG.E.U16 [R22.64], R26 ;  /* 0x0000001a16006986 */ /* 0x0001e4000c101506 */
[----:B0-----:R-:W-:-:S05]  /*89270*/  IMAD.WIDE R26, R13, 0x2, R10 ;  /* 0x000000020d1a7825 */ /* 0x001fca00078e020a */
[----:B------:R-:W-:Y:S04]  /*89280*/  @P3 STG.E.U16 [R26.64], R15 ;  /* 0x0000000f1a003986 */ /* 0x000fe8000c101506 */
[----:B-----5:R0:W-:Y:S04]  /*89290*/  STL [R1+0x36d8], R29 ;  /* 0x0036d81d01007387 */ /* 0x0201e80000100800 */
[----:B0-----:R-:W2:Y:S04]  /*892a0*/  LDL R29, [R1+0x35f0] ;  /* 0x0035f000011d7983 */ /* 0x001ea80000100800 */
[----:B------:R0:W-:Y:S04]  /*892b0*/  STL.S16 [R1+0x4], R3 ;  /* 0x0000040301007387 */ /* 0x0001e80000100600 */
[----:B0-----:R-:W5:Y:S04]  /*892c0*/  LDL.LU R3, [R1+0x36e4] ;  /* 0x0036e40001037983 */ /* 0x001f680000300800 */
[----:B------:R-:W2:Y:S04]  /*892d0*/  LDL.LU R15, [R1+0x36e0] ;  /* 0x0036e000010f7983 */ /* 0x000ea80000300800 */
[----:B------:R-:W2:Y:S01]  /*892e0*/  LDL.LU R26, [R1+0xc] ;  /* 0x00000c00011a7983 */ /* 0x000ea20000300800 */
[----:B---3--:R-:W-:Y:S01]  /*892f0*/  IMAD.WIDE R22, R13, 0x2, R8 ;  /* 0x000000020d167825 */ /* 0x008fe200078e0208 */
[----:B----4-:R-:W-:-:S02]  /*89300*/  ISETP.LT.AND P6, PT, R25, c[0x0][0x178], !P1 ;  /* 0x00005e0019007a0c */ /* 0x010fc40004fc1270 */
[----:B------:R-:W3:Y:S01]  /*89310*/  LDL R27, [R1+0x35e8] ;  /* 0x0035e800011b7983 */ /* 0x000ee20000100800 */
[----:B------:R-:W-:-:S03]  /*89320*/  IMAD.WIDE R24, R13, 0x2, R6 ;  /* 0x000000020d187825 */ /* 0x000fc600078e0206 */
[----:B--2---:R0:W-:Y:S04]  /*89330*/  @P4 STG.E.U16 [R22.64], R26 ;  /* 0x0000001a16004986 */ /* 0x0041e8000c101506 */
[----:B0-----:R-:W2:Y:S04]  /*89340*/  LDL R22, [R1+0x35dc] ;  /* 0x0035dc0001167983 */ /* 0x001ea80000100800 */
[----:B------:R-:W4:Y:S01]  /*89350*/  LDL R23, [R1+0x35e0] ;  /* 0x0035e00001177983 */ /* 0x000f220000100800 */
[----:B------:R-:W-:-:S03]  /*89360*/  IADD3 R13, R13, c[0x0][0x198], RZ ;  /* 0x000066000d0d7a10 */ /* 0x000fc60007ffe0ff */
[----:B------:R5:W-:Y:S01]  /*89370*/  @P2 STG.E.U16 [R24.64], R15 ;  /* 0x0000000f18002986 */ /* 0x000be2000c101506 */
[----:B------:R-:W-:-:S03]  /*89380*/  ISETP.LT.AND P4, PT, R14, c[0x0][0x178], !P1 ;  /* 0x00005e000e007a0c */ /* 0x000fc60004f81270 */
[----:B------:R-:W3:Y:S01]  /*89390*/  LDL.LU R14, [R1+0x36dc] ;  /* 0x0036dc00010e7983 */ /* 0x000ee20000300800 */
[----:B-----5:R-:W-:-:S03]  /*893a0*/  IMAD.WIDE R24, R13, 0x2, R2 ;  /* 0x000000020d187825 */ /* 0x020fc600078e0202 */
[----:B------:R-:W-:Y:S04]  /*893b0*/  STL [R1+0x36c0], R12 ;  /* 0x0036c00c01007387 */ /* 0x000fe80000100800 */
[----:B------:R-:W-:Y:S01]  /*893c0*/  @P5 STG.E.U16 [R24.64], R0 ;  /* 0x0000000018005986 */ /* 0x000fe2000c101506 */
[----:B--2---:R-:W-:Y:S02]  /*893d0*/  ISETP.LT.AND P2, PT, R22, c[0x0][0x178], !P1 ;  /* 0x00005e0016007a0c */ /* 0x004fe40004f41270 */
[----:B----4-:R-:W-:Y:S01]  /*893e0*/  ISETP.LT.AND P3, PT, R23, c[0x0][0x178], !P1 ;  /* 0x00005e0017007a0c */ /* 0x010fe20004f61270 */
[----:B------:R-:W-:-:S05]  /*893f0*/  IMAD.WIDE R22, R13, 0x2, R20 ;  /* 0x000000020d167825 */ /* 0x000fca00078e0214 */
[----:B------:R0:W-:Y:S01]  /*89400*/  @P6 STG.E.U16 [R22.64], R12 ;  /* 0x0000000c16006986 */ /* 0x0001e2000c101506 */
[----:B------:R-:W-:-:S03]  /*89410*/  ISETP.LT.AND P6, PT, R29, c[0x0][0x178], !P1 ;  /* 0x00005e001d007a0c */ /* 0x000fc60004fc1270 */
[----:B0-----:R-:W2:Y:S04]  /*89420*/  LDL.LU.S16 R12, [R1+0x4] ;  /* 0x00000400010c7983 */ /* 0x001ea80000300600 */
[----:B------:R-:W4:Y:S04]  /*89430*/  LDL.LU R0, [R1+0x20c] ;  /* 0x00020c0001007983 */ /* 0x000f280000300800 */
[----:B------:R-:W5:Y:S01]  /*89440*/  LDL.LU R29, [R1+0x36d8] ;  /* 0x0036d800011d7983 */ /* 0x000f620000300800 */
[----:B---3--:R-:W-:Y:S01]  /*89450*/  ISETP.LT.AND P5, PT, R27, c[0x0][0x178], !P1 ;  /* 0x00005e001b007a0c */ /* 0x008fe20004fa1270 */
[----:B------:R-:W-:Y:S01]  /*89460*/  IMAD.WIDE R22, R13, 0x2, R4 ;  /* 0x000000020d167825 */ /* 0x000fe200078e0204 */
[----:B-----5:R-:W-:-:S02]  /*89470*/  ISETP.LT.AND P1, PT, R29, c[0x0][0x178], !P1 ;  /* 0x00005e001d007a0c */ /* 0x020fc40004f21270 */
[----:B------:R-:W3:Y:S01]  /*89480*/  LDL.LU R29, [R1+0x36d4] ;  /* 0x0036d400011d7983 */ /* 0x000ee20000300800 */
[----:B------:R-:W-:-:S03]  /*89490*/  IMAD.WIDE R24, R13, 0x2, R18 ;  /* 0x000000020d187825 */ /* 0x000fc600078e0212 */
[----:B---3--:R0:W-:Y:S04]  /*894a0*/  @P2 STG.E.U16 [R22.64], R29 ;  /* 0x0000001d16002986 */ /* 0x0081e8000c101506 */
[----:B0-----:R-:W3:Y:S04]  /*894b0*/  LDL.LU R29, [R1+0x36d0] ;  /* 0x0036d000011d7983 */ /* 0x001ee80000300800 */
[----:B------:R-:W5:Y:S01]  /*894c0*/  LDL R23, [R1+0x35d0] ;  /* 0x0035d00001177983 */ /* 0x000f620000100800 */
[----:B------:R-:W-:Y:S01]  /*894d0*/  PRMT R14, R26, 0x7632, R14 ;  /* 0x000076321a0e7816 */ /* 0x000fe2000000000e */
[----:B------:R-:W-:-:S02]  /*894e0*/  IMAD.WIDE R26, R13, 0x2, R16 ;  /* 0x000000020d1a7825 */ /* 0x000fc400078e0210 */
[----:B---3--:R-:W-:Y:S04]  /*894f0*/  @P3 STG.E.U16 [R24.64], R29 ;  /* 0x0000001d18003986 */ /* 0x008fe8000c101506 */
[----:B------:R0:W-:Y:S04]  /*89500*/  STL [R1+0x369c], R29 ;  /* 0x00369c1d01007387 */ /* 0x0001e80000100800 */
[----:B0-----:R-:W3:Y:S04]  /*89510*/  LDL R29, [R1+0x35d8] ;  /* 0x0035d800011d7983 */ /* 0x001ee80000100800 */
[----:B------:R-:W-:Y:S04]  /*89520*/  @P4 STG.E.U16 [R26.64], R28 ;  /* 0x0000001c1a004986 */ /* 0x000fe8000c101506 */
[----:B------:R0:W-:Y:S01]  /*89530*/  STL [R1+0x36b0], R28 ;  /* 0x0036b01c01007387 */ /* 0x0001e20000100800 */
[----:B------:R-:W-:-:S03]  /*89540*/  IMAD.WIDE R24, R13, 0x2, R8 ;  /* 0x000000020d187825 */ /* 0x000fc600078e0208 */
[----:B0-----:R-:W2:Y:S01]  /*89550*/  LDL R28, [R1+0x35e8] ;  /* 0x0035e800011c7983 */ /* 0x001ea20000100800 */
[----:B---3--:R-:W-:-:S03]  /*89560*/  ISETP.LT.AND P4, PT, R29, c[0x0][0x178], !P0 ;  /* 0x00005e001d007a0c */ /* 0x008fc60004781270 */
[----:B------:R0:W-:Y:S04]  /*89570*/  STL [R1+0x36c4], R29 ;  /* 0x0036c41d01007387 */ /* 0x0001e80000100800 */
[----:B0-----:R-:W3:Y:S04]  /*89580*/  LDL R29, [R1+0x35dc] ;  /* 0x0035dc00011d7983 */ /* 0x001ee80000100800 */
[----:B------:R0:W-:Y:S04]  /*89590*/  STL [R1+0x36cc], R8 ;  /* 0x0036cc0801007387 */ /* 0x0001e80000100800 */
[----:B0-----:R-:W4:Y:S04]  /*895a0*/  LDL R8, [R1+0x35e4] ;  /* 0x0035e40001087983 */ /* 0x001f280000100800 */
[----:B------:R0:W-:Y:S04]  /*895b0*/  STL [R1+0x36c8], R9 ;  /* 0x0036c80901007387 */ /* 0x0001e80000100800 */
[----:B0-----:R-:W4:Y:S01]  /*895c0*/  LDL R9, [R1+0x35e0] ;  /* 0x0035e00001097983 */ /* 0x001f220000100800 */
[----:B-----5:R-:W-:Y:S01]  /*895d0*/  ISETP.LT.AND P3, PT, R23, c[0x0][0x178], !P0 ;  /* 0x00005e0017007a0c */ /* 0x020fe20004761270 */
[----:B------:R-:W-:Y:S01]  /*895e0*/  IMAD.WIDE R22, R13, 0x2, R10 ;  /* 0x000000020d167825 */ /* 0x000fe200078e020a */
[----:B------:R-:W-:-:S03]  /*895f0*/  PRMT R15, R15, 0x7632, R15 ;  /* 0x000076320f0f7816 */ /* 0x000fc6000000000f */
[C---:B------:R-:W-:Y:S01]  /*89600*/  IMAD.WIDE R26, R13.reuse, 0x2, R6 ;  /* 0x000000020d1a7825 */ /* 0x040fe200078e0206 */
[----:B--2---:R0:W-:Y:S01]  /*89610*/  @P5 STG.E.U16 [R22.64], R12 ;  /* 0x0000000c16005986 */ /* 0x0041e2000c101506 */
[----:B------:R-:W-:-:S03]  /*89620*/  IADD3 R13, R13, c[0x0][0x198], RZ ;  /* 0x000066000d0d7a10 */ /* 0x000fc60007ffe0ff */
[----:B------:R1:W-:Y:S04]  /*89630*/  @P6 STG.E.U16 [R24.64], R14 ;  /* 0x0000000e18006986 */ /* 0x0003e8000c101506 */
[----:B------:R-:W-:Y:S04]  /*89640*/  @P1 STG.E.U16 [R26.64], R15 ;  /* 0x0000000f1a001986 */ /* 0x000fe8000c101506 */
[----:B0-----:R-:W2:Y:S01]  /*89650*/  LDL R12, [R1+0x8c] ;  /* 0x00008c00010c7983 */ /* 0x001ea20000100800 */
[----:B-1----:R-:W-:Y:S01]  /*89660*/  IMAD.WIDE R24, R13, 0x2, R4 ;  /* 0x000000020d187825 */ /* 0x002fe200078e0204 */
[----:B---3--:R-:W-:-:S02]  /*89670*/  ISETP.LT.AND P2, PT, R29, c[0x0][0x178], !P0 ;  /* 0x00005e001d007a0c */ /* 0x008fc40004741270 */
[----:B------:R-:W3:Y:S04]  /*89680*/  LDL R29, [R1+0x9c] ;  /* 0x00009c00011d7983 */ /* 0x000ee80000100800 */
[----:B------:R0:W-:Y:S01]  /*89690*/  STL [R1+0x36b8], R26 ;  /* 0x0036b81a01007387 */ /* 0x0001e20000100800 */
[----:B----4-:R-:W-:-:S03]  /*896a0*/  ISETP.LT.AND P1, PT, R8, c[0x0][0x178], !P0 ;  /* 0x00005e0008007a0c */ /* 0x010fc60004721270 */
[----:B0-----:R-:W4:Y:S04]  /*896b0*/  LDL.LU R26, [R1+0x1ec] ;  /* 0x0001ec00011a7983 */ /* 0x001f280000300800 */
[----:B------:R-:W5:Y:S01]  /*896c0*/  LDL.LU R8, [R1+0x3670] ;  /* 0x0036700001087983 */ /* 0x000f620000300800 */
[----:B------:R-:W-:-:S03]  /*896d0*/  ISETP.LT.AND P6, PT, R9, c[0x0][0x178], !P0 ;  /* 0x00005e0009007a0c */ /* 0x000fc600047c1270 */
[----:B------:R-:W2:Y:S04]  /*896e0*/  LDL.LU R9, [R1+0x366c] ;  /* 0x00366c0001097983 */ /* 0x000ea80000300800 */
[----:B------:R0:W-:Y:S04]  /*896f0*/  STL [R1+0x36bc], R4 ;  /* 0x0036bc0401007387 */ /* 0x0001e80000100800 */
[----:B0-----:R-:W2:Y:S01]  /*89700*/  LDL.LU R4, [R1+0x1fc] ;  /* 0x0001fc0001047983 */ /* 0x001ea20000300800 */
[----:B------:R-:W-:-:S04]  /*89710*/  IMAD.WIDE R14, R13, 0x2, R2 ;  /* 0x000000020d0e7825 */ /* 0x000fc800078e0202 */
[----:B------:R-:W-:Y:S01]  /*89720*/  IMAD.WIDE R22, R13, 0x2, R20 ;  /* 0x000000020d167825 */ /* 0x000fe200078e0214 */
[----:B------:R0:W-:Y:S04]  /*89730*/  STL [R1+0x36b4], R5 ;  /* 0x0036b40501007387 */ /* 0x0001e80000100800 */
[----:B------:R1:W-:Y:S04]  /*89740*/  @P3 STG.E.U16 [R14.64], R0 ;  /* 0x000000000e003986 */ /* 0x0003e8000c101506 */
[----:B0-----:R-:W3:Y:S04]  /*89750*/  LDL.LU R5, [R1+0x1dc] ;  /* 0x0001dc0001057983 */ /* 0x001ee80000300800 */
[----:B-1----:R-:W3:Y:S04]  /*89760*/  LDL.LU R15, [R1+0x3668] ;  /* 0x00366800010f7983 */ /* 0x002ee80000300800 */
[----:B--2---:R0:W-:Y:S04]  /*89770*/  @P4 STG.E.U16 [R22.64], R4 ;  /* 0x0000000416004986 */ /* 0x0041e8000c101506 */
[----:B0-----:R-:W2:Y:S01]  /*89780*/  LDL R23, [R1+0x35f0] ;  /* 0x0035f00001177983 */ /* 0x001ea20000100800 */
[----:B------:R-:W-:-:S03]  /*89790*/  ISETP.LT.AND P5, PT, R28, c[0x0][0x178], !P0 ;  /* 0x00005e001c007a0c */ /* 0x000fc600047a1270 */
[----:B----4-:R0:W-:Y:S01]  /*897a0*/  @P2 STG.E.U16 [R24.64], R26 ;  /* 0x0000001a18002986 */ /* 0x0101e2000c101506 */
[----:B-----5:R-:W-:-:S03]  /*897b0*/  ISETP.GE.AND P2, PT, R8, c[0x0][0x17c], PT ;  /* 0x00005f0008007a0c */ /* 0x020fc60003f46270 */
[----:B------:R-:W4:Y:S01]  /*897c0*/  LDL.LU R8, [R1+0x36cc] ;  /* 0x0036cc0001087983 */ /* 0x000f220000300800 */
[----:B---3--:R-:W-:Y:S01]  /*897d0*/  ISETP.GE.AND P3, PT, R15, c[0x0][0x17c], PT ;  /* 0x00005f000f007a0c */ /* 0x008fe20003f66270 */
[----:B------:R-:W-:-:S04]  /*897e0*/  IMAD.WIDE R14, R13, 0x2, R18 ;  /* 0x000000020d0e7825 */ /* 0x000fc800078e0212 */
[----:B0-----:R-:W-:Y:S01]  /*897f0*/  IMAD.WIDE R24, R13, 0x2, R10 ;  /* 0x000000020d187825 */ /* 0x001fe200078e020a */
[----:B------:R0:W-:Y:S01]  /*89800*/  @P6 STG.E.U16 [R14.64], R5 ;  /* 0x000000050e006986 */ /* 0x0001e2000c101506 */
[----:B------:R-:W-:-:S03]  /*89810*/  ISETP.GE.AND P6, PT, R9, c[0x0][0x17c], PT ;  /* 0x00005f0009007a0c */ /* 0x000fc60003fc6270 */
[----:B0-----:R-:W3:Y:S04]  /*89820*/  LDL R14, [R1+0x35ec] ;  /* 0x0035ec00010e7983 */ /* 0x001ee80000100800 */
[----:B------:R-:W5:Y:S04]  /*89830*/  LDL R15, [R1+0x35d0] ;  /* 0x0035d000010f7983 */ /* 0x000f680000100800 */
[----:B------:R-:W4:Y:S01]  /*89840*/  LDL.LU R9, [R1+0x36c8] ;  /* 0x0036c80001097983 */ /* 0x000f220000300800 */
[----:B--2---:R-:W-:Y:S01]  /*89850*/  ISETP.LT.AND P4, PT, R23, c[0x0][0x178], !P0 ;  /* 0x00005e0017007a0c */ /* 0x004fe20004781270 */
[----:B------:R-:W-:-:S05]  /*89860*/  IMAD.WIDE R22, R13, 0x2, R16 ;  /* 0x000000020d167825 */ /* 0x000fca00078e0210 */
[----:B------:R0:W-:Y:S04]  /*89870*/  @P1 STG.E.U16 [R22.64], R29 ;  /* 0x0000001d16001986 */ /* 0x0001e8000c101506 */
[----:B------:R1:W-:Y:S04]  /*89880*/  @P5 STG.E.U16 [R24.64], R12 ;  /* 0x0000000c18005986 */ /* 0x0003e8000c101506 */
[----:B0-----:R-:W2:Y:S04]  /*89890*/  LDL.LU R29, [R1+0x36c4] ;  /* 0x0036c400011d7983 */ /* 0x001ea80000300800 */
[----:B------:R-:W2:Y:S04]  /*898a0*/  LDL R22, [R1+0x7c] ;  /* 0x00007c0001167983 */ /* 0x000ea80000100800 */
[----:B------:R-:W2:Y:S04]  /*898b0*/  LDL R23, [R1+0x35dc] ;  /* 0x0035dc0001177983 */ /* 0x000ea80000100800 */
[----:B-1----:R-:W2:Y:S01]  /*898c0*/  LDL.LU R12, [R1+0x36c0] ;  /* 0x0036c000010c7983 */ /* 0x002ea20000300800 */
[----:B---3--:R-:W-:-:S02]  /*898d0*/  ISETP.LT.AND P0, PT, R14, c[0x0][0x178], !P0 ;  /* 0x00005e000e007a0c */ /* 0x008fc40004701270 */
[----:B-----5:R-:W-:Y:S01]  /*898e0*/  ISETP.LT.AND P5, PT, R15, c[0x0][0x178], !P3 ;  /* 0x00005e000f007a0c */ /* 0x020fe20005fa1270 */
[----:B----4-:R-:W-:Y:S01]  /*898f0*/  IMAD.WIDE R14, R13, 0x2, R8 ;  /* 0x000000020d0e7825 */ /* 0x010fe200078e0208 */
[----:B------:R-:W-:Y:S02]  /*89900*/  PRMT R27, R4, 0x7632, R27 ;  /* 0x00007632041b7816 */ /* 0x000fe4000000001b */
[----:B------:R-:W3:Y:S04]  /*89910*/  LDL.LU R4, [R1+0x36bc] ;  /* 0x0036bc0001047983 */ /* 0x000ee80000300800 */
[----:B------:R-:W-:Y:S04]  /*89920*/  STL [R1+0x36ac], R3 ;  /* 0x0036ac0301007387 */ /* 0x000fe80000100800 */
[----:B--2---:R0:W-:Y:S01]  /*89930*/  @P4 STG.E.U16 [R14.64], R22 ;  /* 0x000000160e004986 */ /* 0x0041e2000c101506 */
[----:B------:R-:W-:-:S02]  /*89940*/  PRMT R12, R0, 0x7632, R12 ;  /* 0x00007632000c7816 */ /* 0x000fc4000000000c */
[----:B------:R-:W-:Y:S02]  /*89950*/  IADD3 R0, R13, c[0x0][0x198], RZ ;  /* 0x000066000d007a10 */ /* 0x000fe40007ffe0ff */
[----:B------:R-:W-:Y:S01]  /*89960*/  ISETP.LT.AND P4, PT, R23, c[0x0][0x178], !P3 ;  /* 0x00005e0017007a0c */ /* 0x000fe20005f81270 */
[----:B0-----:R-:W-:Y:S01]  /*89970*/  IMAD.WIDE R14, R13, 0x2, R6 ;  /* 0x000000020d0e7825 */ /* 0x001fe200078e0206 */
[----:B------:R-:W-:-:S03]  /*89980*/  PRMT R13, R26, 0x7632, R13 ;  /* 0x000076321a0d7816 */ /* 0x000fc6000000000d */
[----:B------:R-:W-:Y:S02]  /*89990*/  IMAD.WIDE R22, R0, 0x2, R2 ;  /* 0x0000000200167825 */ /* 0x000fe400078e0202 */
[----:B------:R-:W2:Y:S04]  /*899a0*/  LDL.LU R3, [R1+0x2c] ;  /* 0x00002c0001037983 */ /* 0x000ea80000300800 */
[----:B------:R-:W4:Y:S01]  /*899b0*/  LDL.LU R26, [R1+0x36b8] ;  /* 0x0036b800011a7983 */ /* 0x000f220000300800 */
[----:B------:R-:W-:-:S03]  /*899c0*/  ISETP.LT.AND P1, PT, R29, c[0x0][0x178], !P3 ;  /* 0x00005e001d007a0c */ /* 0x000fc60005f21270 */
[----:B--2---:R0:W-:Y:S01]  /*899d0*/  @P0 STG.E.U16 [R14.64], R3 ;  /* 0x000000030e000986 */ /* 0x0041e2000c101506 */
[----:B----4-:R-:W-:-:S03]  /*899e0*/  PRMT R26, R5, 0x7632, R26 ;  /* 0x00007632051a7816 */ /* 0x010fc6000000001a */
[----:B------:R-:W3:Y:S04]  /*899f0*/  LDL.LU R5, [R1+0x36b4] ;  /* 0x0036b40001057983 */ /* 0x000ee80000300800 */
[----:B0-----:R-:W2:Y:S04]  /*89a00*/  LDL R14, [R1+0x35e0] ;  /* 0x0035e000010e7983 */ /* 0x001ea80000100800 */
[----:B------:R-:W4:Y:S04]  /*89a10*/  LDL R15, [R1+0x35e4] ;  /* 0x0035e400010f7983 */ /* 0x000f280000100800 */
[----:B------:R0:W-:Y:S04]  /*89a20*/  @P5 STG.E.U16 [R22.64], R12 ;  /* 0x0000000c16005986 */ /* 0x0001e8000c101506 */
[----:B0-----:R-:W5:Y:S04]  /*89a30*/  LDL.LU R22, [R1+0x7c] ;  /* 0x00007c0001167983 */ /* 0x001f680000300800 */
[----:B------:R-:W5:Y:S01]  /*89a40*/  LDL R23, [R1+0x35f0] ;  /* 0x0035f00001177983 */ /* 0x000f620000100800 */
[----:B------:R-:W-:-:S05]  /*89a50*/  IMAD.WIDE R24, R0, 0x2, R20 ;  /* 0x0000000200187825 */ /* 0x000fca00078e0214 */
[----:B------:R0:W-:Y:S01]  /*89a60*/  @P1 STG.E.U16 [R24.64], R27 ;  /* 0x0000001b18001986 */ /* 0x0001e2000c101506 */
[----:B------:R-:W-:-:S03]  /*89a70*/  ISETP.LT.AND P1, PT, R28, c[0x0][0x178], !P3 ;  /* 0x00005e001c007a0c */ /* 0x000fc60005f21270 */
[----:B0-----:R-:W5:Y:S04]  /*89a80*/  LDL.LU R24, [R1+0x9c] ;  /* 0x00009c0001187983 */ /* 0x001f680000300800 */
[----:B------:R-:W5:Y:S04]  /*89a90*/  LDL.LU R25, [R1+0x8c] ;  /* 0x00008c0001197983 */ /* 0x000f680000300800 */
[----:B------:R-:W5:Y:S04]  /*89aa0*/  LDL.LU R28, [R1+0x36b0] ;  /* 0x0036b000011c7983 */ /* 0x000f680000300800 */
[----:B------:R0:W-:Y:S01]  /*89ab0*/  STL [R1+0x36a8], R16 ;  /* 0x0036a81001007387 */ /* 0x0001e20000100800 */
[----:B--2---:R-:W-:-:S02]  /*89ac0*/  ISETP.LT.AND P0, PT, R14, c[0x0][0x178], !P3 ;  /* 0x00005e000e007a0c */ /* 0x004fc40005f01270 */
[----:B----4-:R-:W-:Y:S01]  /*89ad0*/  ISETP.LT.AND P5, PT, R15, c[0x0][0x178], !P3 ;  /* 0x00005e000f007a0c */ /* 0x010fe20005fa1270 */
[----:B---3--:R-:W-:-:S05]  /*89ae0*/  IMAD.WIDE R14, R0, 0x2, R4 ;  /* 0x00000002000e7825 */ /* 0x008fca00078e0204 */
[----:B------:R1:W-:Y:S01]  /*89af0*/  @P4 STG.E.U16 [R14.64], R13 ;  /* 0x0000000d0e004986 */ /* 0x0003e2000c101506 */
[----:B-----5:R-:W-:Y:S02]  /*89b00*/  PRMT R12, R22, 0x7632, R12 ;  /* 0x00007632160c7816 */ /* 0x020fe4000000000c */
[----:B------:R-:W-:Y:S01]  /*89b10*/  ISETP.LT.AND P4, PT, R23, c[0x0][0x178], !P3 ;  /* 0x00005e0017007a0c */ /* 0x000fe20005f81270 */
[C---:B------:R-:W-:Y:S02]  /*89b20*/  IMAD.WIDE R22, R0.reuse, 0x2, R16 ;  /* 0x0000000200167825 */ /* 0x040fe400078e0210 */
[----:B0-----:R-:W2:Y:S02]  /*89b30*/  LDL R16, [R1+0x35ec] ;  /* 0x0035ec0001107983 */ /* 0x001ea40000100800 */
[----:B-1----:R-:W-:Y:S01]  /*89b40*/  IMAD.WIDE R14, R0, 0x2, R18 ;  /* 0x00000002000e7825 */ /* 0x002fe200078e0212 */
[----:B------:R-:W-:Y:S01]  /*89b50*/  PRMT R13, R3, 0x7632, R13 ;  /* 0x00007632030d7816 */ /* 0x000fe2000000000d */
[----:B------:R0:W-:Y:S04]  /*89b60*/  STL [R1+0x36a4], R17 ;  /* 0x0036a41101007387 */ /* 0x0001e80000100800 */
[----:B------:R-:W3:Y:S04]  /*89b70*/  LDL.LU R3, [R1+0x3674] ;  /* 0x0036740001037983 */ /* 0x000ee80000300800 */
[----:B------:R1:W-:Y:S01]  /*89b80*/  @P0 STG.E.U16 [R14.64], R26 ;  /* 0x0000001a0e000986 */ /* 0x0003e2000c101506 */
[----:B--2---:R-:W-:-:S03]  /*89b90*/  ISETP.LT.AND P3, PT, R16, c[0x0][0x178], !P3 ;  /* 0x00005e0010007a0c */ /* 0x004fc60005f61270 */
[----:B------:R-:W2:Y:S04]  /*89ba0*/  LDL R16, [R1+0x35e8] ;  /* 0x0035e80001107983 */ /* 0x000ea80000100800 */
[----:B0-----:R-:W4:Y:S04]  /*89bb0*/  LDL.LU R17, [R1+0x22c] ;  /* 0x00022c0001117983 */ /* 0x001f280000300800 */
[----:B-1----:R-:W5:Y:S01]  /*89bc0*/  LDL R15, [R1+0x35d0] ;  /* 0x0035d000010f7983 */ /* 0x002f620000100800 */
[----:B------:R-:W-:Y:S02]  /*89bd0*/  PRMT R27, R24, 0x7632, R27 ;  /* 0x00007632181b7816 */ /* 0x000fe4000000001b */
[----:B------:R-:W-:Y:S01]  /*89be0*/  PRMT R28, R25, 0x7632, R28 ;  /* 0x00007632191c7816 */ /* 0x000fe2000000001c */
[----:B------:R-:W-:-:S02]  /*89bf0*/  IMAD.WIDE R24, R0, 0x2, R10 ;  /* 0x0000000200187825 */ /* 0x000fc400078e020a */
[----:B------:R0:W-:Y:S04]  /*89c00*/  @P5 STG.E.U16 [R22.64], R27 ;  /* 0x0000001b16005986 */ /* 0x0001e8000c101506 */
[----:B------:R1:W-:Y:S01]  /*89c10*/  @P1 STG.E.U16 [R24.64], R28 ;  /* 0x0000001c18001986 */ /* 0x0003e2000c101506 */
[----:B------:R-:W-:Y:S02]  /*89c20*/  ISETP.LT.AND P1, PT, R29, c[0x0][0x178], !P2 ;  /* 0x00005e001d007a0c */ /* 0x000fe40005721270 */
[----:B---3--:R-:W-:Y:S01]  /*89c30*/  ISETP.GE.AND P0, PT, R3, c[0x0][0x17c], PT ;  /* 0x00005f0003007a0c */ /* 0x008fe20003f06270 */
[C---:B0-----:R-:W-:Y:S01]  /*89c40*/  IMAD.WIDE R22, R0.reuse, 0x2, R6 ;  /* 0x0000000200167825 */ /* 0x041fe200078e0206 */
[C---:B------:R-:W-:Y:S01]  /*89c50*/  IADD3 R27, R0.reuse, c[0x0][0x198], RZ ;  /* 0x00006600001b7a10 */ /* 0x040fe20007ffe0ff */
[----:B-1----:R-:W3:Y:S04]  /*89c60*/  LDL R24, [R1+0x35dc] ;  /* 0x0035dc0001187983 */ /* 0x002ee80000100800 */
[----:B------:R-:W2:Y:S04]  /*89c70*/  LDL R25, [R1+0x35e0] ;  /* 0x0035e00001197983 */ /* 0x000ea80000100800 */
[----:B------:R-:W-:Y:S04]  /*89c80*/  STL [R1+0x36a0], R28 ;  /* 0x0036a01c01007387 */ /* 0x000fe80000100800 */
[----:B------:R-:W2:Y:S01]  /*89c90*/  LDL.LU R29, [R1+0xcc] ;  /* 0x0000cc00011d7983 */ /* 0x000ea20000300800 */
[----:B-----5:R-:W-:Y:S01]  /*89ca0*/  ISETP.LT.AND P5, PT, R15, c[0x0][0x178], !P2 ;  /* 0x00005e000f007a0c */ /* 0x020fe200057a1270 */
[----:B------:R-:W-:-:S02]  /*89cb0*/  IMAD.WIDE R14, R0, 0x2, R8 ;  /* 0x00000002000e7825 */ /* 0x000fc400078e0208 */
[----:B------:R-:W5:Y:S04]  /*89cc0*/  LDL.LU R0, [R1+0xac] ;  /* 0x0000ac0001007983 */ /* 0x000f680000300800 */
[----:B------:R-:W-:Y:S04]  /*89cd0*/  @P4 STG.E.U16 [R14.64], R12 ;  /* 0x0000000c0e004986 */ /* 0x000fe8000c101506 */
[----:B------:R-:W2:Y:S04]  /*89ce0*/  LDL.LU R3, [R1+0x36ac] ;  /* 0x0036ac0001037983 */ /* 0x000ea80000300800 */
[----:B------:R0:W-:Y:S04]  /*89cf0*/  @P3 STG.E.U16 [R22.64], R13 ;  /* 0x0000000d16003986 */ /* 0x0001e8000c101506 */
[----:B0-----:R-:W3:Y:S04]  /*89d00*/  LDL.LU R22, [R1+0x24c] ;  /* 0x00024c0001167983 */ /* 0x001ee80000300800 */
[----:B------:R-:W4:Y:S01]  /*89d10*/  LDL R23, [R1+0x35e4] ;  /* 0x0035e40001177983 */ /* 0x000f220000100800 */
[----:B--2---:R-:W-:Y:S01]  /*89d20*/  IMAD.WIDE R14, R27, 0x2, R2 ;  /* 0x000000021b0e7825 */ /* 0x004fe200078e0202 */
[----:B---3--:R-:W-:-:S04]  /*89d30*/  PRMT R26, R22, 0x7632, R26 ;  /* 0x00007632161a7816 */ /* 0x008fc8000000001a */
[----:B------:R-:W-:Y:S04]  /*89d40*/  @P5 STG.E.U16 [R14.64], R22 ;  /* 0x000000160e005986 */ /* 0x000fe8000c101506 */
[----:B------:R0:W-:Y:S04]  /*89d50*/  STL [R1+0x3698], R26 ;  /* 0x0036981a01007387 */ /* 0x0001e80000100800 */
[----:B0-----:R-:W2:Y:S04]  /*89d60*/  LDL.LU R26, [R1+0xbc] ;  /* 0x0000bc00011a7983 */ /* 0x001ea80000300800 */
[----:B------:R-:W3:Y:S01]  /*89d70*/  LDL.LU R15, [R1+0x23c] ;  /* 0x00023c00010f7983 */ /* 0x000ee20000300800 */
[----:B------:R-:W-:-:S02]  /*89d80*/  ISETP.LT.AND P4, PT, R24, c[0x0][0x178], !P2 ;  /* 0x00005e0018007a0c */ /* 0x000fc40005781270 */
[----:B------:R-:W-:Y:S01]  /*89d90*/  ISETP.LT.AND P3, PT, R25, c[0x0][0x178], !P2 ;  /* 0x00005e0019007a0c */ /* 0x000fe20005761270 */
[----:B------:R-:W-:Y:S01]  /*89da0*/  IMAD.WIDE R24, R27, 0x2, R20 ;  /* 0x000000021b187825 */ /* 0x000fe200078e0214 */
[----:B----4-:R-:W-:-:S03]  /*89db0*/  ISETP.LT.AND P5, PT, R23, c[0x0][0x178], !P2 ;  /* 0x00005e0017007a0c */ /* 0x010fc600057a1270 */
[----:B------:R-:W-:Y:S01]  /*89dc0*/  IMAD.WIDE R22, R27, 0x2, R4 ;  /* 0x000000021b167825 */ /* 0x000fe200078e0204 */
[----:B------:R-:W-:Y:S01]  /*89dd0*/  PRMT R12, R17, 0x7632, R12 ;  /* 0x00007632110c7816 */ /* 0x000fe2000000000c */
[----:B---3--:R0:W-:Y:S01]  /*89de0*/  @P1 STG.E.U16 [R24.64], R15 ;  /* 0x0000000f18001986 */ /* 0x0081e2000c101506 */
[----:B------:R-:W-:-:S03]  /*89df0*/  ISETP.LT.AND P1, PT, R16, c[0x0][0x178], !P2 ;  /* 0x00005e0010007a0c */ /* 0x000fc60005721270 */
[----:B------:R1:W-:Y:S04]  /*89e00*/  @P4 STG.E.U16 [R22.64], R17 ;  /* 0x0000001116004986 */ /* 0x0003e8000c101506 */
[----:B0-----:R-:W3:Y:S04]  /*89e10*/  LDL R24, [R1+0x35d0] ;  /* 0x0035d00001187983 */ /* 0x001ee80000100800 */
[----:B------:R-:W4:Y:S04]  /*89e20*/  LDL R25, [R1+0x35d8] ;  /* 0x0035d80001197983 */ /* 0x000f280000100800 */
[----:B------:R-:W2:Y:S04]  /*89e30*/  LDL.LU R16, [R1+0x36a8] ;  /* 0x0036a80001107983 */ /* 0x000ea80000300800 */
[----:B-1----:R-:W2:Y:S04]  /*89e40*/  LDL.LU R17, [R1+0x36a4] ;  /* 0x0036a40001117983 */ /* 0x002ea80000300800 */
[----:B------:R-:W2:Y:S01]  /*89e50*/  LDL.LU R23, [R1+0x21c] ;  /* 0x00021c0001177983 */ /* 0x000ea20000300800 */
[----:B------:R-:W-:Y:S01]  /*89e60*/  PRMT R13, R15, 0x7632, R13 ;  /* 0x000076320f0d7816 */ /* 0x000fe2000000000d */
[----:B------:R-:W-:Y:S01]  /*89e70*/  IMAD.WIDE R14, R27, 0x2, R18 ;  /* 0x000000021b0e7825 */ /* 0x000fe200078e0212 */
[----:B------:R-:W-:-:S02]  /*89e80*/  PRMT R28, R29, 0x7632, R28 ;  /* 0x000076321d1c7816 */ /* 0x000fc4000000001c */
[----:B--2---:R-:W-:Y:S02]  /*89e90*/  PRMT R22, R23, 0x7632, R22 ;  /* 0x0000763217167816 */ /* 0x004fe40000000016 */
[----:B------:R0:W-:Y:S04]  /*89ea0*/  @P3 STG.E.U16 [R14.64], R23 ;  /* 0x000000170e003986 */ /* 0x0001e8000c101506 */
[----:B0-----:R-:W2:Y:S04]  /*89eb0*/  LDL R14, [R1+0x35f0] ;  /* 0x0035f000010e7983 */ /* 0x001ea80000100800 */
[----:B------:R0:W-:Y:S04]  /*89ec0*/  STL.S16 [R1+0x4], R22 ;  /* 0x0000041601007387 */ /* 0x0001e80000100600 */
[----:B------:R-:W4:Y:S01]  /*89ed0*/  LDL R15, [R1+0x35ec] ;  /* 0x0035ec00010f7983 */ /* 0x000f220000100800 */
[----:B0-----:R-:W-:-:S03]  /*89ee0*/  IMAD.WIDE R22, R27, 0x2, R16 ;  /* 0x000000021b167825 */ /* 0x001fc600078e0210 */
[----:B------:R0:W-:Y:S04]  /*89ef0*/  STL.S16 [R1], R28 ;  /* 0x0000001c01007387 */ /* 0x0001e80000100600 */
[----:B------:R1:W-:Y:S04]  /*89f00*/  @P5 STG.E.U16 [R22.64], R29 ;  /* 0x0000001d16005986 */ /* 0x0003e8000c101506 */
[----:B0-----:R-:W5:Y:S04]  /*89f10*/  LDL.LU R28, [R1+0x36a0] ;  /* 0x0036a000011c7983 */ /* 0x001f680000300800 */
[----:B-1----:R-:W5:Y:S01]  /*89f20*/  LDL.LU R29, [R1+0x369c] ;  /* 0x00369c00011d7983 */ /* 0x002f620000300800 */
[----:B---3--:R-:W-:Y:S01]  /*89f30*/  ISETP.LT.AND P4, PT, R24, c[0x0][0x178], !P6 ;  /* 0x00005e0018007a0c */ /* 0x008fe20007781270 */
[----:B------:R-:W-:Y:S01]  /*89f40*/  IMAD.WIDE R22, R27, 0x2, R6 ;  /* 0x000000021b167825 */ /* 0x000fe200078e0206 */
[----:B--2---:R-:W-:-:S02]  /*89f50*/  ISETP.LT.AND P3, PT, R14, c[0x0][0x178], !P2 ;  /* 0x00005e000e007a0c */ /* 0x004fc40005761270 */
[----:B----4-:R-:W-:Y:S01]  /*89f60*/  ISETP.LT.AND P2, PT, R15, c[0x0][0x178], !P2 ;  /* 0x00005e000f007a0c */ /* 0x010fe20005741270 */
[----:B------:R-:W-:-:S05]  /*89f70*/  IMAD.WIDE R14, R27, 0x2, R10 ;  /* 0x000000021b0e7825 */ /* 0x000fca00078e020a */
[----:B-----5:R0:W-:Y:S01]  /*89f80*/  @P1 STG.E.U16 [R14.64], R0 ;  /* 0x000000000e001986 */ /* 0x0201e2000c101506 */
[----:B------:R-:W-:Y:S01]  /*89f90*/  ISETP.LT.AND P1, PT, R25, c[0x0][0x178], !P6 ;  /* 0x00005e0019007a0c */ /* 0x000fe20007721270 */
[----:B------:R-:W-:-:S05]  /*89fa0*/  IMAD.WIDE R24, R27, 0x2, R8 ;  /* 0x000000021b187825 */ /* 0x000fca00078e0208 */
[----:B------:R1:W-:Y:S04]  /*89fb0*/  @P3 STG.E.U16 [R24.64], R26 ;  /* 0x0000001a18003986 */ /* 0x0003e8000c101506 */
[----:B0-----:R-:W2:Y:S01]  /*89fc0*/  LDL R15, [R1+0x35dc] ;  /* 0x0035dc00010f7983 */ /* 0x001ea20000100800 */
[----:B------:R-:W-:Y:S02]  /*89fd0*/  PRMT R28, R26, 0x7632, R28 ;  /* 0x000076321a1c7816 */ /* 0x000fe4000000001c */
[----:B------:R-:W-:Y:S02]  /*89fe0*/  PRMT R29, R0, 0x7632, R29 ;  /* 0x00007632001d7816 */ /* 0x000fe4000000001d */
[----:B------:R-:W-:Y:S02]  /*89ff0*/  IADD3 R0, R27, c[0x0][0x198], RZ ;  /* 0x000066001b007a10 */ /* 0x000fe40007ffe0ff */
[----:B------:R-:W3:Y:S04]  /*8a000*/  LDL R27, [R1+0x35ec] ;  /* 0x0035ec00011b7983 */ /* 0x000ee80000100800 */
[----:B-1----:R-:W4:Y:S04]  /*8a010*/  LDL.LU R26, [R1+0x3698] ;  /* 0x00369800011a7983 */ /* 0x002f280000300800 */
[----:B------:R-:W5:Y:S04]  /*8a020*/  LDL R24, [R1+0x35f0] ;  /* 0x0035f00001187983 */ /* 0x000f680000100800 */
[----:B------:R-:W3:Y:S01]  /*8a030*/  LDL.LU R25, [R1+0x6c] ;  /* 0x00006c0001197983 */ /* 0x000ee20000300800 */
[----:B--2---:R-:W-:Y:S01]  /*8a040*/  ISETP.LT.AND P5, PT, R15, c[0x0][0x178], !P6 ;  /* 0x00005e000f007a0c */ /* 0x004fe200077a1270 */
[----:B------:R-:W-:-:S02]  /*8a050*/  IMAD.WIDE R14, R0, 0x2, R2 ;  /* 0x00000002000e7825 */ /* 0x000fc400078e0202 */
[----:B---3--:R-:W-:Y:S04]  /*8a060*/  @P2 STG.E.U16 [R22.64], R25 ;  /* 0x0000001916002986 */ /* 0x008fe8000c101506 */
[----:B----4-:R0:W-:Y:S04]  /*8a070*/  @P4 STG.E.U16 [R14.64], R26 ;  /* 0x0000001a0e004986 */ /* 0x0101e8000c101506 */
[----:B0-----:R-:W2:Y:S04]  /*8a080*/  LDL R14, [R1+0x35e0] ;  /* 0x0035e000010e7983 */ /* 0x001ea80000100800 */
[----:B------:R-:W3:Y:S01]  /*8a090*/  LDL R15, [R1+0x35e4] ;  /* 0x0035e400010f7983 */ /* 0x000ee20000100800 */
[----:B------:R-:W-:-:S03]  /*8a0a0*/  IMAD.WIDE R22, R0, 0x2, R20 ;  /* 0x0000000200167825 */ /* 0x000fc600078e0214 */
[----:B------:R-:W4:Y:S04]  /*8a0b0*/  LDL R26, [R1+0x35e8] ;  /* 0x0035e800011a7983 */ /* 0x000f280000100800 */
[----:B------:R0:W-:Y:S02]  /*8a0c0*/  @P1 STG.E.U16 [R22.64], R13 ;  /* 0x0000000d16001986 */ /* 0x0001e4000c101506 */
[----:B0-----:R-:W-:Y:S01]  /*8a0d0*/  IMAD.WIDE R22, R0, 0x2, R16 ;  /* 0x0000000200167825 */ /* 0x001fe200078e0210 */
[----:B--2---:R-:W-:Y:S02]  /*8a0e0*/  ISETP.LT.AND P2, PT, R14, c[0x0][0x178], !P6 ;  /* 0x00005e000e007a0c */ /* 0x004fe40007741270 */
[----:B---3--:R-:W-:Y:S01]  /*8a0f0*/  ISETP.LT.AND P3, PT, R15, c[0x0][0x178], !P6 ;  /* 0x00005e000f007a0c */ /* 0x008fe20007761270 */
[----:B------:R-:W-:-:S05]  /*8a100*/  IMAD.WIDE R14, R0, 0x2, R4 ;  /* 0x00000002000e7825 */ /* 0x000fca00078e0204 */
[----:B------:R0:W-:Y:S04]  /*8a110*/  @P5 STG.E.U16 [R14.64], R12 ;  /* 0x0000000c0e005986 */ /* 0x0001e8000c101506 */
[----:B0-----:R-:W2:Y:S04]  /*8a120*/  LDL.LU.S16 R12, [R1] ;  /* 0x00000000010c7983 */ /* 0x001ea80000300600 */
[----:B------:R0:W-:Y:S04]  /*8a130*/  STL [R1+0x3694], R16 ;  /* 0x0036941001007387 */ /* 0x0001e80000100800 */
[----:B0-----:R-:W3:Y:S01]  /*8a140*/  LDL.LU.S16 R16, [R1+0x4] ;  /* 0x0000040001107983 */ /* 0x001ee20000300600 */
[----:B----4-:R-:W-:Y:S01]  /*8a150*/  ISETP.LT.AND P4, PT, R26, c[0x0][0x178], !P6 ;  /* 0x00005e001a007a0c */ /* 0x010fe20007781270 */
[----:B------:R-:W-:Y:S01]  /*8a160*/  IMAD.WIDE R14, R0, 0x2, R18 ;  /* 0x00000002000e7825 */ /* 0x000fe200078e0212 */
[----:B-----5:R-:W-:-:S02]  /*8a170*/  ISETP.LT.AND P1, PT, R24, c[0x0][0x178], !P6 ;  /* 0x00005e0018007a0c */ /* 0x020fc40007721270 */
[----:B------:R-:W-:Y:S01]  /*8a180*/  PRMT R13, R25, 0x7632, R13 ;  /* 0x00007632190d7816 */ /* 0x000fe2000000000d */
[C---:B------:R-:W-:Y:S01]  /*8a190*/  IMAD.WIDE R24, R0.reuse, 0x2, R10 ;  /* 0x0000000200187825 */ /* 0x040fe200078e020a */
[----:B------:R0:W-:Y:S01]  /*8a1a0*/  STL [R1+0x3690], R17 ;  /* 0x0036901101007387 */ /* 0x0001e20000100800 */
[----:B------:R-:W-:Y:S02]  /*8a1b0*/  ISETP.LT.AND P6, PT, R27, c[0x0][0x178], !P6 ;  /* 0x00005e001b007a0c */ /* 0x000fe400077c1270 */
[C---:B------:R-:W-:Y:S01]  /*8a1c0*/  IMAD.WIDE R26, R0.reuse, 0x2, R8 ;  /* 0x00000002001a7825 */ /* 0x040fe200078e0208 */
[----:B0-----:R-:W4:Y:S04]  /*8a1d0*/  LDL.LU R17, [R1+0x35d0] ;  /* 0x0035d00001117983 */ /* 0x001f280000300800 */
[----:B------:R-:W-:Y:S04]  /*8a1e0*/  STL [R1+0x368c], R8 ;  /* 0x00368c0801007387 */ /* 0x000fe80000100800 */
[----:B------:R0:W-:Y:S04]  /*8a1f0*/  STL [R1+0x3688], R9 ;  /* 0x0036880901007387 */ /* 0x0001e80000100800 */
[----:B0-----:R-:W5:Y:S04]  /*8a200*/  LDL.LU R9, [R1+0x35d8] ;  /* 0x0035d80001097983 */ /* 0x001f680000300800 */
[----:B------:R-:W4:Y:S04]  /*8a210*/  LDL R8, [R1+0x35ec] ;  /* 0x0035ec0001087983 */ /* 0x000f280000100800 */
[----:B---3--:R0:W-:Y:S04]  /*8a220*/  @P2 STG.E.U16 [R14.64], R16 ;  /* 0x000000100e002986 */ /* 0x0081e8000c101506 */
[----:B--2---:R-:W-:Y:S04]  /*8a230*/  @P3 STG.E.U16 [R22.64], R12 ;  /* 0x0000000c16003986 */ /* 0x004fe8000c101506 */
[----:B------:R1:W-:Y:S04]  /*8a240*/  @P4 STG.E.U16 [R24.64], R29 ;  /* 0x0000001d18004986 */ /* 0x0003e8000c101506 */
[----:B0-----:R-:W2:Y:S04]  /*8a250*/  LDL R16, [R1+0x29c] ;  /* 0x00029c0001107983 */ /* 0x001ea80000100800 */
[----:B-1----:R-:W3:Y:S04]  /*8a260*/  LDL R24, [R1+0x35e0] ;  /* 0x0035e00001187983 */ /* 0x002ee80000100800 */
[----:B------:R-:W2:Y:S04]  /*8a270*/  LDL.LU R25, [R1+0x3678] ;  /* 0x0036780001197983 */ /* 0x000ea80000300800 */
[----:B------:R-:W2:Y:S04]  /*8a280*/  LDL R29, [R1+0x1c] ;  /* 0x00001c00011d7983 */ /* 0x000ea80000100800 */
[----:B------:R-:W-:Y:S04]  /*8a290*/  @P1 STG.E.U16 [R26.64], R28 ;  /* 0x0000001c1a001986 */ /* 0x000fe8000c101506 */
[----:B--2---:R0:W-:Y:S04]  /*8a2a0*/  STL [R1+0x3680], R29 ;  /* 0x0036801d01007387 */ /* 0x0041e80000100800 */
[----:B0-----:R-:W2:Y:S04]  /*8a2b0*/  LDL.LU R29, [R1+0x35e4] ;  /* 0x0035e400011d7983 */ /* 0x001ea80000300800 */
[----:B------:R-:W2:Y:S04]  /*8a2c0*/  LDL.LU R28, [R1+0x25c] ;  /* 0x00025c00011c7983 */ /* 0x000ea80000300800 */
[----:B------:R-:W2:Y:S04]  /*8a2d0*/  LDL.LU R26, [R1+0xec] ;  /* 0x0000ec00011a7983 */ /* 0x000ea80000300800 */
[----:B------:R-:W2:Y:S01]  /*8a2e0*/  LDL.LU R27, [R1+0xdc] ;  /* 0x0000dc00011b7983 */ /* 0x000ea20000300800 */
[----:B----4-:R-:W-:Y:S01]  /*8a2f0*/  ISETP.LT.AND P5, PT, R17, c[0x0][0x178], !P0 ;  /* 0x00005e0011007a0c */ /* 0x010fe200047a1270 */
[----:B------:R-:W-:Y:S01]  /*8a300*/  IMAD.WIDE R14, R0, 0x2, R6 ;  /* 0x00000002000e7825 */ /* 0x000fe200078e0206 */
[----:B-----5:R-:W-:-:S02]  /*8a310*/  ISETP.LT.AND P3, PT, R9, c[0x0][0x178], !P0 ;  /* 0x00005e0009007a0c */ /* 0x020fc40004761270 */
[----:B------:R-:W-:Y:S01]  /*8a320*/  IADD3 R12, R0, c[0x0][0x198], RZ ;  /* 0x00006600000c7a10 */ /* 0x000fe20007ffe0ff */
[----:B--2---:R0:W-:Y:S04]  /*8a330*/  STL [R1+0x3684], R27 ;  /* 0x0036841b01007387 */ /* 0x0041e80000100800 */
[----:B0-----:R-:W2:Y:S04]  /*8a340*/  LDL.LU R27, [R1+0x28c] ;  /* 0x00028c00011b7983 */ /* 0x001ea80000300800 */
[----:B------:R-:W4:Y:S01]  /*8a350*/  LDL.LU R0, [R1+0x35dc] ;  /* 0x0035dc0001007983 */ /* 0x000f220000300800 */
[----:B------:R-:W-:-:S03]  /*8a360*/  IMAD.WIDE R22, R12, 0x2, R2 ;  /* 0x000000020c167825 */ /* 0x000fc600078e0202 */
[----:B------:R0:W-:Y:S02]  /*8a370*/  @P6 STG.E.U16 [R14.64], R13 ;  /* 0x0000000d0e006986 */ /* 0x0001e4000c101506 */
[----:B0-----:R-:W-:Y:S02]  /*8a380*/  IMAD.WIDE R14, R12, 0x2, R20 ;  /* 0x000000020c0e7825 */ /* 0x001fe400078e0214 */
[----:B------:R-:W5:Y:S04]  /*8a390*/  LDL.LU R13, [R1+0x35e0] ;  /* 0x0035e000010d7983 */ /* 0x000f680000300800 */
[----:B------:R0:W-:Y:S04]  /*8a3a0*/  STL [R1+0x367c], R21 ;  /* 0x00367c1501007387 */ /* 0x0001e80000100800 */
[----:B0-----:R-:W5:Y:S04]  /*8a3b0*/  LDL.LU R21, [R1+0x35e8] ;  /* 0x0035e80001157983 */ /* 0x001f680000300800 */
[----:B--2---:R-:W-:Y:S04]  /*8a3c0*/  @P5 STG.E.U16 [R22.64], R27 ;  /* 0x0000001b16005986 */ /* 0x004fe8000c101506 */
[----:B------:R0:W-:Y:S04]  /*8a3d0*/  @P3 STG.E.U16 [R14.64], R16 ;  /* 0x000000100e003986 */ /* 0x0001e8000c101506 */
[----:B0-----:R-:W2:Y:S04]  /*8a3e0*/  LDL.LU R16, [R1+0x3694] ;  /* 0x0036940001107983 */ /* 0x001ea80000300800 */
[----:B------:R-:W2:Y:S01]  /*8a3f0*/  LDL R14, [R1+0x27c] ;  /* 0x00027c00010e7983 */ /* 0x000ea20000100800 */
[----:B----4-:R-:W-:Y:S01]  /*8a400*/  ISETP.LT.AND P2, PT, R0, c[0x0][0x178], !P0 ;  /* 0x00005e0000007a0c */ /* 0x010fe20004741270 */
[----:B------:R-:W-:Y:S01]  /*8a410*/  IMAD.WIDE R22, R12, 0x2, R4 ;  /* 0x000000020c167825 */ /* 0x000fe200078e0204 */
[----:B------:R-:W-:Y:S01]  /*8a420*/  ISETP.GE.AND P1, PT, R25, c[0x0][0x17c], PT ;  /* 0x00005f0019007a0c */ /* 0x000fe20003f26270 */
[----:B------:R-:W4:Y:S03]  /*8a430*/  LDL R15, [R1+0x26c] ;  /* 0x00026c00010f7983 */ /* 0x000f260000100800 */
[----:B------:R-:W-:-:S02]  /*8a440*/  ISETP.LT.AND P3, PT, R17, c[0x0][0x178], !P1 ;  /* 0x00005e0011007a0c */ /* 0x000fc40004f61270 */
[----:B------:R-:W4:Y:S01]  /*8a450*/  LDL.LU R17, [R1+0x3690] ;  /* 0x0036900001117983 */ /* 0x000f220000300800 */
[----:B---3--:R-:W-:-:S04]  /*8a460*/  ISETP.LT.AND P4, PT, R24, c[0x0][0x178], !P0 ;  /* 0x00005e0018007a0c */ /* 0x008fc80004781270 */
[----:B--2---:R0:W-:Y:S04]  /*8a470*/  @P2 STG.E.U16 [R22.64], R14 ;  /* 0x0000000e16002986 */ /* 0x0041e8000c101506 */
[----:B0-----:R-:W2:Y:S01]  /*8a480*/  LDL R23, [R1+0x35f0] ;  /* 0x0035f00001177983 */ /* 0x001ea20000100800 */
[----:B------:R-:W-:Y:S01]  /*8a490*/  ISETP.LT.AND P5, PT, R29, c[0x0][0x178], !P0 ;  /* 0x00005e001d007a0c */ /* 0x000fe200047a1270 */
[----:B------:R-:W-:Y:S01]  /*8a4a0*/  IMAD.WIDE R24, R12, 0x2, R18 ;  /* 0x000000020c187825 */ /* 0x000fe200078e0212 */
[----:B-----5:R-:W-:-:S04]  /*8a4b0*/  ISETP.LT.AND P6, PT, R21, c[0x0][0x178], !P0 ;  /* 0x00005e0015007a0c */ /* 0x020fc800047c1270 */
[----:B----4-:R0:W-:Y:S01]  /*8a4c0*/  @P4 STG.E.U16 [R24.64], R15 ;  /* 0x0000000f18004986 */ /* 0x0101e2000c101506 */
[----:B------:R-:W-:-:S03]  /*8a4d0*/  ISETP.LT.AND P4, PT, R9, c[0x0][0x178], !P1 ;  /* 0x00005e0009007a0c */ /* 0x000fc60004f81270 */
[----:B0-----:R-:W3:Y:S01]  /*8a4e0*/  LDL.LU R24, [R1+0x27c] ;  /* 0x00027c0001187983 */ /* 0x001ee20000300800 */
[----:B------:R-:W-:-:S03]  /*8a4f0*/  IMAD.WIDE R14, R12, 0x2, R16 ;  /* 0x000000020c0e7825 */ /* 0x000fc600078e0210 */
[----:B------:R-:W4:Y:S04]  /*8a500*/  LDL.LU R25, [R1+0x26c] ;  /* 0x00026c0001197983 */ /* 0x000f280000300800 */
[----:B------:R-:W-:Y:S01]  /*8a510*/  @P5 STG.E.U16 [R14.64], R28 ;  /* 0x0000001c0e005986 */ /* 0x000fe2000c101506 */
[----:B--2---:R-:W-:Y:S01]  /*8a520*/  ISETP.LT.AND P2, PT, R23, c[0x0][0x178], !P0 ;  /* 0x00005e0017007a0c */ /* 0x004fe20004741270 */
[----:B------:R-:W-:Y:S01]  /*8a530*/  IMAD.WIDE R22, R12, 0x2, R10 ;  /* 0x000000020c167825 */ /* 0x000fe200078e020a */
[----:B------:R-:W-:Y:S02]  /*8a540*/  ISETP.LT.AND P0, PT, R8, c[0x0][0x178], !P0 ;  /* 0x00005e0008007a0c */ /* 0x000fe40004701270 */
[----:B------:R-:W2:Y:S04]  /*8a550*/  LDL.LU R8, [R1+0x368c] ;  /* 0x00368c0001087983 */ /* 0x000ea80000300800 */
[----:B------:R-:W2:Y:S04]  /*8a560*/  LDL.LU R9, [R1+0x3688] ;  /* 0x0036880001097983 */ /* 0x000ea80000300800 */
[----:B------:R0:W-:Y:S04]  /*8a570*/  @P6 STG.E.U16 [R22.64], R26 ;  /* 0x0000001a16006986 */ /* 0x0001e8000c101506 */
[----:B0-----:R-:W5:Y:S01]  /*8a580*/  LDL.LU R23, [R1+0x29c] ;  /* 0x00029c0001177983 */ /* 0x001f620000300800 */
[----:B------:R-:W-:-:S03]  /*8a590*/  PRMT R22, R27, 0x7632, R22 ;  /* 0x000076321b167816 */ /* 0x000fc60000000016 */
[----:B------:R-:W3:Y:S01]  /*8a5a0*/  LDL.LU R27, [R1+0x3684] ;  /* 0x00368400011b7983 */ /* 0x000ee20000300800 */
[----:B--2---:R-:W-:-:S05]  /*8a5b0*/  IMAD.WIDE R14, R12, 0x2, R8 ;  /* 0x000000020c0e7825 */ /* 0x004fca00078e0208 */
[----:B---3--:R0:W-:Y:S01]  /*8a5c0*/  @P2 STG.E.U16 [R14.64], R27 ;  /* 0x0000001b0e002986 */ /* 0x0081e2000c101506 */
[----:B------:R-:W-:-:S03]  /*8a5d0*/  ISETP.LT.AND P2, PT, R29, c[0x0][0x178], !P1 ;  /* 0x00005e001d007a0c */ /* 0x000fc60004f41270 */
[----:B0-----:R-:W2:Y:S04]  /*8a5e0*/  LDL.LU R15, [R1+0x35ec] ;  /* 0x0035ec00010f7983 */ /* 0x001ea80000300800 */
[----:B------:R-:W3:Y:S01]  /*8a5f0*/  LDL.LU R29, [R1+0x3680] ;  /* 0x00368000011d7983 */ /* 0x000ee20000300800 */
[----:B------:R-:W-:Y:S02]  /*8a600*/  ISETP.LT.AND P5, PT, R0, c[0x0][0x178], !P1 ;  /* 0x00005e0000007a0c */ /* 0x000fe40004fa1270 */
[C---:B------:R-:W-:Y:S02]  /*8a610*/  IADD3 R0, R12.reuse, c[0x0][0x198], RZ ;  /* 0x000066000c007a10 */ /* 0x040fe40007ffe0ff */
[----:B------:R-:W-:Y:S01]  /*8a620*/  ISETP.LT.AND P6, PT, R13, c[0x0][0x178], !P1 ;  /* 0x00005e000d007a0c */ /* 0x000fe20004fc1270 */
[----:B------:R-:W-:-:S04]  /*8a630*/  IMAD.WIDE R12, R12, 0x2, R6 ;  /* 0x000000020c0c7825 */ /* 0x000fc800078e0206 */
[----:B------:R-:W-:Y:S01]  /*8a640*/  IMAD.WIDE R2, R0, 0x2, R2 ;  /* 0x0000000200027825 */ /* 0x000fe200078e0202 */
[----:B---3--:R-:W-:Y:S01]  /*8a650*/  @P0 STG.E.U16 [R12.64], R29 ;  /* 0x0000001d0c000986 */ /* 0x008fe2000c101506 */
[----:B------:R-:W-:-:S03]  /*8a660*/  ISETP.LT.AND P0, PT, R21, c[0x0][0x178], !P1 ;  /* 0x00005e0015007a0c */ /* 0x000fc60004f01270 */
[----:B------:R-:W3:Y:S04]  /*8a670*/  LDL.LU R21, [R1+0x367c] ;  /* 0x00367c0001157983 */ /* 0x000ee80000300800 */
[----:B------:R0:W-:Y:S04]  /*8a680*/  @P3 STG.E.U16 [R2.64], R22 ;  /* 0x0000001602003986 */ /* 0x0001e8000c101506 */
[----:B0-----:R-:W2:Y:S01]  /*8a690*/  LDL.LU R22, [R1+0x35f0] ;  /* 0x0035f00001167983 */ /* 0x001ea20000300800 */
[----:B------:R-:W-:Y:S01]  /*8a6a0*/  IMAD.WIDE R4, R0, 0x2, R4 ;  /* 0x0000000200047825 */ /* 0x000fe200078e0204 */
[----:B------:R-:W-:-:S03]  /*8a6b0*/  PRMT R2, R24, 0x7632, R2 ;  /* 0x0000763218027816 */ /* 0x000fc60000000002 */
[----:B------:R-:W-:Y:S01]  /*8a6c0*/  IMAD.WIDE R18, R0, 0x2, R18 ;  /* 0x0000000200127825 */ /* 0x000fe200078e0212 */
[----:B----4-:R-:W-:-:S03]  /*8a6d0*/  PRMT R3, R25, 0x7632, R3 ;  /* 0x0000763219037816 */ /* 0x010fc60000000003 */
[----:B------:R-:W-:-:S04]  /*8a6e0*/  IMAD.WIDE R16, R0, 0x2, R16 ;  /* 0x0000000200107825 */ /* 0x000fc800078e0210 */
[----:B------:R-:W-:-:S04]  /*8a6f0*/  IMAD.WIDE R10, R0, 0x2, R10 ;  /* 0x00000002000a7825 */ /* 0x000fc800078e020a */
[----:B------:R-:W-:-:S04]  /*8a700*/  IMAD.WIDE R8, R0, 0x2, R8 ;  /* 0x0000000200087825 */ /* 0x000fc800078e0208 */
[----:B------:R-:W-:Y:S01]  /*8a710*/  IMAD.WIDE R6, R0, 0x2, R6 ;  /* 0x0000000200067825 */ /* 0x000fe200078e0206 */
[----:B------:R-:W-:Y:S02]  /*8a720*/  PRMT R12, R28, 0x7632, R12 ;  /* 0x000076321c0c7816 */ /* 0x000fe4000000000c */
[----:B------:R-:W-:Y:S02]  /*8a730*/  PRMT R13, R26, 0x7632, R13 ;  /* 0x000076321a0d7816 */ /* 0x000fe4000000000d */
[----:B------:R-:W-:Y:S01]  /*8a740*/  PRMT R14, R27, 0x7632, R14 ;  /* 0x000076321b0e7816 */ /* 0x000fe2000000000e */
[----:B---3--:R-:W-:Y:S01]  /*8a750*/  IMAD.WIDE R20, R0, 0x2, R20 ;  /* 0x0000000200147825 */ /* 0x008fe200078e0214 */
[----:B-----5:R-:W-:-:S05]  /*8a760*/  PRMT R0, R23, 0x7632, R0 ;  /* 0x0000763217007816 */ /* 0x020fca0000000000 */
[----:B------:R0:W-:Y:S01]  /*8a770*/  @P4 STG.E.U16 [R20.64], R0 ;  /* 0x0000000014004986 */ /* 0x0001e2000c101506 */
[----:B--2---:R-:W-:Y:S02]  /*8a780*/  ISETP.LT.AND P3, PT, R22, c[0x0][0x178], !P1 ;  /* 0x00005e0016007a0c */ /* 0x004fe40004f61270 */
[----:B------:R-:W-:Y:S01]  /*8a790*/  ISETP.LT.AND P1, PT, R15, c[0x0][0x178], !P1 ;  /* 0x00005e000f007a0c */ /* 0x000fe20004f21270 */
[----:B------:R0:W-:Y:S04]  /*8a7a0*/  @P5 STG.E.U16 [R4.64], R2 ;  /* 0x0000000204005986 */ /* 0x0001e8000c101506 */
[----:B------:R0:W-:Y:S04]  /*8a7b0*/  @P6 STG.E.U16 [R18.64], R3 ;  /* 0x0000000312006986 */ /* 0x0001e8000c101506 */
[----:B------:R0:W-:Y:S04]  /*8a7c0*/  @P2 STG.E.U16 [R16.64], R12 ;  /* 0x0000000c10002986 */ /* 0x0001e8000c101506 */
[----:B------:R0:W-:Y:S04]  /*8a7d0*/  @P0 STG.E.U16 [R10.64], R13 ;  /* 0x0000000d0a000986 */ /* 0x0001e8000c101506 */
[----:B------:R0:W-:Y:S01]  /*8a7e0*/  @P3 STG.E.U16 [R8.64], R14 ;  /* 0x0000000e08003986 */ /* 0x0001e2000c101506 */
[----:B------:R-:W-:Y:S05]  /*8a7f0*/  @!P1 EXIT ;  /* 0x000000000000994d */ /* 0x000fea0003800000 */
[----:B0-----:R-:W-:-:S05]  /*8a800*/  PRMT R3, R29, 0x7632, R3 ;  /* 0x000076321d037816 */ /* 0x001fca0000000003 */
[----:B------:R-:W-:Y:S01]  /*8a810*/  STG.E.U16 [R6.64], R3 ;  /* 0x0000000306007986 */ /* 0x000fe2000c101506 */
[----:B------:R-:W-:Y:S05]  /*8a820*/  EXIT ;  /* 0x000000000000794d */ /* 0x000fea0003800000 */
.L_x_4:
[----:B------:R-:W-:-:S00]  /*8a830*/  BRA `(.L_x_4) ;  /* 0xfffffff000007947 */ /* 0x000fc0000383ffff */
[----:B------:R-:W-:-:S00]  /*8a840*/  NOP ;  /* 0x0000000000007918 */ /* 0x000fc00000000000 */
        /* <DEDUP_REMOVED lines=11> */
.L_x_5:


//--------------------- .nv.shared.matmul_kernel  --------------------------
	.section	.nv.shared.matmul_kernel,"aw",@nobits
	.sectionflags	@""
	.align	16
